def matmul_kernel(
    a_ptr,
    b_ptr,
    c_ptr,
    M,
    N,
    K,
    stride_am,
    stride_ak,
    stride_bk,
    stride_bn,
    stride_cm,
    stride_cn,
    BLOCK_M: tl.constexpr,
    BLOCK_N: tl.constexpr,
    BLOCK_K: tl.constexpr,
    GROUP_M: tl.constexpr,
):
    pid = tl.program_id(axis=0)
    num_pid_m = tl.cdiv(M, BLOCK_M)
    num_pid_n = tl.cdiv(N, BLOCK_N)
    num_pid_in_group = GROUP_M * num_pid_n
    group_id = pid // num_pid_in_group
    first_pid_m = group_id * GROUP_M
    group_size_m = min(num_pid_m - first_pid_m, GROUP_M)
    pid_m = first_pid_m + ((pid % num_pid_in_group) % group_size_m)
    pid_n = (pid % num_pid_in_group) // group_size_m

    offs_am = (pid_m * BLOCK_M + tl.arange(0, BLOCK_M)) % M
    offs_bn = (pid_n * BLOCK_N + tl.arange(0, BLOCK_N)) % N
    offs_k = tl.arange(0, BLOCK_K)
    a_ptrs = a_ptr + offs_am[:, None] * stride_am + offs_k[None, :] * stride_ak
    b_ptrs = b_ptr + offs_k[:, None] * stride_bk + offs_bn[None, :] * stride_bn

    acc = tl.zeros((BLOCK_M, BLOCK_N), dtype=tl.float32)
    for kk in range(0, tl.cdiv(K, BLOCK_K)):
        a = tl.load(a_ptrs, mask=offs_k[None, :] < K - kk * BLOCK_K, other=0.0)
        b = tl.load(b_ptrs, mask=offs_k[:, None] < K - kk * BLOCK_K, other=0.0)
        acc = tl.dot(a, b, acc)
        a_ptrs += BLOCK_K * stride_ak
        b_ptrs += BLOCK_K * stride_bk

    c = acc.to(c_ptr.dtype.element_ty)
    offs_cm = pid_m * BLOCK_M + tl.arange(0, BLOCK_M)
    offs_cn = pid_n * BLOCK_N + tl.arange(0, BLOCK_N)
    c_ptrs = c_ptr + offs_cm[:, None] * stride_cm + offs_cn[None, :] * stride_cn
    mask = (offs_cm[:, None] < M) & (offs_cn[None, :] < N)
    tl.store(c_ptrs, c, mask=mask)

# config = {"BLOCK_K": 64, "BLOCK_M": 64, "BLOCK_N": 256, "GROUP_M": 8, "arch": "sm_100", "dtype": "bf16", "num_ctas": 1, "num_stages": 3, "num_warps": 4}
# arch = sm_100


// ===== COMPILED SASS (sm_100a) =====

	.target	sm_100a

	.elftype	@"ET_EXEC"


//--------------------- .note.nv.tkinfo           --------------------------
	.section	.note.nv.tkinfo,"",@"SHT_NOTE"
	.sectionflags	@"SHF_NOTE_NV_TKINFO"
	.tkinfo
        /*0018*/ 	.word	0x00000081
        /*0030*/ 	.string	""
        /*0030*/ 	.string	"ptxas-blackwell"
        /*0030*/ 	.string	"Cuda compilation tools, release 12.9, V12.9.86"
        /*0030*/ 	.string	"Build cuda_12.9.r12.9/compiler.36037853_0"
        /*0030*/ 	.string	"-v  -suppress-debug-info  -lineinfo  -arch sm_100a "



//--------------------- .note.nv.cuver            --------------------------
	.section	.note.nv.cuver,"",@"SHT_NOTE"
	.sectionflags	@"SHF_NOTE_NV_CUVER"
        /*0018*/ 	.short	0x0001
        /*001a*/ 	.short	0x0064
        /*001c*/ 	.short	0x0001
        /*001e*/ 	.short	0x0000
        /*0020*/ 	.short	0x0001
        /*0022*/ 	.short	0x0000


//--------------------- .nv.info                  --------------------------
	.section	.nv.info,"",@"SHT_CUDA_INFO"
	.align	4


	//----- nvinfo : EIATTR_REGCOUNT
	.align		4
        /*0000*/ 	.byte	0x04, 0x2f
        /*0002*/ 	.short	(.L_4 - .L_3)
	.align		4
.L_3:
        /*0004*/ 	.word	index@(matmul_kernel)
        /*0008*/ 	.word	0x000000a8


	//----- nvinfo : EIATTR_FRAME_SIZE
	.align		4
.L_4:
        /*000c*/ 	.byte	0x04, 0x11
        /*000e*/ 	.short	(.L_6 - .L_5)
	.align		4
.L_5:
        /*0010*/ 	.word	index@($__internal_2_$__cuda_sm10x_tcgen05_guardrail_trap_unallocated_columns_being_dealloced)
        /*0014*/ 	.word	0x00000878


	//----- nvinfo : EIATTR_FRAME_SIZE
	.align		4
.L_6:
        /*0018*/ 	.byte	0x04, 0x11
        /*001a*/ 	.short	(.L_8 - .L_7)
	.align		4
.L_7:
        /*001c*/ 	.word	index@($__internal_1_$__cuda_sm10x_tcgen05_guardrail_trap_phase_invalid_during_alloc)
        /*0020*/ 	.word	0x00000878


	//----- nvinfo : EIATTR_FRAME_SIZE
	.align		4
.L_8:
        /*0024*/ 	.byte	0x04, 0x11
        /*0026*/ 	.short	(.L_10 - .L_9)
	.align		4
.L_9:
        /*0028*/ 	.word	index@($__internal_0_$__cuda_sm10x_tcgen05_guardrail_trap_col_being_dealloced_not_returned_by_alloc)
        /*002c*/ 	.word	0x00000878


	//----- nvinfo : EIATTR_FRAME_SIZE
	.align		4
.L_10:
        /*0030*/ 	.byte	0x04, 0x11
        /*0032*/ 	.short	(.L_12 - .L_11)
	.align		4
.L_11:
        /*0034*/ 	.word	index@(matmul_kernel)
        /*0038*/ 	.word	0x00000878


	//----- nvinfo : EIATTR_MIN_STACK_SIZE
	.align		4
.L_12:
        /*003c*/ 	.byte	0x04, 0x12
        /*003e*/ 	.short	(.L_14 - .L_13)
	.align		4
.L_13:
        /*0040*/ 	.word	index@(matmul_kernel)
        /*0044*/ 	.word	0x00000878
.L_14:


//--------------------- .nv.info.matmul_kernel    --------------------------
	.section	.nv.info.matmul_kernel,"",@"SHT_CUDA_INFO"
	.sectionflags	@""
	.align	4


	//----- nvinfo : EIATTR_CUDA_API_VERSION
	.align		4
        /*0000*/ 	.byte	0x04, 0x37
        /*0002*/ 	.short	(.L_16 - .L_15)
.L_15:
        /*0004*/ 	.word	0x00000081


	//----- nvinfo : EIATTR_KPARAM_INFO
	.align		4
.L_16:
        /*0008*/ 	.byte	0x04, 0x17
        /*000a*/ 	.short	(.L_18 - .L_17)
.L_17:
        /*000c*/ 	.word	0x00000000
        /*0010*/ 	.short	0x000d
        /*0012*/ 	.short	0x0048
        /*0014*/ 	.byte	0x00, 0xf4, 0x21, 0x00


	//----- nvinfo : EIATTR_KPARAM_INFO
	.align		4
.L_18:
        /*0018*/ 	.byte	0x04, 0x17
        /*001a*/ 	.short	(.L_20 - .L_19)
.L_19:
        /*001c*/ 	.word	0x00000000
        /*0020*/ 	.short	0x000c
        /*0022*/ 	.short	0x0040
        /*0024*/ 	.byte	0x00, 0xf4, 0x21, 0x00


	//----- nvinfo : EIATTR_KPARAM_INFO
	.align		4
.L_20:
        /*0028*/ 	.byte	0x04, 0x17
        /*002a*/ 	.short	(.L_22 - .L_21)
.L_21:
        /*002c*/ 	.word	0x00000000
        /*0030*/ 	.short	0x000b
        /*0032*/ 	.short	0x0038
        /*0034*/ 	.byte	0x00, 0xf0, 0x11, 0x00


	//----- nvinfo : EIATTR_KPARAM_INFO
	.align		4
.L_22:
        /*0038*/ 	.byte	0x04, 0x17
        /*003a*/ 	.short	(.L_24 - .L_23)
.L_23:
        /*003c*/ 	.word	0x00000000
        /*0040*/ 	.short	0x000a
        /*0042*/ 	.short	0x0034
        /*0044*/ 	.byte	0x00, 0xf0, 0x11, 0x00


	//----- nvinfo : EIATTR_KPARAM_INFO
	.align		4
.L_24:
        /*0048*/ 	.byte	0x04, 0x17
        /*004a*/ 	.short	(.L_26 - .L_25)
.L_25:
        /*004c*/ 	.word	0x00000000
        /*0050*/ 	.short	0x0009
        /*0052*/ 	.short	0x0030
        /*0054*/ 	.byte	0x00, 0xf0, 0x11, 0x00


	//----- nvinfo : EIATTR_KPARAM_INFO
	.align		4
.L_26:
        /*0058*/ 	.byte	0x04, 0x17
        /*005a*/ 	.short	(.L_28 - .L_27)
.L_27:
        /*005c*/ 	.word	0x00000000
        /*0060*/ 	.short	0x0008
        /*0062*/ 	.short	0x002c
        /*0064*/ 	.byte	0x00, 0xf0, 0x11, 0x00


	//----- nvinfo : EIATTR_KPARAM_INFO
	.align		4
.L_28:
        /*0068*/ 	.byte	0x04, 0x17
        /*006a*/ 	.short	(.L_30 - .L_29)
.L_29:
        /*006c*/ 	.word	0x00000000
        /*0070*/ 	.short	0x0007
        /*0072*/ 	.short	0x0028
        /*0074*/ 	.byte	0x00, 0xf0, 0x11, 0x00


	//----- nvinfo : EIATTR_KPARAM_INFO
	.align		4
.L_30:
        /*0078*/ 	.byte	0x04, 0x17
        /*007a*/ 	.short	(.L_32 - .L_31)
.L_31:
        /*007c*/ 	.word	0x00000000
        /*0080*/ 	.short	0x0006
        /*0082*/ 	.short	0x0024
        /*0084*/ 	.byte	0x00, 0xf0, 0x11, 0x00


	//----- nvinfo : EIATTR_KPARAM_INFO
	.align		4
.L_32:
        /*0088*/ 	.byte	0x04, 0x17
        /*008a*/ 	.short	(.L_34 - .L_33)
.L_33:
        /*008c*/ 	.word	0x00000000
        /*0090*/ 	.short	0x0005
        /*0092*/ 	.short	0x0020
        /*0094*/ 	.byte	0x00, 0xf0, 0x11, 0x00


	//----- nvinfo : EIATTR_KPARAM_INFO
	.align		4
.L_34:
        /*0098*/ 	.byte	0x04, 0x17
        /*009a*/ 	.short	(.L_36 - .L_35)
.L_35:
        /*009c*/ 	.word	0x00000000
        /*00a0*/ 	.short	0x0004
        /*00a2*/ 	.short	0x001c
        /*00a4*/ 	.byte	0x00, 0xf0, 0x11, 0x00


	//----- nvinfo : EIATTR_KPARAM_INFO
	.align		4
.L_36:
        /*00a8*/ 	.byte	0x04, 0x17
        /*00aa*/ 	.short	(.L_38 - .L_37)
.L_37:
        /*00ac*/ 	.word	0x00000000
        /*00b0*/ 	.short	0x0003
        /*00b2*/ 	.short	0x0018
        /*00b4*/ 	.byte	0x00, 0xf0, 0x11, 0x00


	//----- nvinfo : EIATTR_KPARAM_INFO
	.align		4
.L_38:
        /*00b8*/ 	.byte	0x04, 0x17
        /*00ba*/ 	.short	(.L_40 - .L_39)
.L_39:
        /*00bc*/ 	.word	0x00000000
        /*00c0*/ 	.short	0x0002
        /*00c2*/ 	.short	0x0010
        /*00c4*/ 	.byte	0x00, 0xf4, 0x21, 0x00


	//----- nvinfo : EIATTR_KPARAM_INFO
	.align		4
.L_40:
        /*00c8*/ 	.byte	0x04, 0x17
        /*00ca*/ 	.short	(.L_42 - .L_41)
.L_41:
        /*00cc*/ 	.word	0x00000000
        /*00d0*/ 	.short	0x0001
        /*00d2*/ 	.short	0x0008
        /*00d4*/ 	.byte	0x00, 0xf4, 0x21, 0x00


	//----- nvinfo : EIATTR_KPARAM_INFO
	.align		4
.L_42:
        /*00d8*/ 	.byte	0x04, 0x17
        /*00da*/ 	.short	(.L_44 - .L_43)
.L_43:
        /*00dc*/ 	.word	0x00000000
        /*00e0*/ 	.short	0x0000
        /*00e2*/ 	.short	0x0000
        /*00e4*/ 	.byte	0x00, 0xf4, 0x21, 0x00


	//----- nvinfo : EIATTR_AT_ENTRY_FRAGMENTS
	.align		4
.L_44:
        /*00e8*/ 	.byte	0x04, 0x4f
        /*00ea*/ 	.short	(.L_46 - .L_45)


	//   ....[0]....
.L_45:
        /*00ec*/ 	.word	0x00000004


	//----- nvinfo : EIATTR_RESERVED_SMEM_USED
	.align		4
.L_46:
        /*00f0*/ 	.byte	0x01, 0x41
	.zero		2


	//----- nvinfo : EIATTR_SPARSE_MMA_MASK
	.align		4
        /*00f4*/ 	.byte	0x03, 0x50
        /*00f6*/ 	.short	0x0000


	//----- nvinfo : EIATTR_TCGEN05_1CTA_USED
	.align		4
        /*00f8*/ 	.byte	0x01, 0x51
	.zero		2


	//----- nvinfo : EIATTR_MAXREG_COUNT
	.align		4
        /*00fc*/ 	.byte	0x03, 0x1b
        /*00fe*/ 	.short	0x00ff


	//----- nvinfo : EIATTR_NUM_BARRIERS
	.align		4
        /*0100*/ 	.byte	0x02, 0x4c
        /*0102*/ 	.byte	0x01
	.zero		1


	//----- nvinfo : EIATTR_ANNOTATIONS
	.align		4
        /*0104*/ 	.byte	0x04, 0x55
        /*0106*/ 	.short	(.L_48 - .L_47)


	//   ....[0]....
.L_47:
        /*0108*/ 	.word	0x00000001
        /*010c*/ 	.byte	0x90, 0x0a, 0x00, 0x00, 0x01, 0x00, 0x00, 0x00, 0xf0, 0x0a, 0x00, 0x00, 0x01, 0x00, 0x00, 0x00
        /* <DEDUP_REMOVED lines=709> */
        /*2d6c*/ 	.byte	0xd0, 0x93, 0x01, 0x00, 0x01, 0x00, 0x00, 0x00, 0xf0, 0x93, 0x01, 0x00


	//----- nvinfo : EIATTR_INT_WARP_WIDE_INSTR_OFFSETS
	.align		4
.L_48:
        /*2d78*/ 	.byte	0x04, 0x31
        /*2d7a*/ 	.short	(.L_50 - .L_49)


	//   ....[0]....
.L_49:
        /*2d7c*/ 	.word	0x00002960


	//   ....[1]....
        /*2d80*/ 	.word	0x00002970


	//   ....[2]....
        /*2d84*/ 	.word	0x000083a0


	//   ....[3]....
        /*2d88*/ 	.word	0x000192a0


	//   ....[4]....
        /*2d8c*/ 	.word	0x000192f0


	//----- nvinfo : EIATTR_COOP_GROUP_MASK_REGIDS
	.align		4
.L_50:
        /*2d90*/ 	.byte	0x04, 0x29
        /*2d92*/ 	.short	(.L_52 - .L_51)


	//   ....[0]....
.L_51:
        /*2d94*/ 	.word	0xffffffff


	//   ....[1]....
        /*2d98*/ 	.word	0xffffffff


	//   ....[2]....
        /*2d9c*/ 	.word	0xffffffff


	//   ....[3]....
        /*2da0*/ 	.word	0xffffffff


	//----- nvinfo : EIATTR_COOP_GROUP_INSTR_OFFSETS
	.align		4
.L_52:
        /*2da4*/ 	.byte	0x04, 0x28
        /*2da6*/ 	.short	(.L_54 - .L_53)


	//   ....[0]....
.L_53:
        /*2da8*/ 	.word	0x00000080


	//   ....[1]....
        /*2dac*/ 	.word	0x00000340


	//   ....[2]....
        /*2db0*/ 	.word	0x00019130


	//   ....[3]....
        /*2db4*/ 	.word	0x000193a0


	//----- nvinfo : EIATTR_VRC_CTA_INIT_COUNT
	.align		4
.L_54:
        /*2db8*/ 	.byte	0x02, 0x4a
        /*2dba*/ 	.byte	0x80
	.zero		1


	//----- nvinfo : EIATTR_MBARRIER_INSTR_OFFSETS
	.align		4
        /*2dbc*/ 	.byte	0x04, 0x39
        /*2dbe*/ 	.short	(.L_56 - .L_55)


	//   ....[0]....
.L_55:
        /*2dc0*/ 	.word	0x00002a90
        /*2dc4*/ 	.word	0x000000ff
        /*2dc8*/ 	.word	0x00000000
        /*2dcc*/ 	.short	0x0100
        /*2dce*/ 	.byte	0x0b
	.zero		1


	//   ....[1]....
        /*2dd0*/ 	.word	0x00008410
        /*2dd4*/ 	.word	0x000000ff
        /*2dd8*/ 	.word	0x00014008
        /*2ddc*/ 	.short	0x0100
        /*2dde*/ 	.byte	0x09
	.zero		1


	//   ....[2]....
        /*2de0*/ 	.word	0x0000fbb0
        /*2de4*/ 	.word	0x000000ff
        /*2de8*/ 	.word	0x00000000
        /*2dec*/ 	.short	0x010a
        /*2dee*/ 	.byte	0x0b
	.zero		1


	//   ....[3]....
        /*2df0*/ 	.word	0x00014ef0
        /*2df4*/ 	.word	0x000000ff
        /*2df8*/ 	.word	0x00000000
        /*2dfc*/ 	.short	0x010a
        /*2dfe*/ 	.byte	0x0b
	.zero		1


	//   ....[4]....
        /*2e00*/ 	.word	0x00014fe0
        /*2e04*/ 	.word	0x000000ff
        /*2e08*/ 	.word	0x00014000
        /*2e0c*/ 	.short	0x0108
        /*2e0e*/ 	.byte	0x09
	.zero		1


	//   ....[5]....
        /*2e10*/ 	.word	0x00015010
        /*2e14*/ 	.word	0x000000ff
        /*2e18*/ 	.word	0x00014008
        /*2e1c*/ 	.short	0x0108
        /*2e1e*/ 	.byte	0x09
	.zero		1


	//   ....[6]....
        /*2e20*/ 	.word	0x000193e0
        /*2e24*/ 	.word	0x000000ff
        /*2e28*/ 	.word	0x00000000
        /*2e2c*/ 	.short	0x010a
        /*2e2e*/ 	.byte	0x0b
	.zero		1


	//   ....[7]....
        /*2e30*/ 	.word	0x00019420
        /*2e34*/ 	.word	0x000000ff
        /*2e38*/ 	.word	0x00000000
        /*2e3c*/ 	.short	0x010a
        /*2e3e*/ 	.byte	0x0b
	.zero		1


	//----- nvinfo : EIATTR_NUM_MBARRIERS
	.align		4
.L_56:
        /*2e40*/ 	.byte	0x03, 0x38
        /*2e42*/ 	.short	0x0002


	//----- nvinfo : EIATTR_EXIT_INSTR_OFFSETS
	.align		4
        /*2e44*/ 	.byte	0x04, 0x1c
        /*2e46*/ 	.short	(.L_58 - .L_57)


	//   ....[0]....
.L_57:
        /*2e48*/ 	.word	0x000193b0


	//----- nvinfo : EIATTR_REQNTID
	.align		4
.L_58:
        /*2e4c*/ 	.byte	0x04, 0x10
        /*2e4e*/ 	.short	(.L_60 - .L_59)
.L_59:
        /*2e50*/ 	.word	0x00000080
        /*2e54*/ 	.word	0x00000001
        /*2e58*/ 	.word	0x00000001


	//----- nvinfo : EIATTR_CRS_STACK_SIZE
	.align		4
.L_60:
        /*2e5c*/ 	.byte	0x04, 0x1e
        /*2e5e*/ 	.short	(.L_62 - .L_61)
.L_61:
        /*2e60*/ 	.word	0x00000000


	//----- nvinfo : EIATTR_CBANK_PARAM_SIZE
	.align		4
.L_62:
        /*2e64*/ 	.byte	0x03, 0x19
        /*2e66*/ 	.short	0x0050


	//----- nvinfo : EIATTR_PARAM_CBANK
	.align		4
        /*2e68*/ 	.byte	0x04, 0x0a
        /*2e6a*/ 	.short	(.L_64 - .L_63)
	.align		4
.L_63:
        /*2e6c*/ 	.word	index@(.nv.constant0.matmul_kernel)
        /*2e70*/ 	.short	0x0380
        /*2e72*/ 	.short	0x0050


	//----- nvinfo : EIATTR_SW_WAR
	.align		4
.L_64:
        /*2e74*/ 	.byte	0x04, 0x36
        /*2e76*/ 	.short	(.L_66 - .L_65)
.L_65:
        /*2e78*/ 	.word	0x00000008
.L_66:


//--------------------- .nv.compat                --------------------------
	.section	.nv.compat,"",@"SHT_CUDA_COMPAT_INFO"
	.align	4
        /*0000*/ 	.byte	0x02, 0x02, 0x02, 0x00, 0x02, 0x05, 0x05, 0x00, 0x02, 0x03, 0x00, 0x00, 0x02, 0x06, 0x01, 0x00


//--------------------- .nv.callgraph             --------------------------
	.section	.nv.callgraph,"",@"SHT_CUDA_CALLGRAPH"
	.align	4
	.sectionentsize	8
	.align		4
        /*0000*/ 	.word	0x00000000
	.align		4
        /*0004*/ 	.word	0xffffffff
	.align		4
        /*0008*/ 	.word	0x00000000
	.align		4
        /*000c*/ 	.word	0xfffffffe
	.align		4
        /*0010*/ 	.word	0x00000000
	.align		4
        /*0014*/ 	.word	0xfffffffd
	.align		4
        /*0018*/ 	.word	0x00000000
	.align		4
        /*001c*/ 	.word	0xfffffffc


//--------------------- .text.matmul_kernel       --------------------------
	.section	.text.matmul_kernel,"ax",@progbits
	.align	128
        .global         matmul_kernel
        .type           matmul_kernel,@function
        .size           matmul_kernel,(.L_x_20 - matmul_kernel)
        .other          matmul_kernel,@"STO_CUDA_ENTRY STV_DEFAULT"
matmul_kernel:
.text.matmul_kernel:
[----:B------:R-:W0:Y:S01]  /*0000*/  LDC R1, c[0x0][0x37c] ;  /* 0x0000df00ff017b82 */ /* 0x000e220000000800 */
[----:B------:R-:W1:Y:S01]  /*0010*/  S2R R0, SR_TID.X ;  /* 0x0000000000007919 */ /* 0x000e620000002100 */
[----:B0-----:R-:W-:Y:S01]  /*0020*/  VIADD R1, R1, 0xfffff788 ;  /* 0xfffff78801017836 */ /* 0x001fe20000000000 */
[----:B------:R-:W0:Y:S01]  /*0030*/  LDCU.64 UR20, c[0x0][0x358] ;  /* 0x00006b00ff1477ac */ /* 0x000e220008000a00 */
[----:B-1----:R-:W-:-:S13]  /*0040*/  ISETP.GE.U32.AND P0, PT, R0, 0x20, PT ;  /* 0x000000200000780c */ /* 0x002fda0003f06070 */
[----:B------:R-:W-:Y:S02]  /*0050*/  VOTEU.ANY UP0, P0 ;  /* 0x0000000000ff7886 */ /* 0x000fe40000000100 */
[----:B------:R-:W-:Y:S05]  /*0060*/  BRA.U UP0, `(.L_x_0) ;  /* 0x0000000100b87547 */ /* 0x000fea000b800000 */
[----:B------:R-:W1:Y:S01]  /*0070*/  S2UR UR6, SR_CgaCtaId ;  /* 0x00000000000679c3 */ /* 0x000e620000008800 */
[----:B------:R-:W-:Y:S01]  /*0080*/  NOP ;  /* 0x0000000000007918 */ /* 0x000fe20000000000 */
[----:B------:R-:W-:Y:S02]  /*0090*/  UMOV UR4, 0x40 ;  /* 0x0000004000047882 */ /* 0x000fe40000000000 */
[----:B-1----:R-:W-:-:S09]  /*00a0*/  ULEA UR4, UR6, UR4, 0x18 ;  /* 0x0000000406047291 */ /* 0x002fd2000f8ec0ff */
[----:B------:R-:W1:Y:S01]  /*00b0*/  LDS.U8 R0, [UR4] ;  /* 0x00000004ff007984 */ /* 0x000e620008000000 */
[----:B------:R-:W-:Y:S02]  /*00c0*/  UMOV UR4, 0x400 ;  /* 0x0000040000047882 */ /* 0x000fe40000000000 */
[----:B------:R-:W-:Y:S01]  /*00d0*/  ULEA UR4, UR6, UR4, 0x18 ;  /* 0x0000000406047291 */ /* 0x000fe2000f8ec0ff */
[----:B-1----:R-:W-:-:S13]  /*00e0*/  ISETP.NE.AND P0, PT, R0, RZ, PT ;  /* 0x000000ff0000720c */ /* 0x002fda0003f05270 */
[----:B------:R-:W-:Y:S05]  /*00f0*/  @P0 BRA `(.L_x_1) ;  /* 0x00000000007c0947 */ /* 0x000fea0003800000 */
[----:B------:R-:W-:-:S13]  /*0100*/  ELECT P0, URZ, PT ;  /* 0x0000000000ff782f */ /* 0x000fda0003800000 */
[----:B------:R-:W-:Y:S05]  /*0110*/  @!P0 BRA `(.L_x_2) ;  /* 0x0000000000848947 */ /* 0x000fea0003800000 */
[----:B------:R-:W-:Y:S01]  /*0120*/  UMOV UR5, 0x8 ;  /* 0x0000000800057882 */ /* 0x000fe20000000000 */
[----:B------:R-:W-:Y:S02]  /*0130*/  IMAD.MOV.U32 R4, RZ, RZ, 0x1 ;  /* 0x00000001ff047424 */ /* 0x000fe400078e00ff */
[----:B------:R-:W-:Y:S02]  /*0140*/  IMAD.MOV.U32 R5, RZ, RZ, 0xff ;  /* 0x000000ffff057424 */ /* 0x000fe400078e00ff */
[----:B------:R-:W-:Y:S04]  /*0150*/  DEPBAR.LE SB1, 0x36 ;  /* 0x00009d800000791a */ /* 0x000fe80000000000 */
[----:B------:R-:W1:Y:S02]  /*0160*/  UTCATOMSWS.FIND_AND_SET.ALIGN UP1, UR5, UR5 ;  /* 0x00000005000575e3 */ /* 0x000e640008020800 */
[----:B-1----:R-:W-:-:S04]  /*0170*/  PLOP3.LUT P0, PT, PT, PT, UP1, 0x80, 0x8 ;  /* 0x000000000008781c */ /* 0x002fc80003f0f018 */
[----:B------:R-:W-:-:S04]  /*0180*/  SEL R0, RZ, 0xffffffff, !P0 ;  /* 0xffffffffff007807 */ /* 0x000fc80004000000 */
[----:B------:R-:W-:Y:S01]  /*0190*/  ISETP.NE.AND P0, PT, R0, RZ, PT ;  /* 0x000000ff0000720c */ /* 0x000fe20003f05270 */
[----:B------:R-:W-:-:S12]  /*01a0*/  IMAD.U32 R0, RZ, RZ, UR5 ;  /* 0x00000005ff007e24 */ /* 0x000fd8000f8e00ff */
[----:B------:R-:W-:Y:S05]  /*01b0*/  @P0 BRA `(.L_x_3) ;  /* 0x0000000000240947 */ /* 0x000fea0003800000 */
.L_x_4:
[----:B------:R-:W-:Y:S05]  /*01c0*/  NANOSLEEP 0x64 ;  /* 0x000000640000795d */ /* 0x000fea0003800000 */
[----:B------:R-:W-:-:S05]  /*01d0*/  UMOV UR5, 0x8 ;  /* 0x0000000800057882 */ /* 0x000fca0000000000 */
[----:B------:R-:W-:Y:S04]  /*01e0*/  DEPBAR.LE SB1, 0x36 ;  /* 0x00009d800000791a */ /* 0x000fe80000000000 */
[----:B------:R-:W1:Y:S02]  /*01f0*/  UTCATOMSWS.FIND_AND_SET.ALIGN UP1, UR5, UR5 ;  /* 0x00000005000575e3 */ /* 0x000e640008020800 */
[----:B-1----:R-:W-:-:S04]  /*0200*/  PLOP3.LUT P0, PT, PT, PT, UP1, 0x80, 0x8 ;  /* 0x000000000008781c */ /* 0x002fc80003f0f018 */
[----:B------:R-:W-:-:S04]  /*0210*/  SEL R0, RZ, 0xffffffff, !P0 ;  /* 0xffffffffff007807 */ /* 0x000fc80004000000 */
[----:B------:R-:W-:Y:S01]  /*0220*/  ISETP.NE.AND P0, PT, R0, RZ, PT ;  /* 0x000000ff0000720c */ /* 0x000fe20003f05270 */
[----:B------:R-:W-:-:S12]  /*0230*/  IMAD.U32 R0, RZ, RZ, UR5 ;  /* 0x00000005ff007e24 */ /* 0x000fd8000f8e00ff */
[----:B------:R-:W-:Y:S05]  /*0240*/  @!P0 BRA `(.L_x_4) ;  /* 0xfffffffc00dc8947 */ /* 0x000fea000383ffff */
.L_x_3:
[C---:B------:R-:W-:Y:S01]  /*0250*/  VIADD R3, R0.reuse, 0x10 ;  /* 0x0000001000037836 */ /* 0x040fe20000000000 */
[----:B------:R-:W-:Y:S01]  /*0260*/  UMOV UR5, 0x50 ;  /* 0x0000005000057882 */ /* 0x000fe20000000000 */
[----:B------:R-:W-:Y:S01]  /*0270*/  SHF.L.U32 R2, R5, R0, RZ ;  /* 0x0000000005027219 */ /* 0x000fe200000006ff */
[----:B------:R-:W-:Y:S01]  /*0280*/  ULEA UR5, UR6, UR5, 0x18 ;  /* 0x0000000506057291 */ /* 0x000fe2000f8ec0ff */
[----:B------:R-:W-:Y:S01]  /*0290*/  IMAD.SHL.U32 R0, R0, 0x20, RZ ;  /* 0x0000002000007824 */ /* 0x000fe200078e00ff */
[----:B------:R-:W-:-:S04]  /*02a0*/  SHF.L.U32 R3, R4, R3, RZ ;  /* 0x0000000304037219 */ /* 0x000fc800000006ff */
[----:B------:R-:W-:-:S05]  /*02b0*/  LOP3.LUT R2, R3, R2, RZ, 0xfc, !PT ;  /* 0x0000000203027212 */ /* 0x000fca00078efcff */
[----:B------:R1:W-:Y:S04]  /*02c0*/  ATOMS.OR RZ, [UR5], R2 ;  /* 0x00000002ffff798c */ /* 0x0003e8000b000005 */
[----:B------:R1:W-:Y:S01]  /*02d0*/  STS [UR4], R0 ;  /* 0x00000000ff007988 */ /* 0x0003e20008000804 */
[----:B------:R-:W-:Y:S05]  /*02e0*/  BRA `(.L_x_2) ;  /* 0x0000000000107947 */ /* 0x000fea0003800000 */
.L_x_1:
[----:B------:R-:W-:Y:S01]  /*02f0*/  IMAD.MOV.U32 R0, RZ, RZ, -0x1 ;  /* 0xffffffffff007424 */ /* 0x000fe200078e00ff */
[----:B------:R-:W-:-:S04]  /*0300*/  MOV R2, 0x330 ;  /* 0x0000033000027802 */ /* 0x000fc80000000f00 */
[----:B------:R1:W-:Y:S03]  /*0310*/  STS [UR4], R0 ;  /* 0x00000000ff007988 */ /* 0x0003e60008000804 */
[----:B01----:R-:W-:Y:S05]  /*0320*/  CALL.REL.NOINC `($__internal_1_$__cuda_sm10x_tcgen05_guardrail_trap_phase_invalid_during_alloc) ;  /* 0x0000019000547944 */ /* 0x003fea0003c00000 */
.L_x_2:
[----:B------:R-:W-:Y:S05]  /*0330*/  WARPSYNC.ALL ;  /* 0x0000000000007948 */ /* 0x000fea0003800000 */
[----:B------:R-:W-:Y:S01]  /*0340*/  NOP ;  /* 0x0000000000007918 */ /* 0x000fe20000000000 */
.L_x_0:
[----:B------:R-:W2:Y:S01]  /*0350*/  LDC.64 R50, c[0x0][0x398] ;  /* 0x0000e600ff327b82 */ /* 0x000ea20000000a00 */
[----:B------:R-:W3:Y:S01]  /*0360*/  S2R R5, SR_CTAID.X ;  /* 0x0000000000057919 */ /* 0x000ee20000002500 */
[----:B------:R-:W-:Y:S01]  /*0370*/  UMOV UR9, 0x400 ;  /* 0x0000040000097882 */ /* 0x000fe20000000000 */
[----:B------:R-:W-:Y:S01]  /*0380*/  PRMT R150, RZ, 0x7610, R150 ;  /* 0x00007610ff967816 */ /* 0x000fe20000000096 */
[----:B------:R-:W-:Y:S01]  /*0390*/  UMOV UR6, 0x1 ;  /* 0x0000000100067882 */ /* 0x000fe20000000000 */
[----:B------:R-:W4:Y:S01]  /*03a0*/  S2R R90, SR_TID.X ;  /* 0x00000000005a7919 */ /* 0x000f220000002100 */
[----:B------:R-:W1:Y:S02]  /*03b0*/  LDCU.128 UR16, c[0x0][0x380] ;  /* 0x00007000ff1077ac */ /* 0x000e640008000c00 */
[----:B------:R-:W5:Y:S08]  /*03c0*/  S2UR UR4, SR_CgaCtaId ;  /* 0x00000000000479c3 */ /* 0x000f700000008800 */
[----:B------:R-:W0:Y:S01]  /*03d0*/  LDC.64 R164, c[0x0][0x3a8] ;  /* 0x0000ea00ffa47b82 */ /* 0x000e220000000a00 */
[----:B-12---:R-:W-:-:S05]  /*03e0*/  VIADD R0, R51, 0xff ;  /* 0x000000ff33007836 */ /* 0x006fca0000000000 */
[----:B------:R-:W-:Y:S01]  /*03f0*/  SHF.R.S32.HI R3, RZ, 0x1f, R0 ;  /* 0x0000001fff037819 */ /* 0x000fe20000011400 */
[----:B-----5:R-:W-:-:S03]  /*0400*/  ULEA UR9, UR4, UR9, 0x18 ;  /* 0x0000000904097291 */ /* 0x020fc6000f8ec0ff */
[----:B------:R-:W-:Y:S01]  /*0410*/  LEA.HI R3, R3, R0, RZ, 0x8 ;  /* 0x0000000003037211 */ /* 0x000fe200078f40ff */
[----:B------:R-:W-:Y:S01]  /*0420*/  BAR.SYNC.DEFER_BLOCKING 0x0 ;  /* 0x0000000000007b1d */ /* 0x000fe20000010000 */
[----:B---3--:R-:W-:Y:S01]  /*0430*/  IABS R8, R5 ;  /* 0x0000000500087213 */ /* 0x008fe20000000000 */
[----:B------:R-:W-:Y:S01]  /*0440*/  UIADD3 UR11, UPT, UPT, UR9, 0x14000, URZ ;  /* 0x00014000090b7890 */ /* 0x000fe2000fffe0ff */
[----:B------:R-:W-:Y:S02]  /*0450*/  SHF.R.S32.HI R3, RZ, 0x8, R3 ;  /* 0x00000008ff037819 */ /* 0x000fe40000011403 */
[--C-:B----4-:R-:W-:Y:S02]  /*0460*/  SHF.R.U32.HI R151, RZ, 0x5, R90.reuse ;  /* 0x00000005ff977819 */ /* 0x110fe4000001165a */
[----:B------:R-:W-:Y:S01]  /*0470*/  SHF.R.U32.HI R40, RZ, 0x6, R90 ;  /* 0x00000006ff287819 */ /* 0x000fe2000001165a */
[----:B------:R-:W-:Y:S01]  /*0480*/  IMAD.SHL.U32 R4, R3, 0x8, RZ ;  /* 0x0000000803047824 */ /* 0x000fe200078e00ff */
[----:B------:R-:W-:-:S02]  /*0490*/  LOP3.LUT R162, R90, 0x3f, RZ, 0xc0, !PT ;  /* 0x0000003f5aa27812 */ /* 0x000fc400078ec0ff */
[----:B------:R-:W-:Y:S02]  /*04a0*/  SGXT.U32 R40, R40, 0x1 ;  /* 0x000000012828781a */ /* 0x000fe40000000000 */
[-C--:B------:R-:W-:Y:S02]  /*04b0*/  IABS R7, R4.reuse ;  /* 0x0000000400077213 */ /* 0x080fe40000000000 */
[----:B------:R-:W-:Y:S01]  /*04c0*/  IABS R10, R4 ;  /* 0x00000004000a7213 */ /* 0x000fe20000000000 */
[----:B0-----:R-:W-:Y:S01]  /*04d0*/  IMAD R95, R40, R164, RZ ;  /* 0x000000a4285f7224 */ /* 0x001fe200078e02ff */
[----:B------:R-:W0:Y:S03]  /*04e0*/  I2F.RP R0, R7 ;  /* 0x0000000700007306 */ /* 0x000e260000209400 */
[C---:B------:R-:W-:Y:S01]  /*04f0*/  IMAD R94, R164.reuse, 0x2, R95 ;  /* 0x00000002a45e7824 */ /* 0x040fe200078e025f */
[----:B------:R-:W1:Y:S03]  /*0500*/  LDS R11, [UR9] ;  /* 0x00000009ff0b7984 */ /* 0x000e660008000800 */
[----:B------:R-:W-:-:S04]  /*0510*/  IMAD R93, R164, 0x2, R94 ;  /* 0x00000002a45d7824 */ /* 0x000fc800078e025e */
[----:B------:R-:W-:Y:S01]  /*0520*/  IMAD R92, R164, 0x2, R93 ;  /* 0x00000002a45c7824 */ /* 0x000fe200078e025d */
[----:B0-----:R-:W0:Y:S02]  /*0530*/  MUFU.RCP R0, R0 ;  /* 0x0000000000007308 */ /* 0x001e240000001000 */
[----:B0-----:R-:W-:Y:S02]  /*0540*/  VIADD R2, R0, 0xffffffe ;  /* 0x0ffffffe00027836 */ /* 0x001fe40000000000 */
[----:B------:R-:W-:-:S04]  /*0550*/  IMAD.MOV R0, RZ, RZ, -R10 ;  /* 0x000000ffff007224 */ /* 0x000fc800078e0a0a */
[----:B------:R0:W2:Y:S02]  /*0560*/  F2I.FTZ.U32.TRUNC.NTZ R3, R2 ;  /* 0x0000000200037305 */ /* 0x0000a4000021f000 */
[----:B0-----:R-:W-:Y:S01]  /*0570*/  IMAD.MOV.U32 R2, RZ, RZ, RZ ;  /* 0x000000ffff027224 */ /* 0x001fe200078e00ff */
[----:B-1----:R-:W-:Y:S01]  /*0580*/  R2UR UR8, R11 ;  /* 0x000000000b0872ca */ /* 0x002fe200000e0000 */
[----:B--2---:R-:W-:-:S04]  /*0590*/  IMAD.MOV R6, RZ, RZ, -R3 ;  /* 0x000000ffff067224 */ /* 0x004fc800078e0a03 */
[----:B------:R-:W-:Y:S02]  /*05a0*/  IMAD R9, R6, R7, RZ ;  /* 0x0000000706097224 */ /* 0x000fe400078e02ff */
[----:B------:R-:W-:Y:S02]  /*05b0*/  IMAD.MOV.U32 R6, RZ, RZ, R8 ;  /* 0x000000ffff067224 */ /* 0x000fe400078e0008 */
[----:B------:R-:W-:-:S06]  /*05c0*/  IMAD.HI.U32 R3, R3, R9, R2 ;  /* 0x0000000903037227 */ /* 0x000fcc00078e0002 */
[----:B------:R-:W-:-:S04]  /*05d0*/  IMAD.HI.U32 R3, R3, R6, RZ ;  /* 0x0000000603037227 */ /* 0x000fc800078e00ff */
[----:B------:R-:W-:Y:S01]  /*05e0*/  IMAD R0, R3, R0, R6 ;  /* 0x0000000003007224 */ /* 0x000fe200078e0206 */
[----:B------:R-:W-:Y:S04]  /*05f0*/  BAR.SYNC.DEFER_BLOCKING 0x0 ;  /* 0x0000000000007b1d */ /* 0x000fe80000010000 */
[----:B------:R-:W-:-:S13]  /*0600*/  ISETP.GT.U32.AND P1, PT, R7, R0, PT ;  /* 0x000000000700720c */ /* 0x000fda0003f24070 */
[----:B------:R-:W-:Y:S02]  /*0610*/  @!P1 IMAD.IADD R0, R0, 0x1, -R7 ;  /* 0x0000000100009824 */ /* 0x000fe400078e0a07 */
[----:B------:R-:W-:Y:S01]  /*0620*/  @!P1 VIADD R3, R3, 0x1 ;  /* 0x0000000103039836 */ /* 0x000fe20000000000 */
[----:B------:R-:W-:Y:S02]  /*0630*/  ISETP.NE.AND P1, PT, R4, RZ, PT ;  /* 0x000000ff0400720c */ /* 0x000fe40003f25270 */
[----:B------:R-:W-:Y:S02]  /*0640*/  ISETP.GE.U32.AND P0, PT, R0, R7, PT ;  /* 0x000000070000720c */ /* 0x000fe40003f06070 */
[----:B------:R-:W-:-:S04]  /*0650*/  LOP3.LUT R0, R5, R4, RZ, 0x3c, !PT ;  /* 0x0000000405007212 */ /* 0x000fc800078e3cff */
[----:B------:R-:W-:Y:S01]  /*0660*/  ISETP.GE.AND P2, PT, R0, RZ, PT ;  /* 0x000000ff0000720c */ /* 0x000fe20003f46270 */
[----:B------:R-:W-:-:S06]  /*0670*/  VIADD R0, R50, 0x3f ;  /* 0x0000003f32007836 */ /* 0x000fcc0000000000 */
[----:B------:R-:W-:-:S04]  /*0680*/  @P0 VIADD R3, R3, 0x1 ;  /* 0x0000000103030836 */ /* 0x000fc80000000000 */
[----:B------:R-:W-:Y:S01]  /*0690*/  IMAD.MOV.U32 R2, RZ, RZ, R3 ;  /* 0x000000ffff027224 */ /* 0x000fe200078e0003 */
[----:B------:R-:W-:-:S03]  /*06a0*/  SHF.R.S32.HI R3, RZ, 0x1f, R0 ;  /* 0x0000001fff037819 */ /* 0x000fc60000011400 */
[----:B------:R-:W-:Y:S01]  /*06b0*/  @!P2 IMAD.MOV R2, RZ, RZ, -R2 ;  /* 0x000000ffff02a224 */ /* 0x000fe200078e0a02 */
[----:B------:R-:W-:Y:S02]  /*06c0*/  @!P1 LOP3.LUT R2, RZ, R4, RZ, 0x33, !PT ;  /* 0x00000004ff029212 */ /* 0x000fe400078e33ff */
[----:B------:R-:W-:-:S03]  /*06d0*/  LEA.HI R3, R3, R0, RZ, 0x6 ;  /* 0x0000000003037211 */ /* 0x000fc600078f30ff */
[----:B------:R-:W-:Y:S02]  /*06e0*/  IMAD.SHL.U32 R12, R2, 0x8, RZ ;  /* 0x00000008020c7824 */ /* 0x000fe400078e00ff */
[----:B------:R-:W-:-:S03]  /*06f0*/  IMAD.MOV R2, RZ, RZ, -R2 ;  /* 0x000000ffff027224 */ /* 0x000fc600078e0a02 */
[----:B------:R-:W-:Y:S01]  /*0700*/  LEA.HI.SX32 R3, R3, -R12, 0x1a ;  /* 0x8000000c03037211 */ /* 0x000fe200078fd2ff */
[----:B------:R-:W-:Y:S01]  /*0710*/  IMAD R15, R4, R2, R5 ;  /* 0x00000002040f7224 */ /* 0x000fe200078e0205 */
[----:B------:R-:W-:Y:S01]  /*0720*/  IABS R4, R51 ;  /* 0x0000003300047213 */ /* 0x000fe20000000000 */
[----:B------:R-:W-:Y:S01]  /*0730*/  IMAD.MOV.U32 R2, RZ, RZ, RZ ;  /* 0x000000ffff027224 */ /* 0x000fe200078e00ff */
[----:B------:R-:W-:Y:S02]  /*0740*/  VIMNMX R10, PT, PT, R3, 0x8, PT ;  /* 0x00000008030a7848 */ /* 0x000fe40003fe0100 */
[----:B------:R-:W-:Y:S02]  /*0750*/  IABS R9, R15 ;  /* 0x0000000f00097213 */ /* 0x000fe40000000000 */
[----:B------:R-:W-:-:S04]  /*0760*/  IABS R7, R10 ;  /* 0x0000000a00077213 */ /* 0x000fc80000000000 */
[----:B------:R-:W0:Y:S08]  /*0770*/  I2F.RP R0, R7 ;  /* 0x0000000700007306 */ /* 0x000e300000209400 */
[----:B0-----:R-:W0:Y:S02]  /*0780*/  MUFU.RCP R0, R0 ;  /* 0x0000000000007308 */ /* 0x001e240000001000 */
[----:B0-----:R-:W-:Y:S01]  /*0790*/  VIADD R3, R0, 0xffffffe ;  /* 0x0ffffffe00037836 */ /* 0x001fe20000000000 */
[----:B------:R-:W-:-:S05]  /*07a0*/  IABS R0, R10 ;  /* 0x0000000a00007213 */ /* 0x000fca0000000000 */
[----:B------:R-:W0:Y:S01]  /*07b0*/  F2I.FTZ.U32.TRUNC.NTZ R3, R3 ;  /* 0x0000000300037305 */ /* 0x000e22000021f000 */
[----:B------:R-:W-:Y:S02]  /*07c0*/  IMAD.MOV R0, RZ, RZ, -R0 ;  /* 0x000000ffff007224 */ /* 0x000fe400078e0a00 */
[----:B0-----:R-:W-:-:S04]  /*07d0*/  IMAD.MOV R6, RZ, RZ, -R3 ;  /* 0x000000ffff067224 */ /* 0x001fc800078e0a03 */
[----:B------:R-:W-:Y:S02]  /*07e0*/  IMAD R5, R6, R7, RZ ;  /* 0x0000000706057224 */ /* 0x000fe400078e02ff */
[----:B------:R-:W0:Y:S02]  /*07f0*/  I2F.RP R6, R4 ;  /* 0x0000000400067306 */ /* 0x000e240000209400 */
[----:B------:R-:W-:Y:S01]  /*0800*/  IMAD.HI.U32 R2, R3, R5, R2 ;  /* 0x0000000503027227 */ /* 0x000fe200078e0002 */
[----:B------:R-:W-:-:S05]  /*0810*/  IABS R3, R50 ;  /* 0x0000003200037213 */ /* 0x000fca0000000000 */
[----:B------:R-:W-:Y:S01]  /*0820*/  IMAD.HI.U32 R2, R2, R9, RZ ;  /* 0x0000000902027227 */ /* 0x000fe200078e00ff */
[----:B------:R-:W1:Y:S03]  /*0830*/  I2F.RP R5, R3 ;  /* 0x0000000300057306 */ /* 0x000e660000209400 */
[----:B------:R-:W-:-:S05]  /*0840*/  IMAD R0, R2, R0, R9 ;  /* 0x0000000002007224 */ /* 0x000fca00078e0209 */
[----:B------:R-:W-:Y:S01]  /*0850*/  ISETP.GT.U32.AND P1, PT, R7, R0, PT ;  /* 0x000000000700720c */ /* 0x000fe20003f24070 */
[----:B0-----:R-:W0:Y:S08]  /*0860*/  MUFU.RCP R6, R6 ;  /* 0x0000000600067308 */ /* 0x001e300000001000 */
[----:B-1----:R-:W1:Y:S04]  /*0870*/  MUFU.RCP R5, R5 ;  /* 0x0000000500057308 */ /* 0x002e680000001000 */
[----:B------:R-:W-:-:S02]  /*0880*/  @!P1 IMAD.IADD R0, R0, 0x1, -R7 ;  /* 0x0000000100009824 */ /* 0x000fc400078e0a07 */
[----:B------:R-:W-:Y:S01]  /*0890*/  @!P1 VIADD R2, R2, 0x1 ;  /* 0x0000000102029836 */ /* 0x000fe20000000000 */
[----:B------:R-:W-:Y:S02]  /*08a0*/  ISETP.NE.AND P1, PT, R10, RZ, PT ;  /* 0x000000ff0a00720c */ /* 0x000fe40003f25270 */
[----:B------:R-:W-:Y:S01]  /*08b0*/  ISETP.GE.U32.AND P0, PT, R0, R7, PT ;  /* 0x000000070000720c */ /* 0x000fe20003f06070 */
[----:B0-----:R-:W-:Y:S01]  /*08c0*/  VIADD R8, R6, 0xffffffe ;  /* 0x0ffffffe06087836 */ /* 0x001fe20000000000 */
[----:B------:R-:W-:Y:S01]  /*08d0*/  LOP3.LUT R0, R15, R10, RZ, 0x3c, !PT ;  /* 0x0000000a0f007212 */ /* 0x000fe200078e3cff */
[----:B------:R-:W-:Y:S02]  /*08e0*/  IMAD.MOV.U32 R6, RZ, RZ, RZ ;  /* 0x000000ffff067224 */ /* 0x000fe400078e00ff */
[----:B------:R0:W2:Y:S01]  /*08f0*/  F2I.FTZ.U32.TRUNC.NTZ R9, R8 ;  /* 0x0000000800097305 */ /* 0x0000a2000021f000 */
[----:B------:R-:W-:Y:S01]  /*0900*/  ISETP.GE.AND P2, PT, R0, RZ, PT ;  /* 0x000000ff0000720c */ /* 0x000fe20003f46270 */
[----:B------:R-:W-:-:S02]  /*0910*/  IMAD.SHL.U32 R0, R151, 0x200000, RZ ;  /* 0x0020000097007824 */ /* 0x000fc400078e00ff */
[----:B-1----:R-:W-:-:S03]  /*0920*/  VIADD R5, R5, 0xffffffe ;  /* 0x0ffffffe05057836 */ /* 0x002fc60000000000 */
[----:B------:R-:W-:Y:S01]  /*0930*/  LOP3.LUT R0, R0, 0x600000, RZ, 0xc0, !PT ;  /* 0x0060000000007812 */ /* 0x000fe200078ec0ff */
[----:B------:R-:W-:Y:S01]  /*0940*/  @P0 VIADD R2, R2, 0x1 ;  /* 0x0000000102020836 */ /* 0x000fe20000000000 */
[----:B------:R1:W3:Y:S01]  /*0950*/  F2I.FTZ.U32.TRUNC.NTZ R7, R5 ;  /* 0x0000000500077305 */ /* 0x0002e2000021f000 */
[----:B0-----:R-:W-:Y:S01]  /*0960*/  IMAD.MOV.U32 R8, RZ, RZ, RZ ;  /* 0x000000ffff087224 */ /* 0x001fe200078e00ff */
[----:B------:R-:W-:-:S03]  /*0970*/  R2UR UR10, R0 ;  /* 0x00000000000a72ca */ /* 0x000fc600000e0000 */
[----:B------:R-:W-:Y:S01]  /*0980*/  @!P2 IMAD.MOV R2, RZ, RZ, -R2 ;  /* 0x000000ffff02a224 */ /* 0x000fe200078e0a02 */
[----:B------:R-:W-:Y:S01]  /*0990*/  @!P1 LOP3.LUT R2, RZ, R10, RZ, 0x33, !PT ;  /* 0x0000000aff029212 */ /* 0x000fe200078e33ff */
[----:B--2---:R-:W-:-:S03]  /*09a0*/  IMAD.MOV R13, RZ, RZ, -R9 ;  /* 0x000000ffff0d7224 */ /* 0x004fc600078e0a09 */
[----:B------:R-:W-:Y:S01]  /*09b0*/  PRMT R0, R40, 0x6540, R2 ;  /* 0x0000654028007816 */ /* 0x000fe20000000002 */
[----:B------:R-:W-:Y:S02]  /*09c0*/  IMAD R11, R13, R4, RZ ;  /* 0x000000040d0b7224 */ /* 0x000fe400078e02ff */
[----:B------:R-:W-:Y:S01]  /*09d0*/  IMAD.SHL.U32 R87, R2, 0x100, RZ ;  /* 0x0000010002577824 */ /* 0x000fe200078e00ff */
[----:B------:R-:W-:Y:S01]  /*09e0*/  LOP3.LUT R14, R0, 0xfe, RZ, 0xfc, !PT ;  /* 0x000000fe000e7812 */ /* 0x000fe200078efcff */
[----:B------:R-:W-:Y:S01]  /*09f0*/  IMAD.HI.U32 R86, R9, R11, R8 ;  /* 0x0000000b09567227 */ /* 0x000fe200078e0008 */
[----:B------:R-:W-:Y:S01]  /*0a00*/  IABS R85, R0 ;  /* 0x0000000000557213 */ /* 0x000fe20000000000 */
[----:B------:R-:W-:Y:S01]  /*0a10*/  UIADD3 UR10, UPT, UPT, UR8, UR10, URZ ;  /* 0x0000000a080a7290 */ /* 0x000fe2000fffe0ff */
[----:B------:R-:W-:Y:S01]  /*0a20*/  IABS R13, R14 ;  /* 0x0000000e000d7213 */ /* 0x000fe20000000000 */
[----:B-1----:R-:W-:Y:S01]  /*0a30*/  IMAD.MOV R5, RZ, RZ, -R2 ;  /* 0x000000ffff057224 */ /* 0x002fe200078e0a02 */
[C-C-:B------:R-:W-:Y:S01]  /*0a40*/  LOP3.LUT R157, R87.reuse, 0x2, R40.reuse, 0xfe, !PT ;  /* 0x00000002579d7812 */ /* 0x140fe200078efe28 */
[----:B---3--:R-:W-:Y:S01]  /*0a50*/  IMAD.MOV R2, RZ, RZ, -R7 ;  /* 0x000000ffff027224 */ /* 0x008fe200078e0a07 */
[C-C-:B------:R-:W-:Y:S01]  /*0a60*/  LOP3.LUT R17, R87.reuse, 0xa, R40.reuse, 0xfe, !PT ;  /* 0x0000000a57117812 */ /* 0x140fe200078efe28 */
[C---:B------:R-:W-:Y:S01]  /*0a70*/  IMAD.HI.U32 R9, R86.reuse, R13, RZ ;  /* 0x0000000d56097227 */ /* 0x040fe200078e00ff */
[----:B------:R-:W-:Y:S01]  /*0a80*/  IABS R83, R157 ;  /* 0x0000009d00537213 */ /* 0x000fe20000000000 */
[----:B------:R0:W-:Y:S01]  /*0a90*/  STL [R1+0x3c0], R14 ;  /* 0x0003c00e01007387 */ /* 0x0001e20000100800 */
[C-C-:B------:R-:W-:Y:S01]  /*0aa0*/  LOP3.LUT R18, R87.reuse, 0x4, R40.reuse, 0xfe, !PT ;  /* 0x0000000457127812 */ /* 0x140fe200078efe28 */
[----:B------:R-:W-:Y:S01]  /*0ab0*/  IMAD.MOV R9, RZ, RZ, -R9 ;  /* 0x000000ffff097224 */ /* 0x000fe200078e0a09 */
[C-C-:B------:R-:W-:Y:S01]  /*0ac0*/  LOP3.LUT R104, R87.reuse, 0x8, R40.reuse, 0xfe, !PT ;  /* 0x0000000857687812 */ /* 0x140fe200078efe28 */
[----:B------:R-:W-:Y:S01]  /*0ad0*/  IMAD.HI.U32 R8, R86, R83, RZ ;  /* 0x0000005356087227 */ /* 0x000fe200078e00ff */
[C---:B------:R-:W-:Y:S01]  /*0ae0*/  LOP3.LUT R16, R87.reuse, 0xc, R40, 0xfe, !PT ;  /* 0x0000000c57107812 */ /* 0x040fe200078efe28 */
[----:B------:R-:W-:Y:S01]  /*0af0*/  STL [R1+0x300], R157 ;  /* 0x0003009d01007387 */ /* 0x000fe20000100800 */
[----:B------:R-:W-:Y:S01]  /*0b00*/  IABS R81, R104 ;  /* 0x0000006800517213 */ /* 0x000fe20000000000 */
[----:B------:R-:W-:Y:S01]  /*0b10*/  IMAD R5, R10, R5, R15 ;  /* 0x000000050a057224 */ /* 0x000fe200078e020f */
[----:B------:R-:W-:Y:S01]  /*0b20*/  IABS R79, R16 ;  /* 0x00000010004f7213 */ /* 0x000fe20000000000 */
[----:B------:R-:W-:Y:S01]  /*0b30*/  IMAD.MOV.U32 R10, RZ, RZ, R2 ;  /* 0x000000ffff0a7224 */ /* 0x000fe200078e0002 */
[----:B0-----:R-:W-:Y:S01]  /*0b40*/  LOP3.LUT R14, R87, 0x10, R40, 0xfe, !PT ;  /* 0x00000010570e7812 */ /* 0x001fe200078efe28 */
[----:B------:R-:W-:Y:S01]  /*0b50*/  IMAD R84, R4, R9, R13 ;  /* 0x0000000904547224 */ /* 0x000fe200078e020d */
[----:B------:R-:W-:Y:S01]  /*0b60*/  IABS R13, R17 ;  /* 0x00000011000d7213 */ /* 0x000fe20000000000 */
[----:B------:R-:W-:Y:S01]  /*0b70*/  IMAD.MOV R8, RZ, RZ, -R8 ;  /* 0x000000ffff087224 */ /* 0x000fe200078e0a08 */
[----:B------:R-:W-:Y:S01]  /*0b80*/  STL [R1+0x304], R18 ;  /* 0x0003041201007387 */ /* 0x000fe20000100800 */
[----:B------:R-:W-:Y:S01]  /*0b90*/  IMAD.HI.U32 R2, R86, R85, RZ ;  /* 0x0000005556027227 */ /* 0x000fe200078e00ff */
[----:B------:R-:W-:-:S02]  /*0ba0*/  IABS R15, R14 ;  /* 0x0000000e000f7213 */ /* 0x000fc40000000000 */
[----:B------:R-:W-:Y:S01]  /*0bb0*/  STL [R1+0x310], R104 ;  /* 0x0003106801007387 */ /* 0x000fe20000100800 */
[----:B------:R-:W-:Y:S01]  /*0bc0*/  IMAD R11, R10, R3, RZ ;  /* 0x000000030a0b7224 */ /* 0x000fe200078e02ff */
[C---:B------:R-:W-:Y:S01]  /*0bd0*/  LOP3.LUT R106, R87.reuse, 0x18, R40, 0xfe, !PT ;  /* 0x00000018576a7812 */ /* 0x040fe200078efe28 */
[----:B------:R-:W-:Y:S01]  /*0be0*/  IMAD R83, R4, R8, R83 ;  /* 0x0000000804537224 */ /* 0x000fe200078e0253 */
[----:B------:R-:W-:Y:S01]  /*0bf0*/  STL [R1+0x37c], R17 ;  /* 0x00037c1101007387 */ /* 0x000fe20000100800 */
[----:B------:R-:W-:Y:S01]  /*0c00*/  IMAD.MOV R10, RZ, RZ, -R2 ;  /* 0x000000ffff0a7224 */ /* 0x000fe200078e0a02 */
[----:B------:R-:W-:Y:S01]  /*0c10*/  LOP3.LUT R107, R87, 0x14, R40, 0xfe, !PT ;  /* 0x00000014576b7812 */ /* 0x000fe200078efe28 */
[C---:B------:R-:W-:Y:S01]  /*0c20*/  IMAD.HI.U32 R8, R86.reuse, R13, RZ ;  /* 0x0000000d56087227 */ /* 0x040fe200078e00ff */
[----:B------:R0:W-:Y:S01]  /*0c30*/  STL [R1+0x378], R16 ;  /* 0x0003781001007387 */ /* 0x0001e20000100800 */
[----:B------:R-:W-:Y:S02]  /*0c40*/  IABS R75, R106 ;  /* 0x0000006a004b7213 */ /* 0x000fe40000000000 */
[----:B------:R-:W-:Y:S01]  /*0c50*/  IMAD.HI.U32 R2, R7, R11, R6 ;  /* 0x0000000b07027227 */ /* 0x000fe200078e0006 */
[----:B------:R-:W-:Y:S01]  /*0c60*/  IABS R11, R18 ;  /* 0x00000012000b7213 */ /* 0x000fe20000000000 */
[----:B------:R1:W-:Y:S01]  /*0c70*/  STL [R1+0x374], R14 ;  /* 0x0003740e01007387 */ /* 0x0003e20000100800 */
[C---:B------:R-:W-:Y:S01]  /*0c80*/  LOP3.LUT R109, R87.reuse, 0x12, R40, 0xfe, !PT ;  /* 0x00000012576d7812 */ /* 0x040fe200078efe28 */
[----:B------:R-:W-:Y:S01]  /*0c90*/  IMAD.MOV R8, RZ, RZ, -R8 ;  /* 0x000000ffff087224 */ /* 0x000fe200078e0a08 */
[C-C-:B------:R-:W-:Y:S01]  /*0ca0*/  LOP3.LUT R110, R87.reuse, 0x22, R40.reuse, 0xfe, !PT ;  /* 0x00000022576e7812 */ /* 0x140fe200078efe28 */
[C---:B------:R-:W-:Y:S01]  /*0cb0*/  IMAD.HI.U32 R9, R86.reuse, R79, RZ ;  /* 0x0000004f56097227 */ /* 0x040fe200078e00ff */
[----:B------:R-:W-:Y:S01]  /*0cc0*/  IABS R77, R109 ;  /* 0x0000006d004d7213 */ /* 0x000fe20000000000 */
[----:B------:R-:W-:Y:S01]  /*0cd0*/  STL [R1+0x370], R109 ;  /* 0x0003706d01007387 */ /* 0x000fe20000100800 */
[C-C-:B0-----:R-:W-:Y:S01]  /*0ce0*/  LOP3.LUT R16, R87.reuse, 0x20, R40.reuse, 0xfe, !PT ;  /* 0x0000002057107812 */ /* 0x141fe200078efe28 */
[----:B------:R-:W-:Y:S01]  /*0cf0*/  IMAD.HI.U32 R6, R86, R11, RZ ;  /* 0x0000000b56067227 */ /* 0x000fe200078e00ff */
[C-C-:B------:R-:W-:Y:S01]  /*0d00*/  LOP3.LUT R139, R87.reuse, 0x34, R40.reuse, 0xfe, !PT ;  /* 0x00000034578b7812 */ /* 0x140fe200078efe28 */
[----:B------:R-:W-:Y:S01]  /*0d10*/  STL [R1+0x334], R107 ;  /* 0x0003346b01007387 */ /* 0x000fe20000100800 */
[----:B-1----:R-:W-:Y:S01]  /*0d20*/  LOP3.LUT R14, R87, 0x1a, R40, 0xfe, !PT ;  /* 0x0000001a570e7812 */ /* 0x002fe200078efe28 */
[C---:B------:R-:W-:Y:S01]  /*0d30*/  IMAD R80, R4.reuse, R8, R13 ;  /* 0x0000000804507224 */ /* 0x040fe200078e020d */
[----:B------:R-:W-:Y:S01]  /*0d40*/  IABS R71, R110 ;  /* 0x0000006e00477213 */ /* 0x000fe20000000000 */
[----:B------:R-:W-:Y:S01]  /*0d50*/  IMAD R85, R4, R10, R85 ;  /* 0x0000000a04557224 */ /* 0x000fe200078e0255 */
[----:B------:R-:W-:Y:S01]  /*0d60*/  IABS R13, R14 ;  /* 0x0000000e000d7213 */ /* 0x000fe20000000000 */
[----:B------:R-:W-:Y:S01]  /*0d70*/  IMAD.MOV R9, RZ, RZ, -R9 ;  /* 0x000000ffff097224 */ /* 0x000fe200078e0a09 */
[----:B------:R0:W-:Y:S01]  /*0d80*/  STL [R1+0x32c], R14 ;  /* 0x00032c0e01007387 */ /* 0x0001e20000100800 */
[----:B------:R-:W-:Y:S01]  /*0d90*/  IMAD.HI.U32 R10, R86, R15, RZ ;  /* 0x0000000f560a7227 */ /* 0x000fe200078e00ff */
[----:B------:R-:W-:-:S02]  /*0da0*/  LOP3.LUT R133, R0, 0x40, RZ, 0xfc, !PT ;  /* 0x0000004000857812 */ /* 0x000fc400078efcff */
[----:B------:R-:W-:Y:S01]  /*0db0*/  STL [R1+0x330], R106 ;  /* 0x0003306a01007387 */ /* 0x000fe20000100800 */
[----:B------:R-:W-:Y:S01]  /*0dc0*/  IMAD.MOV R6, RZ, RZ, -R6 ;  /* 0x000000ffff067224 */ /* 0x000fe200078e0a06 */
[----:B------:R-:W-:Y:S01]  /*0dd0*/  LOP3.LUT R123, R0, 0x42, RZ, 0xfc, !PT ;  /* 0x00000042007b7812 */ /* 0x000fe200078efcff */
[----:B------:R-:W-:Y:S01]  /*0de0*/  IMAD.HI.U32 R7, R86, R81, RZ ;  /* 0x0000005156077227 */ /* 0x000fe200078e00ff */
[C-C-:B------:R-:W-:Y:S02]  /*0df0*/  LOP3.LUT R136, R87.reuse, 0x38, R40.reuse, 0xfe, !PT ;  /* 0x0000003857887812 */ /* 0x140fe400078efe28 */
[C-C-:B0-----:R-:W-:Y:S01]  /*0e00*/  LOP3.LUT R14, R87.reuse, 0x28, R40.reuse, 0xfe, !PT ;  /* 0x00000028570e7812 */ /* 0x141fe200078efe28 */
[----:B------:R-:W-:Y:S01]  /*0e10*/  IMAD R79, R4, R9, R79 ;  /* 0x00000009044f7224 */ /* 0x000fe200078e024f */
[----:B------:R-:W-:Y:S01]  /*0e20*/  LOP3.LUT R135, R87, 0x3a, R40, 0xfe, !PT ;  /* 0x0000003a57877812 */ /* 0x000fe200078efe28 */
[----:B------:R-:W-:Y:S01]  /*0e30*/  IMAD.MOV R10, RZ, RZ, -R10 ;  /* 0x000000ffff0a7224 */ /* 0x000fe200078e0a0a */
[----:B------:R-:W-:Y:S01]  /*0e40*/  IABS R69, R14 ;  /* 0x0000000e00457213 */ /* 0x000fe20000000000 */
[----:B------:R-:W-:Y:S01]  /*0e50*/  IMAD.HI.U32 R9, R86, R13, RZ ;  /* 0x0000000d56097227 */ /* 0x000fe200078e00ff */
[----:B------:R-:W-:-:S02]  /*0e60*/  IABS R55, R123 ;  /* 0x0000007b00377213 */ /* 0x000fc40000000000 */
[----:B------:R-:W-:Y:S01]  /*0e70*/  IABS R59, R136 ;  /* 0x00000088003b7213 */ /* 0x000fe20000000000 */
[C---:B------:R-:W-:Y:S01]  /*0e80*/  IMAD R82, R4.reuse, R6, R11 ;  /* 0x0000000604527224 */ /* 0x040fe200078e020b */
[----:B------:R-:W-:Y:S01]  /*0e90*/  IABS R11, R107 ;  /* 0x0000006b000b7213 */ /* 0x000fe20000000000 */
[----:B------:R-:W-:Y:S01]  /*0ea0*/  IMAD.MOV R7, RZ, RZ, -R7 ;  /* 0x000000ffff077224 */ /* 0x000fe200078e0a07 */
[C-C-:B------:R-:W-:Y:S01]  /*0eb0*/  LOP3.LUT R134, R87.reuse, 0x3c, R40.reuse, 0xfe, !PT ;  /* 0x0000003c57867812 */ /* 0x140fe200078efe28 */
[----:B------:R-:W-:Y:S01]  /*0ec0*/  IMAD R78, R4, R10, R15 ;  /* 0x0000000a044e7224 */ /* 0x000fe200078e020f */
[----:B------:R-:W-:Y:S01]  /*0ed0*/  LOP3.LUT R15, R87, 0x24, R40, 0xfe, !PT ;  /* 0x00000024570f7812 */ /* 0x000fe200078efe28 */
[----:B------:R-:W-:Y:S01]  /*0ee0*/  IMAD.MOV R9, RZ, RZ, -R9 ;  /* 0x000000ffff097224 */ /* 0x000fe200078e0a09 */
[----:B------:R-:W-:Y:S01]  /*0ef0*/  LOP3.LUT R122, R0, 0x50, RZ, 0xfc, !PT ;  /* 0x00000050007a7812 */ /* 0x000fe200078efcff */
[----:B------:R-:W-:Y:S01]  /*0f00*/  IMAD.HI.U32 R8, R86, R75, RZ ;  /* 0x0000004b56087227 */ /* 0x000fe200078e00ff */
[----:B------:R-:W-:-:S02]  /*0f10*/  LOP3.LUT R132, R0, 0x44, RZ, 0xfc, !PT ;  /* 0x0000004400847812 */ /* 0x000fc400078efcff */
[----:B------:R-:W-:Y:S01]  /*0f20*/  IABS R57, R134 ;  /* 0x0000008600397213 */ /* 0x000fe20000000000 */
[----:B------:R-:W-:Y:S01]  /*0f30*/  IMAD R81, R4, R7, R81 ;  /* 0x0000000704517224 */ /* 0x000fe200078e0251 */
[----:B------:R-:W-:Y:S01]  /*0f40*/  LOP3.LUT R130, R0, 0x4c, RZ, 0xfc, !PT ;  /* 0x0000004c00827812 */ /* 0x000fe200078efcff */
[----:B------:R-:W-:Y:S01]  /*0f50*/  IMAD.HI.U32 R7, R86, R11, RZ ;  /* 0x0000000b56077227 */ /* 0x000fe200078e00ff */
[----:B------:R-:W-:Y:S02]  /*0f60*/  LOP3.LUT R105, R0, 0x4a, RZ, 0xfc, !PT ;  /* 0x0000004a00697812 */ /* 0x000fe400078efcff */
[----:B------:R-:W-:Y:S01]  /*0f70*/  IABS R49, R130 ;  /* 0x0000008200317213 */ /* 0x000fe20000000000 */
[----:B------:R-:W-:Y:S01]  /*0f80*/  IMAD R74, R4, R9, R13 ;  /* 0x00000009044a7224 */ /* 0x000fe200078e020d */
[----:B------:R-:W-:Y:S01]  /*0f90*/  IABS R13, R15 ;  /* 0x0000000f000d7213 */ /* 0x000fe20000000000 */
[----:B------:R-:W-:Y:S01]  /*0fa0*/  IMAD.MOV R8, RZ, RZ, -R8 ;  /* 0x000000ffff087224 */ /* 0x000fe200078e0a08 */
[----:B------:R-:W-:Y:S01]  /*0fb0*/  LOP3.LUT R113, R0, 0x52, RZ, 0xfc, !PT ;  /* 0x0000005200717812 */ /* 0x000fe200078efcff */
[----:B------:R-:W-:Y:S01]  /*0fc0*/  IMAD.IADD R5, R12, 0x1, R5 ;  /* 0x000000010c057824 */ /* 0x000fe200078e0205 */
[----:B------:R-:W-:Y:S01]  /*0fd0*/  LOP3.LUT R12, R87, 0x1c, R40, 0xfe, !PT ;  /* 0x0000001c570c7812 */ /* 0x000fe200078efe28 */
[----:B------:R-:W-:Y:S01]  /*0fe0*/  IMAD.MOV R7, RZ, RZ, -R7 ;  /* 0x000000ffff077224 */ /* 0x000fe200078e0a07 */
[----:B------:R-:W-:Y:S01]  /*0ff0*/  LOP3.LUT R131, R0, 0x48, RZ, 0xfc, !PT ;  /* 0x0000004800837812 */ /* 0x000fe200078efcff */
[----:B------:R-:W-:Y:S01]  /*1000*/  IMAD.HI.U32 R6, R86, R77, RZ ;  /* 0x0000004d56067227 */ /* 0x000fe200078e00ff */
[----:B------:R-:W-:Y:S01]  /*1010*/  IABS R73, R12 ;  /* 0x0000000c00497213 */ /* 0x000fe20000000000 */
[----:B------:R0:W-:Y:S01]  /*1020*/  STL [R1+0x328], R12 ;  /* 0x0003280c01007387 */ /* 0x0001e20000100800 */
[----:B------:R-:W-:Y:S01]  /*1030*/  IABS R47, R113 ;  /* 0x00000071002f7213 */ /* 0x000fe20000000000 */
[----:B------:R-:W-:Y:S01]  /*1040*/  IMAD R75, R4, R8, R75 ;  /* 0x00000008044b7224 */ /* 0x000fe200078e024b */
[----:B------:R-:W-:Y:S01]  /*1050*/  LOP3.LUT R128, R0, 0x5a, RZ, 0xfc, !PT ;  /* 0x0000005a00807812 */ /* 0x000fe200078efcff */
[----:B------:R-:W-:Y:S01]  /*1060*/  IMAD.HI.U32 R8, R86, R13, RZ ;  /* 0x0000000d56087227 */ /* 0x000fe200078e00ff */
[----:B------:R1:W-:Y:S01]  /*1070*/  STL [R1+0x36c], R16 ;  /* 0x00036c1001007387 */ /* 0x0003e20000100800 */
[----:B------:R-:W-:-:S02]  /*1080*/  IABS R53, R131 ;  /* 0x0000008300357213 */ /* 0x000fc40000000000 */
[----:B------:R-:W-:Y:S01]  /*1090*/  IMAD R76, R4, R7, R11 ;  /* 0x00000007044c7224 */ /* 0x000fe200078e020b */
[----:B------:R-:W-:Y:S01]  /*10a0*/  IABS R11, R16 ;  /* 0x00000010000b7213 */ /* 0x000fe20000000000 */
[----:B------:R-:W-:Y:S01]  /*10b0*/  IMAD.MOV R6, RZ, RZ, -R6 ;  /* 0x000000ffff067224 */ /* 0x000fe200078e0a06 */
[C---:B0-----:R-:W-:Y:S01]  /*10c0*/  LOP3.LUT R12, R87.reuse, 0x2a, R40, 0xfe, !PT ;  /* 0x0000002a570c7812 */ /* 0x041fe200078efe28 */
[----:B------:R-:W-:Y:S01]  /*10d0*/  IMAD.MOV R8, RZ, RZ, -R8 ;  /* 0x000000ffff087224 */ /* 0x000fe200078e0a08 */
[----:B------:R-:W-:Y:S01]  /*10e0*/  STL [R1+0x368], R110 ;  /* 0x0003686e01007387 */ /* 0x000fe20000100800 */
[----:B------:R-:W-:Y:S01]  /*10f0*/  IMAD.HI.U32 R9, R86, R69, RZ ;  /* 0x0000004556097227 */ /* 0x000fe200078e00ff */
[----:B-1----:R-:W-:Y:S02]  /*1100*/  LOP3.LUT R16, R87, 0x2c, R40, 0xfe, !PT ;  /* 0x0000002c57107812 */ /* 0x002fe400078efe28 */
[----:B------:R0:W-:Y:S01]  /*1110*/  STL [R1+0x364], R15 ;  /* 0x0003640f01007387 */ /* 0x0001e20000100800 */
[----:B------:R-:W-:Y:S01]  /*1120*/  IMAD R77, R4, R6, R77 ;  /* 0x00000006044d7224 */ /* 0x000fe200078e024d */
[----:B------:R-:W-:Y:S01]  /*1130*/  IABS R65, R16 ;  /* 0x0000001000417213 */ /* 0x000fe20000000000 */
[----:B------:R-:W-:Y:S01]  /*1140*/  IMAD.HI.U32 R6, R86, R11, RZ ;  /* 0x0000000b56067227 */ /* 0x000fe200078e00ff */
[----:B------:R1:W-:Y:S01]  /*1150*/  STL [R1+0x360], R14 ;  /* 0x0003600e01007387 */ /* 0x0003e20000100800 */
[----:B------:R-:W-:-:S02]  /*1160*/  LOP3.LUT R127, R0, 0x60, RZ, 0xfc, !PT ;  /* 0x00000060007f7812 */ /* 0x000fc400078efcff */
[----:B------:R-:W-:Y:S01]  /*1170*/  IMAD R70, R4, R8, R13 ;  /* 0x0000000804467224 */ /* 0x000fe200078e020d */
[----:B------:R2:W-:Y:S01]  /*1180*/  STL [R1+0x35c], R12 ;  /* 0x00035c0c01007387 */ /* 0x0005e20000100800 */
[----:B------:R-:W-:Y:S01]  /*1190*/  IMAD.MOV R9, RZ, RZ, -R9 ;  /* 0x000000ffff097224 */ /* 0x000fe200078e0a09 */
[----:B0-----:R-:W-:Y:S01]  /*11a0*/  IABS R15, R12 ;  /* 0x0000000c000f7213 */ /* 0x001fe20000000000 */
[----:B------:R-:W-:Y:S01]  /*11b0*/  IMAD.MOV R6, RZ, RZ, -R6 ;  /* 0x000000ffff067224 */ /* 0x000fe200078e0a06 */
[----:B------:R-:W-:Y:S01]  /*11c0*/  IABS R13, R139 ;  /* 0x0000008b000d7213 */ /* 0x000fe20000000000 */
[----:B------:R-:W-:Y:S01]  /*11d0*/  IMAD.HI.U32 R7, R86, R71, RZ ;  /* 0x0000004756077227 */ /* 0x000fe200078e00ff */
[C-C-:B-1----:R-:W-:Y:S01]  /*11e0*/  LOP3.LUT R14, R87.reuse, 0x30, R40.reuse, 0xfe, !PT ;  /* 0x00000030570e7812 */ /* 0x142fe200078efe28 */
[----:B------:R-:W-:Y:S01]  /*11f0*/  STL [R1+0x358], R16 ;  /* 0x0003581001007387 */ /* 0x000fe20000100800 */
[----:B------:R-:W-:Y:S01]  /*1200*/  LOP3.LUT R108, R0, 0x54, RZ, 0xfc, !PT ;  /* 0x00000054006c7812 */ /* 0x000fe200078efcff */
[----:B------:R-:W-:Y:S01]  /*1210*/  IMAD R69, R4, R9, R69 ;  /* 0x0000000904457224 */ /* 0x000fe200078e0245 */
[----:B--2---:R-:W-:Y:S01]  /*1220*/  LOP3.LUT R12, R87, 0x32, R40, 0xfe, !PT ;  /* 0x00000032570c7812 */ /* 0x004fe200078efe28 */
[----:B------:R-:W-:Y:S01]  /*1230*/  IMAD.HI.U32 R9, R86, R13, RZ ;  /* 0x0000000d56097227 */ /* 0x000fe200078e00ff */
[----:B------:R-:W-:Y:S01]  /*1240*/  LOP3.LUT R111, R0, 0x5c, RZ, 0xfc, !PT ;  /* 0x0000005c006f7812 */ /* 0x000fe200078efcff */
[----:B------:R-:W-:Y:S01]  /*1250*/  STL [R1+0x354], R14 ;  /* 0x0003540e01007387 */ /* 0x000fe20000100800 */
[----:B------:R-:W-:Y:S01]  /*1260*/  IABS R61, R12 ;  /* 0x0000000c003d7213 */ /* 0x000fe20000000000 */
[----:B------:R-:W-:Y:S01]  /*1270*/  IMAD R72, R4, R6, R11 ;  /* 0x0000000604487224 */ /* 0x000fe200078e020b */
[----:B------:R-:W-:Y:S01]  /*1280*/  IABS R11, R14 ;  /* 0x0000000e000b7213 */ /* 0x000fe20000000000 */
[----:B------:R-:W-:Y:S01]  /*1290*/  IMAD.HI.U32 R10, R86, R73, RZ ;  /* 0x00000049560a7227 */ /* 0x000fe200078e00ff */
[----:B------:R-:W-:Y:S01]  /*12a0*/  IABS R43, R111 ;  /* 0x0000006f002b7213 */ /* 0x000fe20000000000 */
[----:B------:R0:W-:Y:S01]  /*12b0*/  STL [R1+0x350], R12 ;  /* 0x0003500c01007387 */ /* 0x0001e20000100800 */
[C---:B------:R-:W-:Y:S01]  /*12c0*/  LOP3.LUT R124, R0.reuse, 0x6c, RZ, 0xfc, !PT ;  /* 0x0000006c007c7812 */ /* 0x040fe200078efcff */
[----:B------:R-:W-:Y:S01]  /*12d0*/  IMAD.MOV R7, RZ, RZ, -R7 ;  /* 0x000000ffff077224 */ /* 0x000fe200078e0a07 */
[C---:B------:R-:W-:Y:S01]  /*12e0*/  LOP3.LUT R129, R0.reuse, 0x58, RZ, 0xfc, !PT ;  /* 0x0000005800817812 */ /* 0x040fe200078efcff */
[----:B------:R-:W-:Y:S01]  /*12f0*/  IMAD.MOV R9, RZ, RZ, -R9 ;  /* 0x000000ffff097224 */ /* 0x000fe200078e0a09 */
[----:B------:R-:W-:Y:S01]  /*1300*/  LOP3.LUT R125, R0, 0x6a, RZ, 0xfc, !PT ;  /* 0x0000006a007d7812 */ /* 0x000fe200078efcff */
[----:B------:R-:W-:Y:S01]  /*1310*/  IMAD.HI.U32 R8, R86, R61, RZ ;  /* 0x0000003d56087227 */ /* 0x000fe200078e00ff */
[----:B------:R-:W-:Y:S01]  /*1320*/  IABS R45, R129 ;  /* 0x00000081002d7213 */ /* 0x000fe20000000000 */
[----:B------:R-:W-:Y:S01]  /*1330*/  STL [R1+0x348], R139 ;  /* 0x0003488b01007387 */ /* 0x000fe20000100800 */
[----:B------:R-:W-:Y:S01]  /*1340*/  LOP3.LUT R138, R0, 0x68, RZ, 0xfc, !PT ;  /* 0x00000068008a7812 */ /* 0x000fe200078efcff */
[----:B------:R-:W-:Y:S01]  /*1350*/  IMAD.MOV R10, RZ, RZ, -R10 ;  /* 0x000000ffff0a7224 */ /* 0x000fe200078e0a0a */
[----:B------:R-:W-:Y:S01]  /*1360*/  IABS R37, R125 ;  /* 0x0000007d00257213 */ /* 0x000fe20000000000 */
[----:B------:R-:W-:Y:S01]  /*1370*/  IMAD R71, R4, R7, R71 ;  /* 0x0000000704477224 */ /* 0x000fe200078e0247 */
[----:B------:R-:W-:Y:S01]  /*1380*/  STL [R1+0x344], R136 ;  /* 0x0003448801007387 */ /* 0x000fe20000100800 */
[----:B------:R-:W-:Y:S01]  /*1390*/  IMAD.HI.U32 R7, R86, R11, RZ ;  /* 0x0000000b56077227 */ /* 0x000fe200078e00ff */
[----:B------:R-:W-:-:S02]  /*13a0*/  LOP3.LUT R112, R0, 0x64, RZ, 0xfc, !PT ;  /* 0x0000006400707812 */ /* 0x000fc400078efcff */
[----:B------:R-:W-:Y:S01]  /*13b0*/  STL [R1+0x340], R135 ;  /* 0x0003408701007387 */ /* 0x000fe20000100800 */
[C---:B------:R-:W-:Y:S01]  /*13c0*/  IMAD R60, R4.reuse, R9, R13 ;  /* 0x00000009043c7224 */ /* 0x040fe200078e020d */
[----:B------:R-:W-:Y:S01]  /*13d0*/  IABS R13, R133 ;  /* 0x00000085000d7213 */ /* 0x000fe20000000000 */
[----:B------:R-:W-:Y:S01]  /*13e0*/  IMAD.MOV R8, RZ, RZ, -R8 ;  /* 0x000000ffff087224 */ /* 0x000fe200078e0a08 */
[----:B------:R-:W-:Y:S01]  /*13f0*/  STL [R1+0x33c], R134 ;  /* 0x00033c8601007387 */ /* 0x000fe20000100800 */
[----:B------:R-:W-:Y:S01]  /*1400*/  IMAD R73, R4, R10, R73 ;  /* 0x0000000a04497224 */ /* 0x000fe200078e0249 */
[----:B------:R-:W-:Y:S01]  /*1410*/  LOP3.LUT R156, R0, 0x78, RZ, 0xfc, !PT ;  /* 0x00000078009c7812 */ /* 0x000fe200078efcff */
[C---:B------:R-:W-:Y:S01]  /*1420*/  IMAD.HI.U32 R10, R86.reuse, R15, RZ ;  /* 0x0000000f560a7227 */ /* 0x040fe200078e00ff */
[----:B------:R-:W-:Y:S01]  /*1430*/  STL [R1+0x338], R133 ;  /* 0x0003388501007387 */ /* 0x000fe20000100800 */
[----:B------:R-:W-:Y:S02]  /*1440*/  IABS R39, R112 ;  /* 0x0000007000277213 */ /* 0x000fe40000000000 */
[----:B------:R-:W-:Y:S01]  /*1450*/  IMAD.MOV R7, RZ, RZ, -R7 ;  /* 0x000000ffff077224 */ /* 0x000fe200078e0a07 */
[----:B------:R-:W-:Y:S01]  /*1460*/  STL [R1+0x450], R123 ;  /* 0x0004507b01007387 */ /* 0x000fe20000100800 */
[----:B------:R-:W-:Y:S01]  /*1470*/  IMAD.HI.U32 R6, R86, R65, RZ ;  /* 0x0000004156067227 */ /* 0x000fe200078e00ff */
[----:B------:R-:W-:-:S02]  /*1480*/  LOP3.LUT R126, R0, 0x62, RZ, 0xfc, !PT ;  /* 0x00000062007e7812 */ /* 0x000fc400078efcff */
[----:B------:R-:W-:Y:S01]  /*1490*/  STL [R1+0x464], R132 ;  /* 0x0004648401007387 */ /* 0x000fe20000100800 */
[----:B------:R-:W-:Y:S01]  /*14a0*/  IMAD R61, R4, R8, R61 ;  /* 0x00000008043d7224 */ /* 0x000fe200078e023d */
[----:B------:R-:W-:Y:S01]  /*14b0*/  LOP3.LUT R120, R0, 0x74, RZ, 0xfc, !PT ;  /* 0x0000007400787812 */ /* 0x000fe200078efcff */
[----:B------:R-:W-:Y:S01]  /*14c0*/  IMAD.HI.U32 R8, R86, R13, RZ ;  /* 0x0000000d56087227 */ /* 0x000fe200078e00ff */
[----:B------:R-:W-:Y:S01]  /*14d0*/  STL [R1+0x474], R131 ;  /* 0x0004748301007387 */ /* 0x000fe20000100800 */
[----:B------:R-:W-:Y:S02]  /*14e0*/  IABS R41, R126 ;  /* 0x0000007e00297213 */ /* 0x000fe40000000000 */
[----:B------:R-:W-:Y:S01]  /*14f0*/  IMAD.MOV R10, RZ, RZ, -R10 ;  /* 0x000000ffff0a7224 */ /* 0x000fe200078e0a0a */
[----:B------:R-:W-:Y:S01]  /*1500*/  STL [R1+0x470], R105 ;  /* 0x0004706901007387 */ /* 0x000fe20000100800 */
[----:B------:R-:W-:Y:S01]  /*1510*/  IMAD R64, R4, R7, R11 ;  /* 0x0000000704407224 */ /* 0x000fe200078e020b */
[----:B------:R-:W-:Y:S01]  /*1520*/  IABS R11, R135 ;  /* 0x00000087000b7213 */ /* 0x000fe20000000000 */
[----:B------:R-:W-:Y:S01]  /*1530*/  IMAD.MOV R6, RZ, RZ, -R6 ;  /* 0x000000ffff067224 */ /* 0x000fe200078e0a06 */
[----:B------:R-:W-:Y:S01]  /*1540*/  STL [R1+0x46c], R130 ;  /* 0x00046c8201007387 */ /* 0x000fe20000100800 */
[----:B------:R-:W-:Y:S01]  /*1550*/  IMAD.MOV R8, RZ, RZ, -R8 ;  /* 0x000000ffff087224 */ /* 0x000fe200078e0a08 */
[----:B------:R-:W-:Y:S01]  /*1560*/  LOP3.LUT R121, R0, 0x72, RZ, 0xfc, !PT ;  /* 0x0000007200797812 */ /* 0x000fe200078efcff */
[----:B------:R-:W-:Y:S01]  /*1570*/  IMAD R68, R4, R10, R15 ;  /* 0x0000000a04447224 */ /* 0x000fe200078e020f */
[----:B------:R-:W-:Y:S01]  /*1580*/  IABS R15, R132 ;  /* 0x00000084000f7213 */ /* 0x000fe20000000000 */
[----:B------:R-:W-:Y:S01]  /*1590*/  IMAD.HI.U32 R9, R86, R55, RZ ;  /* 0x0000003756097227 */ /* 0x000fe200078e00ff */
[----:B------:R-:W-:Y:S01]  /*15a0*/  STL [R1+0x468], R122 ;  /* 0x0004687a01007387 */ /* 0x000fe20000100800 */
[----:B------:R-:W-:-:S02]  /*15b0*/  IABS R33, R120 ;  /* 0x0000007800217213 */ /* 0x000fc40000000000 */
[----:B------:R-:W-:Y:S01]  /*15c0*/  IMAD.HI.U32 R10, R86, R59, RZ ;  /* 0x0000003b560a7227 */ /* 0x000fe200078e00ff */
[----:B------:R-:W-:Y:S01]  /*15d0*/  STL [R1+0x460], R113 ;  /* 0x0004607101007387 */ /* 0x000fe20000100800 */
[----:B------:R-:W-:Y:S02]  /*15e0*/  LOP3.LUT R137, R0, 0x70, RZ, 0xfc, !PT ;  /* 0x0000007000897812 */ /* 0x000fe400078efcff */
[----:B------:R-:W-:Y:S01]  /*15f0*/  IMAD R65, R4, R6, R65 ;  /* 0x0000000604417224 */ /* 0x000fe200078e0241 */
[----:B------:R-:W-:Y:S01]  /*1600*/  STL [R1+0x45c], R108 ;  /* 0x00045c6c01007387 */ /* 0x000fe20000100800 */
[----:B------:R-:W-:Y:S01]  /*1610*/  IMAD.HI.U32 R6, R86, R11, RZ ;  /* 0x0000000b56067227 */ /* 0x000fe200078e00ff */
[----:B------:R-:W-:Y:S02]  /*1620*/  LOP3.LUT R117, R0, 0x82, RZ, 0xfc, !PT ;  /* 0x0000008200757812 */ /* 0x000fe400078efcff */
[----:B------:R-:W-:Y:S01]  /*1630*/  STL [R1+0x458], R129 ;  /* 0x0004588101007387 */ /* 0x000fe20000100800 */
[----:B------:R-:W-:Y:S01]  /*1640*/  IMAD R56, R4, R8, R13 ;  /* 0x0000000804387224 */ /* 0x000fe200078e020d */
[----:B------:R-:W-:Y:S01]  /*1650*/  IABS R13, R122 ;  /* 0x0000007a000d7213 */ /* 0x000fe20000000000 */
[----:B------:R-:W-:Y:S01]  /*1660*/  IMAD.MOV R9, RZ, RZ, -R9 ;  /* 0x000000ffff097224 */ /* 0x000fe200078e0a09 */
[----:B------:R-:W-:Y:S01]  /*1670*/  STL [R1+0x454], R128 ;  /* 0x0004548001007387 */ /* 0x000fe20000100800 */
[----:B------:R-:W-:Y:S01]  /*1680*/  IMAD.MOV R10, RZ, RZ, -R10 ;  /* 0x000000ffff0a7224 */ /* 0x000fe200078e0a0a */
[----:B------:R-:W-:Y:S01]  /*1690*/  IABS R35, R137 ;  /* 0x0000008900237213 */ /* 0x000fe20000000000 */
[----:B------:R-:W-:Y:S01]  /*16a0*/  IMAD.MOV R6, RZ, RZ, -R6 ;  /* 0x000000ffff067224 */ /* 0x000fe200078e0a06 */
[----:B------:R-:W-:Y:S01]  /*16b0*/  STL [R1+0x44c], R111 ;  /* 0x00044c6f01007387 */ /* 0x000fe20000100800 */
[----:B------:R-:W-:Y:S01]  /*16c0*/  IMAD.HI.U32 R7, R86, R57, RZ ;  /* 0x0000003956077227 */ /* 0x000fe200078e00ff */
[----:B------:R-:W-:-:S02]  /*16d0*/  LOP3.LUT R119, R0, 0x7a, RZ, 0xfc, !PT ;  /* 0x0000007a00777812 */ /* 0x000fc400078efcff */
[----:B------:R-:W-:Y:S01]  /*16e0*/  STL [R1+0x448], R127 ;  /* 0x0004487f01007387 */ /* 0x000fe20000100800 */
[----:B------:R-:W-:Y:S01]  /*16f0*/  IMAD R55, R4, R9, R55 ;  /* 0x0000000904377224 */ /* 0x000fe200078e0237 */
[----:B------:R-:W-:Y:S01]  /*1700*/  LOP3.LUT R118, R0, 0x7c, RZ, 0xfc, !PT ;  /* 0x0000007c00767812 */ /* 0x000fe200078efcff */
[----:B------:R-:W-:Y:S01]  /*1710*/  IMAD R59, R4, R10, R59 ;  /* 0x0000000a043b7224 */ /* 0x000fe200078e023b */
[----:B------:R-:W-:Y:S01]  /*1720*/  STL [R1+0x444], R126 ;  /* 0x0004447e01007387 */ /* 0x000fe20000100800 */
[----:B------:R-:W-:Y:S01]  /*1730*/  IMAD.HI.U32 R9, R86, R13, RZ ;  /* 0x0000000d56097227 */ /* 0x000fe200078e00ff */
[----:B------:R-:W-:Y:S02]  /*1740*/  LOP3.LUT R116, R0, 0x84, RZ, 0xfc, !PT ;  /* 0x0000008400747812 */ /* 0x000fe400078efcff */
[----:B------:R-:W-:Y:S01]  /*1750*/  STL [R1+0x440], R112 ;  /* 0x0004407001007387 */ /* 0x000fe20000100800 */
[----:B------:R-:W-:Y:S01]  /*1760*/  IMAD.HI.U32 R10, R86, R15, RZ ;  /* 0x0000000f560a7227 */ /* 0x000fe200078e00ff */
[----:B------:R-:W-:-:S02]  /*1770*/  LOP3.LUT R155, R0, 0x80, RZ, 0xfc, !PT ;  /* 0x00000080009b7812 */ /* 0x000fc400078efcff */
        /* <DEDUP_REMOVED lines=10> */
[----:B0-----:R-:W-:-:S02]  /*1820*/  LOP3.LUT R12, R0, 0x88, RZ, 0xfc, !PT ;  /* 0x00000088000c7812 */ /* 0x001fc400078efcff */
[----:B------:R-:W-:Y:S01]  /*1830*/  STL [R1+0x4cc], R137 ;  /* 0x0004cc8901007387 */ /* 0x000fe20000100800 */
[----:B------:R-:W-:Y:S01]  /*1840*/  IMAD R57, R4, R7, R57 ;  /* 0x0000000704397224 */ /* 0x000fe200078e0239 */
[----:B------:R-:W-:Y:S01]  /*1850*/  IABS R27, R116 ;  /* 0x00000074001b7213 */ /* 0x000fe20000000000 */
[----:B------:R-:W-:Y:S01]  /*1860*/  IMAD.HI.U32 R7, R86, R11, RZ ;  /* 0x0000000b56077227 */ /* 0x000fe200078e00ff */
[----:B------:R-:W-:Y:S01]  /*1870*/  STL [R1+0x4d0], R121 ;  /* 0x0004d07901007387 */ /* 0x000fe20000100800 */
[----:B------:R-:W-:Y:S02]  /*1880*/  LOP3.LUT R154, R0, 0x8a, RZ, 0xfc, !PT ;  /* 0x0000008a009a7812 */ /* 0x000fe400078efcff */
[C---:B------:R-:W-:Y:S01]  /*1890*/  IMAD R48, R4.reuse, R9, R13 ;  /* 0x0000000904307224 */ /* 0x040fe200078e020d */
[----:B------:R-:W-:Y:S01]  /*18a0*/  IABS R13, R128 ;  /* 0x00000080000d7213 */ /* 0x000fe20000000000 */
[----:B------:R-:W-:Y:S01]  /*18b0*/  IMAD R54, R4, R10, R15 ;  /* 0x0000000a04367224 */ /* 0x000fe200078e020f */
[----:B------:R-:W-:Y:S01]  /*18c0*/  IABS R15, R127 ;  /* 0x0000007f000f7213 */ /* 0x000fe20000000000 */
[----:B------:R-:W-:Y:S01]  /*18d0*/  IMAD.MOV R8, RZ, RZ, -R8 ;  /* 0x000000ffff087224 */ /* 0x000fe200078e0a08 */
[----:B------:R-:W-:Y:S01]  /*18e0*/  STL [R1+0x4e0], R120 ;  /* 0x0004e07801007387 */ /* 0x000fe20000100800 */
[----:B------:R-:W-:Y:S01]  /*18f0*/  IMAD.HI.U32 R10, R86, R47, RZ ;  /* 0x0000002f560a7227 */ /* 0x000fe200078e00ff */
[----:B------:R-:W-:-:S02]  /*1900*/  IABS R29, R155 ;  /* 0x0000009b001d7213 */ /* 0x000fc40000000000 */
[----:B------:R-:W-:Y:S01]  /*1910*/  STL [R1+0x4dc], R156 ;  /* 0x0004dc9c01007387 */ /* 0x000fe20000100800 */
[----:B------:R-:W-:Y:S01]  /*1920*/  IMAD.MOV R7, RZ, RZ, -R7 ;  /* 0x000000ffff077224 */ /* 0x000fe200078e0a07 */
[----:B------:R-:W-:Y:S01]  /*1930*/  LOP3.LUT R115, R0, 0x8c, RZ, 0xfc, !PT ;  /* 0x0000008c00737812 */ /* 0x000fe200078efcff */
[----:B------:R-:W-:Y:S01]  /*1940*/  IMAD.HI.U32 R6, R86, R53, RZ ;  /* 0x0000003556067227 */ /* 0x000fe200078e00ff */
[----:B------:R-:W-:Y:S01]  /*1950*/  STL [R1+0x4e4], R119 ;  /* 0x0004e47701007387 */ /* 0x000fe20000100800 */
[----:B------:R-:W-:Y:S02]  /*1960*/  LOP3.LUT R114, R0, 0x90, RZ, 0xfc, !PT ;  /* 0x0000009000727812 */ /* 0x000fe400078efcff */
[----:B------:R-:W-:Y:S01]  /*1970*/  IMAD R49, R4, R8, R49 ;  /* 0x0000000804317224 */ /* 0x000fe200078e0231 */
[----:B------:R-:W-:Y:S01]  /*1980*/  STL [R1+0x4ec], R118 ;  /* 0x0004ec7601007387 */ /* 0x000fe20000100800 */
[----:B------:R-:W-:Y:S01]  /*1990*/  IMAD.MOV R10, RZ, RZ, -R10 ;  /* 0x000000ffff0a7224 */ /* 0x000fe200078e0a0a */
[----:B------:R-:W-:Y:S01]  /*19a0*/  LOP3.LUT R153, R0, 0x94, RZ, 0xfc, !PT ;  /* 0x0000009400997812 */ /* 0x000fe200078efcff */
[----:B------:R-:W-:Y:S01]  /*19b0*/  IMAD.HI.U32 R8, R86, R13, RZ ;  /* 0x0000000d56087227 */ /* 0x000fe200078e00ff */
[----:B------:R-:W-:Y:S01]  /*19c0*/  STL [R1+0x4f8], R155 ;  /* 0x0004f89b01007387 */ /* 0x000fe20000100800 */
[----:B------:R-:W-:-:S02]  /*19d0*/  IABS R25, R154 ;  /* 0x0000009a00197213 */ /* 0x000fc40000000000 */
[C---:B------:R-:W-:Y:S01]  /*19e0*/  IMAD R52, R4.reuse, R7, R11 ;  /* 0x0000000704347224 */ /* 0x040fe200078e020b */
[----:B------:R-:W-:Y:S01]  /*19f0*/  IABS R11, R108 ;  /* 0x0000006c000b7213 */ /* 0x000fe20000000000 */
[----:B------:R-:W-:Y:S01]  /*1a00*/  IMAD.MOV R6, RZ, RZ, -R6 ;  /* 0x000000ffff067224 */ /* 0x000fe200078e0a06 */
[----:B------:R-:W-:Y:S01]  /*1a10*/  STL [R1+0x4f4], R117 ;  /* 0x0004f47501007387 */ /* 0x000fe20000100800 */
[----:B------:R-:W-:Y:S01]  /*1a20*/  IMAD R47, R4, R10, R47 ;  /* 0x0000000a042f7224 */ /* 0x000fe200078e022f */
[----:B------:R-:W-:Y:S01]  /*1a30*/  LOP3.LUT R16, R0, 0x98, RZ, 0xfc, !PT ;  /* 0x0000009800107812 */ /* 0x000fe200078efcff */
[----:B------:R-:W-:Y:S01]  /*1a40*/  IMAD.MOV R8, RZ, RZ, -R8 ;  /* 0x000000ffff087224 */ /* 0x000fe200078e0a08 */
[----:B------:R0:W-:Y:S01]  /*1a50*/  STL [R1+0x4e8], R12 ;  /* 0x0004e80c01007387 */ /* 0x0001e20000100800 */
[----:B------:R-:W-:Y:S01]  /*1a60*/  IMAD.HI.U32 R10, R86, R15, RZ ;  /* 0x0000000f560a7227 */ /* 0x000fe200078e00ff */
[----:B------:R-:W-:Y:S02]  /*1a70*/  LOP3.LUT R14, R0, 0x9c, RZ, 0xfc, !PT ;  /* 0x0000009c000e7812 */ /* 0x000fe400078efcff */
[----:B------:R-:W-:Y:S01]  /*1a80*/  STL [R1+0x4f0], R116 ;  /* 0x0004f07401007387 */ /* 0x000fe20000100800 */
[----:B------:R-:W-:Y:S01]  /*1a90*/  IMAD R53, R4, R6, R53 ;  /* 0x0000000604357224 */ /* 0x000fe200078e0235 */
[----:B------:R-:W-:Y:S01]  /*1aa0*/  IABS R23, R114 ;  /* 0x0000007200177213 */ /* 0x000fe20000000000 */
[----:B------:R-:W-:Y:S01]  /*1ab0*/  IMAD.HI.U32 R6, R86, R11, RZ ;  /* 0x0000000b56067227 */ /* 0x000fe200078e00ff */
[----:B------:R-:W-:Y:S01]  /*1ac0*/  STL [R1+0x4d8], R154 ;  /* 0x0004d89a01007387 */ /* 0x000fe20000100800 */
[----:B------:R-:W-:-:S02]  /*1ad0*/  LOP3.LUT R152, R0, 0xa2, RZ, 0xfc, !PT ;  /* 0x000000a200987812 */ /* 0x000fc400078efcff */
[----:B------:R-:W-:Y:S01]  /*1ae0*/  IMAD R44, R4, R8, R13 ;  /* 0x00000008042c7224 */ /* 0x000fe200078e020d */
[----:B------:R-:W-:Y:S01]  /*1af0*/  IABS R13, R124 ;  /* 0x0000007c000d7213 */ /* 0x000fe20000000000 */
[----:B------:R-:W-:Y:S01]  /*1b00*/  IMAD.MOV R10, RZ, RZ, -R10 ;  /* 0x000000ffff0a7224 */ /* 0x000fe200078e0a0a */
[----:B------:R-:W-:Y:S01]  /*1b10*/  STL [R1+0x4d4], R115 ;  /* 0x0004d47301007387 */ /* 0x000fe20000100800 */
[----:B------:R-:W-:Y:S01]  /*1b20*/  IMAD.HI.U32 R9, R86, R43, RZ ;  /* 0x0000002b56097227 */ /* 0x000fe200078e00ff */
[C---:B------:R-:W-:Y:S02]  /*1b30*/  LOP3.LUT R63, R0.reuse, 0xa4, RZ, 0xfc, !PT ;  /* 0x000000a4003f7812 */ /* 0x040fe400078efcff */
[----:B------:R-:W-:Y:S01]  /*1b40*/  LOP3.LUT R62, R0, 0xa8, RZ, 0xfc, !PT ;  /* 0x000000a8003e7812 */ /* 0x000fe200078efcff */
[----:B------:R-:W-:Y:S01]  /*1b50*/  IMAD.MOV R6, RZ, RZ, -R6 ;  /* 0x000000ffff067224 */ /* 0x000fe200078e0a06 */
[----:B------:R-:W-:Y:S01]  /*1b60*/  IABS R21, R153 ;  /* 0x0000009900157213 */ /* 0x000fe20000000000 */
[----:B------:R-:W-:Y:S01]  /*1b70*/  IMAD R42, R4, R10, R15 ;  /* 0x0000000a042a7224 */ /* 0x000fe200078e020f */
[----:B------:R-:W-:Y:S01]  /*1b80*/  IABS R15, R12 ;  /* 0x0000000c000f7213 */ /* 0x000fe20000000000 */
[----:B------:R-:W-:Y:S01]  /*1b90*/  IMAD.MOV R9, RZ, RZ, -R9 ;  /* 0x000000ffff097224 */ /* 0x000fe200078e0a09 */
[----:B0-----:R-:W-:Y:S01]  /*1ba0*/  LOP3.LUT R12, R0, 0x92, RZ, 0xfc, !PT ;  /* 0x00000092000c7812 */ /* 0x001fe200078efcff */
[----:B------:R-:W-:Y:S01]  /*1bb0*/  IMAD.HI.U32 R10, R86, R13, RZ ;  /* 0x0000000d560a7227 */ /* 0x000fe200078e00ff */
[----:B------:R-:W-:-:S02]  /*1bc0*/  LOP3.LUT R88, R0, 0xb0, RZ, 0xfc, !PT ;  /* 0x000000b000587812 */ /* 0x000fc400078efcff */
[----:B------:R-:W-:Y:S01]  /*1bd0*/  LOP3.LUT R66, R0, 0xb4, RZ, 0xfc, !PT ;  /* 0x000000b400427812 */ /* 0x000fe200078efcff */
[----:B------:R-:W-:Y:S01]  /*1be0*/  IMAD R46, R4, R6, R11 ;  /* 0x00000006042e7224 */ /* 0x000fe200078e020b */
[----:B------:R-:W-:Y:S01]  /*1bf0*/  IABS R11, R138 ;  /* 0x0000008a000b7213 */ /* 0x000fe20000000000 */
[----:B------:R-:W-:Y:S01]  /*1c00*/  IMAD.HI.U32 R7, R86, R45, RZ ;  /* 0x0000002d56077227 */ /* 0x000fe200078e00ff */
[----:B------:R0:W-:Y:S03]  /*1c10*/  STL [R1+0x4c4], R12 ;  /* 0x0004c40c01007387 */ /* 0x0001e60000100800 */
[----:B------:R-:W-:Y:S01]  /*1c20*/  IMAD R43, R4, R9, R43 ;  /* 0x00000009042b7224 */ /* 0x000fe200078e022b */
[----:B------:R-:W-:Y:S01]  /*1c30*/  STL [R1+0x4c8], R114 ;  /* 0x0004c87201007387 */ /* 0x000fe20000100800 */
[----:B------:R-:W-:Y:S02]  /*1c40*/  IMAD.MOV R10, RZ, RZ, -R10 ;  /* 0x000000ffff0a7224 */ /* 0x000fe400078e0a0a */
[C---:B------:R-:W-:Y:S01]  /*1c50*/  IMAD.HI.U32 R9, R86.reuse, R37, RZ ;  /* 0x0000002556097227 */ /* 0x040fe200078e00ff */
[----:B------:R-:W-:Y:S03]  /*1c60*/  STL [R1+0x4c0], R153 ;  /* 0x0004c09901007387 */ /* 0x000fe60000100800 */
[----:B------:R-:W-:Y:S01]  /*1c70*/  IMAD.MOV R7, RZ, RZ, -R7 ;  /* 0x000000ffff077224 */ /* 0x000fe200078e0a07 */
[----:B------:R-:W-:Y:S01]  /*1c80*/  STL [R1+0x4bc], R16 ;  /* 0x0004bc1001007387 */ /* 0x000fe20000100800 */
[----:B------:R-:W-:-:S04]  /*1c90*/  IMAD.HI.U32 R8, R86, R11, RZ ;  /* 0x0000000b56087227 */ /* 0x000fc800078e00ff */
[C---:B------:R-:W-:Y:S01]  /*1ca0*/  IMAD R36, R4.reuse, R10, R13 ;  /* 0x0000000a04247224 */ /* 0x040fe200078e020d */
[----:B------:R-:W-:Y:S01]  /*1cb0*/  IABS R13, R156 ;  /* 0x0000009c000d7213 */ /* 0x000fe20000000000 */
[----:B------:R-:W-:Y:S02]  /*1cc0*/  IMAD.MOV R9, RZ, RZ, -R9 ;  /* 0x000000ffff097224 */ /* 0x000fe400078e0a09 */
[----:B------:R-:W-:Y:S02]  /*1cd0*/  IMAD R45, R4, R7, R45 ;  /* 0x00000007042d7224 */ /* 0x000fe400078e022d */
[----:B------:R-:W-:Y:S02]  /*1ce0*/  IMAD.MOV R8, RZ, RZ, -R8 ;  /* 0x000000ffff087224 */ /* 0x000fe400078e0a08 */
[----:B------:R-:W-:-:S04]  /*1cf0*/  IMAD.HI.U32 R7, R86, R39, RZ ;  /* 0x0000002756077227 */ /* 0x000fc800078e00ff */
[----:B------:R-:W-:Y:S02]  /*1d00*/  IMAD R37, R4, R9, R37 ;  /* 0x0000000904257224 */ /* 0x000fe400078e0225 */
[----:B------:R-:W-:-:S04]  /*1d10*/  IMAD.HI.U32 R9, R86, R13, RZ ;  /* 0x0000000d56097227 */ /* 0x000fc800078e00ff */
[----:B------:R-:W-:Y:S01]  /*1d20*/  IMAD R38, R4, R8, R11 ;  /* 0x0000000804267224 */ /* 0x000fe200078e020b */
[----:B------:R-:W-:Y:S01]  /*1d30*/  IABS R11, R121 ;  /* 0x00000079000b7213 */ /* 0x000fe20000000000 */
[----:B------:R-:W-:Y:S02]  /*1d40*/  IMAD.MOV R7, RZ, RZ, -R7 ;  /* 0x000000ffff077224 */ /* 0x000fe400078e0a07 */
[----:B------:R-:W-:-:S04]  /*1d50*/  IMAD.HI.U32 R6, R86, R41, RZ ;  /* 0x0000002956067227 */ /* 0x000fc800078e00ff */
[----:B------:R-:W-:Y:S02]  /*1d60*/  IMAD.MOV R9, RZ, RZ, -R9 ;  /* 0x000000ffff097224 */ /* 0x000fe400078e0a09 */
[----:B------:R-:W-:-:S04]  /*1d70*/  IMAD.HI.U32 R8, R86, R33, RZ ;  /* 0x0000002156087227 */ /* 0x000fc800078e00ff */
[----:B------:R-:W-:Y:S02]  /*1d80*/  IMAD R39, R4, R7, R39 ;  /* 0x0000000704277224 */ /* 0x000fe400078e0227 */
[----:B------:R-:W-:Y:S02]  /*1d90*/  IMAD.MOV R6, RZ, RZ, -R6 ;  /* 0x000000ffff067224 */ /* 0x000fe400078e0a06 */
        /* <DEDUP_REMOVED lines=16> */
[----:B------:R-:W-:-:S04]  /*1ea0*/  IMAD.HI.U32 R6, R86, R11, RZ ;  /* 0x0000000b56067227 */ /* 0x000fc800078e00ff */
[----:B------:R-:W-:Y:S02]  /*1eb0*/  IMAD.MOV R10, RZ, RZ, -R10 ;  /* 0x000000ffff0a7224 */ /* 0x000fe400078e0a0a */
[----:B------:R-:W-:Y:S01]  /*1ec0*/  IMAD R28, R4, R8, R13 ;  /* 0x00000008041c7224 */ /* 0x000fe200078e020d */
[----:B------:R-:W-:Y:S01]  /*1ed0*/  IABS R13, R12 ;  /* 0x0000000c000d7213 */ /* 0x000fe20000000000 */
[----:B------:R-:W-:Y:S01]  /*1ee0*/  IMAD.MOV R9, RZ, RZ, -R9 ;  /* 0x000000ffff097224 */ /* 0x000fe200078e0a09 */
[----:B0-----:R-:W-:Y:S01]  /*1ef0*/  LOP3.LUT R12, R0, 0xa0, RZ, 0xfc, !PT ;  /* 0x000000a0000c7812 */ /* 0x001fe200078efcff */
[----:B------:R-:W-:Y:S02]  /*1f00*/  IMAD.MOV R6, RZ, RZ, -R6 ;  /* 0x000000ffff067224 */ /* 0x000fe400078e0a06 */
[----:B------:R-:W-:Y:S01]  /*1f10*/  IMAD R31, R4, R10, R31 ;  /* 0x0000000a041f7224 */ /* 0x000fe200078e021f */
[----:B------:R-:W-:Y:S01]  /*1f20*/  IABS R17, R12 ;  /* 0x0000000c00117213 */ /* 0x000fe20000000000 */
[----:B------:R-:W-:-:S04]  /*1f30*/  IMAD.HI.U32 R7, R86, R29, RZ ;  /* 0x0000001d56077227 */ /* 0x000fc800078e00ff */
[----:B------:R-:W-:-:S04]  /*1f40*/  IMAD.HI.U32 R10, R86, R15, RZ ;  /* 0x0000000f560a7227 */ /* 0x000fc800078e00ff */
[----:B------:R-:W-:Y:S02]  /*1f50*/  IMAD R27, R4, R9, R27 ;  /* 0x00000009041b7224 */ /* 0x000fe400078e021b */
[----:B------:R-:W-:-:S04]  /*1f60*/  IMAD.HI.U32 R9, R86, R13, RZ ;  /* 0x0000000d56097227 */ /* 0x000fc800078e00ff */
[C---:B------:R-:W-:Y:S01]  /*1f70*/  IMAD R30, R4.reuse, R6, R11 ;  /* 0x00000006041e7224 */ /* 0x040fe200078e020b */
[----:B------:R-:W-:Y:S01]  /*1f80*/  IABS R11, R115 ;  /* 0x00000073000b7213 */ /* 0x000fe20000000000 */
[----:B------:R-:W-:Y:S02]  /*1f90*/  IMAD.MOV R7, RZ, RZ, -R7 ;  /* 0x000000ffff077224 */ /* 0x000fe400078e0a07 */
[----:B------:R-:W-:Y:S02]  /*1fa0*/  IMAD.MOV R10, RZ, RZ, -R10 ;  /* 0x000000ffff0a7224 */ /* 0x000fe400078e0a0a */
[----:B------:R-:W-:Y:S02]  /*1fb0*/  IMAD.MOV R9, RZ, RZ, -R9 ;  /* 0x000000ffff097224 */ /* 0x000fe400078e0a09 */
[C---:B------:R-:W-:Y:S02]  /*1fc0*/  IMAD R29, R4.reuse, R7, R29 ;  /* 0x00000007041d7224 */ /* 0x040fe400078e021d */
[----:B------:R-:W-:Y:S01]  /*1fd0*/  IMAD R26, R4, R10, R15 ;  /* 0x0000000a041a7224 */ /* 0x000fe200078e020f */
[----:B------:R-:W-:Y:S01]  /*1fe0*/  LOP3.LUT R15, R0, 0x9a, RZ, 0xfc, !PT ;  /* 0x0000009a000f7812 */ /* 0x000fe200078efcff */
[----:B------:R-:W-:-:S03]  /*1ff0*/  IMAD.HI.U32 R7, R86, R11, RZ ;  /* 0x0000000b56077227 */ /* 0x000fc600078e00ff */
[----:B------:R-:W-:Y:S01]  /*2000*/  IABS R19, R15 ;  /* 0x0000000f00137213 */ /* 0x000fe20000000000 */
[----:B------:R-:W-:Y:S01]  /*2010*/  IMAD R22, R4, R9, R13 ;  /* 0x0000000904167224 */ /* 0x000fe200078e020d */
[----:B------:R0:W-:Y:S01]  /*2020*/  STL [R1+0x4b8], R15 ;  /* 0x0004b80f01007387 */ /* 0x0001e20000100800 */
[C---:B------:R-:W-:Y:S01]  /*2030*/  IMAD.HI.U32 R9, R86.reuse, R17, RZ ;  /* 0x0000001156097227 */ /* 0x040fe200078e00ff */
[----:B------:R-:W-:Y:S02]  /*2040*/  IABS R13, R14 ;  /* 0x0000000e000d7213 */ /* 0x000fe40000000000 */
[----:B------:R1:W-:Y:S01]  /*2050*/  STL [R1+0x4b4], R14 ;  /* 0x0004b40e01007387 */ /* 0x0003e20000100800 */
[----:B------:R-:W-:Y:S02]  /*2060*/  IMAD.MOV R7, RZ, RZ, -R7 ;  /* 0x000000ffff077224 */ /* 0x000fe400078e0a07 */
[----:B------:R-:W-:Y:S01]  /*2070*/  IMAD.HI.U32 R6, R86, R25, RZ ;  /* 0x0000001956067227 */ /* 0x000fe200078e00ff */
[----:B------:R2:W-:Y:S01]  /*2080*/  STL [R1+0x4b0], R12 ;  /* 0x0004b00c01007387 */ /* 0x0005e20000100800 */
[----:B0-----:R-:W-:-:S02]  /*2090*/  IABS R15, R152 ;  /* 0x00000098000f7213 */ /* 0x001fc40000000000 */
[----:B------:R-:W-:Y:S01]  /*20a0*/  IMAD.MOV R9, RZ, RZ, -R9 ;  /* 0x000000ffff097224 */ /* 0x000fe200078e0a09 */
[----:B------:R-:W-:Y:S01]  /*20b0*/  STL [R1+0x4ac], R152 ;  /* 0x0004ac9801007387 */ /* 0x000fe20000100800 */
[----:B------:R-:W-:Y:S01]  /*20c0*/  IMAD R67, R5, 0x40, R162 ;  /* 0x0000004005437824 */ /* 0x000fe200078e02a2 */
[----:B-1----:R-:W-:Y:S01]  /*20d0*/  LOP3.LUT R14, R0, 0xaa, RZ, 0xfc, !PT ;  /* 0x000000aa000e7812 */ /* 0x002fe200078efcff */
[----:B------:R-:W-:Y:S01]  /*20e0*/  IMAD R24, R4, R7, R11 ;  /* 0x0000000704187224 */ /* 0x000fe200078e020b */
[----:B------:R-:W-:Y:S01]  /*20f0*/  IABS R11, R16 ;  /* 0x00000010000b7213 */ /* 0x000fe20000000000 */
[----:B------:R-:W-:Y:S01]  /*2100*/  IMAD.HI.U32 R8, R86, R23, RZ ;  /* 0x0000001756087227 */ /* 0x000fe200078e00ff */
[----:B------:R-:W-:Y:S01]  /*2110*/  STL [R1+0x4a8], R63 ;  /* 0x0004a83f01007387 */ /* 0x000fe20000100800 */
[----:B--2---:R-:W-:Y:S02]  /*2120*/  LOP3.LUT R12, R0, 0xac, RZ, 0xfc, !PT ;  /* 0x000000ac000c7812 */ /* 0x004fe400078efcff */
[----:B------:R-:W-:Y:S01]  /*2130*/  IMAD.MOV R6, RZ, RZ, -R6 ;  /* 0x000000ffff067224 */ /* 0x000fe200078e0a06 */
[----:B------:R0:W-:Y:S01]  /*2140*/  STL [R1+0x4a4], R62 ;  /* 0x0004a43e01007387 */ /* 0x0001e20000100800 */
[----:B------:R-:W-:Y:S01]  /*2150*/  IMAD R17, R4, R9, R17 ;  /* 0x0000000904117224 */ /* 0x000fe200078e0211 */
[----:B------:R-:W-:Y:S01]  /*2160*/  IABS R9, R62 ;  /* 0x0000003e00097213 */ /* 0x000fe20000000000 */
[----:B------:R-:W-:Y:S01]  /*2170*/  IMAD.HI.U32 R10, R86, R21, RZ ;  /* 0x00000015560a7227 */ /* 0x000fe200078e00ff */
[----:B------:R-:W-:Y:S01]  /*2180*/  STL [R1+0x4a0], R14 ;  /* 0x0004a00e01007387 */ /* 0x000fe20000100800 */
[----:B------:R-:W-:-:S02]  /*2190*/  ISETP.GE.AND P1, PT, R67, RZ, PT ;  /* 0x000000ff4300720c */ /* 0x000fc40003f26270 */
[----:B------:R-:W-:Y:S01]  /*21a0*/  IMAD.MOV R8, RZ, RZ, -R8 ;  /* 0x000000ffff087224 */ /* 0x000fe200078e0a08 */
[----:B------:R-:W-:Y:S01]  /*21b0*/  STL [R1+0x49c], R12 ;  /* 0x00049c0c01007387 */ /* 0x000fe20000100800 */
[----:B------:R-:W-:Y:S01]  /*21c0*/  IMAD R25, R4, R6, R25 ;  /* 0x0000000604197224 */ /* 0x000fe200078e0219 */
[----:B0-----:R-:W-:Y:S01]  /*21d0*/  IABS R62, R67 ;  /* 0x00000043003e7213 */ /* 0x001fe20000000000 */
[----:B------:R-:W-:Y:S01]  /*21e0*/  IMAD.HI.U32 R6, R86, R11, RZ ;  /* 0x0000000b56067227 */ /* 0x000fe200078e00ff */
[----:B------:R-:W-:Y:S03]  /*21f0*/  STL [R1+0x2fc], R67 ;  /* 0x0002fc4301007387 */ /* 0x000fe60000100800 */
[----:B------:R-:W-:Y:S01]  /*2200*/  IMAD.MOV R10, RZ, RZ, -R10 ;  /* 0x000000ffff0a7224 */ /* 0x000fe200078e0a0a */
[----:B------:R-:W-:Y:S01]  /*2210*/  STL [R1+0x498], R88 ;  /* 0x0004985801007387 */ /* 0x000fe20000100800 */
[----:B------:R-:W-:-:S02]  /*2220*/  IMAD R23, R4, R8, R23 ;  /* 0x0000000804177224 */ /* 0x000fc400078e0217 */
[----:B------:R-:W-:-:S04]  /*2230*/  IMAD.HI.U32 R2, R2, R62, RZ ;  /* 0x0000003e02027227 */ /* 0x000fc800078e00ff */
[----:B------:R-:W-:-:S04]  /*2240*/  IMAD.HI.U32 R8, R86, R13, RZ ;  /* 0x0000000d56087227 */ /* 0x000fc800078e00ff */
[----:B------:R-:W-:Y:S02]  /*2250*/  IMAD.MOV R6, RZ, RZ, -R6 ;  /* 0x000000ffff067224 */ /* 0x000fe400078e0a06 */
[----:B------:R-:W-:Y:S02]  /*2260*/  IMAD R21, R4, R10, R21 ;  /* 0x0000000a04157224 */ /* 0x000fe400078e0215 */
[----:B------:R-:W-:Y:S02]  /*2270*/  IMAD.MOV R2, RZ, RZ, -R2 ;  /* 0x000000ffff027224 */ /* 0x000fe400078e0a02 */
[----:B------:R-:W-:-:S04]  /*2280*/  IMAD.HI.U32 R10, R86, R15, RZ ;  /* 0x0000000f560a7227 */ /* 0x000fc800078e00ff */
[----:B------:R-:W-:Y:S02]  /*2290*/  IMAD.MOV R8, RZ, RZ, -R8 ;  /* 0x000000ffff087224 */ /* 0x000fe400078e0a08 */
[----:B------:R-:W-:Y:S01]  /*22a0*/  IMAD R20, R4, R6, R11 ;  /* 0x0000000604147224 */ /* 0x000fe200078e020b */
[----:B------:R-:W-:Y:S01]  /*22b0*/  IABS R11, R12 ;  /* 0x0000000c000b7213 */ /* 0x000fe20000000000 */
[----:B------:R-:W-:-:S04]  /*22c0*/  IMAD.HI.U32 R7, R86, R19, RZ ;  /* 0x0000001356077227 */ /* 0x000fc800078e00ff */
[C---:B------:R-:W-:Y:S01]  /*22d0*/  IMAD R62, R3.reuse, R2, R62 ;  /* 0x00000002033e7224 */ /* 0x040fe200078e023e */
[----:B------:R-:W-:Y:S01]  /*22e0*/  LOP3.LUT R2, R0, 0xba, RZ, 0xfc, !PT ;  /* 0x000000ba00027812 */ /* 0x000fe200078efcff */
[----:B------:R-:W-:Y:S02]  /*22f0*/  IMAD.MOV R10, RZ, RZ, -R10 ;  /* 0x000000ffff0a7224 */ /* 0x000fe400078e0a0a */
[----:B------:R-:W-:Y:S01]  /*2300*/  IMAD R18, R4, R8, R13 ;  /* 0x0000000804127224 */ /* 0x000fe200078e020d */
[----:B------:R-:W-:Y:S01]  /*2310*/  IABS R13, R14 ;  /* 0x0000000e000d7213 */ /* 0x000fe20000000000 */
[----:B------:R-:W-:Y:S01]  /*2320*/  IMAD.MOV R7, RZ, RZ, -R7 ;  /* 0x000000ffff077224 */ /* 0x000fe200078e0a07 */
[----:B------:R-:W-:Y:S01]  /*2330*/  ISETP.GT.U32.AND P0, PT, R3, R62, PT ;  /* 0x0000003e0300720c */ /* 0x000fe20003f04070 */
[----:B------:R-:W-:-:S04]  /*2340*/  IMAD.HI.U32 R8, R86, R11, RZ ;  /* 0x0000000b56087227 */ /* 0x000fc800078e00ff */
[C---:B------:R-:W-:Y:S01]  /*2350*/  IMAD R16, R4.reuse, R10, R15 ;  /* 0x0000000a04107224 */ /* 0x040fe200078e020f */
[----:B------:R-:W-:Y:S01]  /*2360*/  IABS R15, R63 ;  /* 0x0000003f000f7213 */ /* 0x000fe20000000000 */
[----:B------:R-:W-:Y:S01]  /*2370*/  IMAD R19, R4, R7, R19 ;  /* 0x0000000704137224 */ /* 0x000fe200078e0213 */
[----:B------:R-:W-:Y:S01]  /*2380*/  LOP3.LUT R63, R0, 0xb2, RZ, 0xfc, !PT ;  /* 0x000000b2003f7812 */ /* 0x000fe200078efcff */
[----:B------:R-:W-:Y:S01]  /*2390*/  IMAD.HI.U32 R7, R86, R13, RZ ;  /* 0x0000000d56077227 */ /* 0x000fe200078e00ff */
[----:B------:R-:W-:-:S03]  /*23a0*/  LOP3.LUT R10, R0, 0xb8, RZ, 0xfc, !PT ;  /* 0x000000b8000a7812 */ /* 0x000fc600078efcff */
[----:B------:R-:W-:Y:S01]  /*23b0*/  IMAD.MOV R8, RZ, RZ, -R8 ;  /* 0x000000ffff087224 */ /* 0x000fe200078e0a08 */
[----:B------:R0:W-:Y:S01]  /*23c0*/  STL [R1+0x494], R63 ;  /* 0x0004943f01007387 */ /* 0x0001e20000100800 */
[----:B------:R-:W-:-:S03]  /*23d0*/  IMAD.HI.U32 R6, R86, R9, RZ ;  /* 0x0000000956067227 */ /* 0x000fc600078e00ff */
[----:B------:R-:W-:Y:S01]  /*23e0*/  STL [R1+0x490], R66 ;  /* 0x0004904201007387 */ /* 0x000fe20000100800 */
[----:B------:R-:W-:-:S03]  /*23f0*/  IMAD.HI.U32 R5, R86, R15, RZ ;  /* 0x0000000f56057227 */ /* 0x000fc600078e00ff */
[----:B------:R-:W-:Y:S01]  /*2400*/  STL [R1+0x48c], R10 ;  /* 0x00048c0a01007387 */ /* 0x000fe20000100800 */
[----:B------:R-:W-:Y:S01]  /*2410*/  IMAD.MOV R7, RZ, RZ, -R7 ;  /* 0x000000ffff077224 */ /* 0x000fe200078e0a07 */
[----:B0-----:R-:W-:Y:S01]  /*2420*/  IABS R63, R63 ;  /* 0x0000003f003f7213 */ /* 0x001fe20000000000 */
[----:B------:R-:W-:Y:S01]  /*2430*/  IMAD R12, R4, R8, R11 ;  /* 0x00000008040c7224 */ /* 0x000fe200078e020b */
[----:B------:R-:W-:Y:S01]  /*2440*/  IABS R11, R88 ;  /* 0x00000058000b7213 */ /* 0x000fe20000000000 */
[----:B------:R-:W-:Y:S01]  /*2450*/  IMAD.MOV R6, RZ, RZ, -R6 ;  /* 0x000000ffff067224 */ /* 0x000fe200078e0a06 */
[----:B------:R0:W-:Y:S01]  /*2460*/  STL [R1+0x488], R2 ;  /* 0x0004880201007387 */ /* 0x0001e20000100800 */
[----:B------:R-:W-:Y:S01]  /*2470*/  IMAD.MOV R5, RZ, RZ, -R5 ;  /* 0x000000ffff057224 */ /* 0x000fe200078e0a05 */
[----:B------:R-:W-:Y:S01]  /*2480*/  LOP3.LUT R88, R0, 0xbc, RZ, 0xfc, !PT ;  /* 0x000000bc00587812 */ /* 0x000fe200078efcff */
[C---:B------:R-:W-:Y:S01]  /*2490*/  IMAD R13, R4.reuse, R7, R13 ;  /* 0x00000007040d7224 */ /* 0x040fe200078e020d */
[----:B------:R-:W-:Y:S01]  /*24a0*/  IABS R7, R2 ;  /* 0x0000000200077213 */ /* 0x000fe20000000000 */
[----:B------:R-:W-:Y:S01]  /*24b0*/  IMAD R14, R4, R6, R9 ;  /* 0x00000006040e7224 */ /* 0x000fe200078e0209 */
[----:B------:R-:W-:Y:S01]  /*24c0*/  IABS R9, R66 ;  /* 0x0000004200097213 */ /* 0x000fe20000000000 */
[----:B------:R-:W-:Y:S01]  /*24d0*/  @!P0 IMAD.IADD R62, R62, 0x1, -R3 ;  /* 0x000000013e3e8824 */ /* 0x000fe200078e0a03 */
[----:B------:R1:W-:Y:S01]  /*24e0*/  STL [R1+0x484], R88 ;  /* 0x0004845801007387 */ /* 0x0003e20000100800 */
[----:B------:R-:W-:Y:S01]  /*24f0*/  IMAD R15, R4, R5, R15 ;  /* 0x00000005040f7224 */ /* 0x000fe200078e020f */
[----:B------:R-:W-:Y:S01]  /*2500*/  IABS R5, R10 ;  /* 0x0000000a00057213 */ /* 0x000fe20000000000 */
[----:B0-----:R-:W-:Y:S01]  /*2510*/  IMAD.HI.U32 R2, R86, R11, RZ ;  /* 0x0000000b56027227 */ /* 0x001fe200078e00ff */
[----:B------:R-:W-:-:S03]  /*2520*/  ISETP.GT.U32.AND P0, PT, R3, R62, PT ;  /* 0x0000003e0300720c */ /* 0x000fc60003f04070 */
[----:B------:R-:W-:Y:S02]  /*2530*/  IMAD.MOV R10, RZ, RZ, -R2 ;  /* 0x000000ffff0a7224 */ /* 0x000fe400078e0a02 */
[----:B------:R-:W-:-:S04]  /*2540*/  IMAD.HI.U32 R6, R86, R63, RZ ;  /* 0x0000003f56067227 */ /* 0x000fc800078e00ff */
[----:B------:R-:W-:-:S04]  /*2550*/  IMAD.HI.U32 R2, R86, R9, RZ ;  /* 0x0000000956027227 */ /* 0x000fc800078e00ff */
[----:B------:R-:W-:Y:S02]  /*2560*/  IMAD.MOV R66, RZ, RZ, -R6 ;  /* 0x000000ffff427224 */ /* 0x000fe400078e0a06 */
[----:B------:R-:W-:Y:S02]  /*2570*/  IMAD.MOV R2, RZ, RZ, -R2 ;  /* 0x000000ffff027224 */ /* 0x000fe400078e0a02 */
[----:B------:R-:W-:-:S04]  /*2580*/  IMAD.HI.U32 R6, R86, R7, RZ ;  /* 0x0000000756067227 */ /* 0x000fc800078e00ff */
[----:B------:R-:W-:Y:S01]  /*2590*/  IMAD R9, R4, R2, R9 ;  /* 0x0000000204097224 */ /* 0x000fe200078e0209 */
[----:B------:R-:W-:Y:S01]  /*25a0*/  IABS R2, R88 ;  /* 0x0000005800027213 */ /* 0x000fe20000000000 */
[----:B------:R-:W-:Y:S01]  /*25b0*/  IMAD.MOV R6, RZ, RZ, -R6 ;  /* 0x000000ffff067224 */ /* 0x000fe200078e0a06 */
[----:B-1----:R-:W-:Y:S01]  /*25c0*/  LOP3.LUT R88, R0, 0xc2, RZ, 0xfc, !PT ;  /* 0x000000c200587812 */ /* 0x002fe200078efcff */
[----:B------:R-:W-:-:S04]  /*25d0*/  IMAD.HI.U32 R8, R86, R5, RZ ;  /* 0x0000000556087227 */ /* 0x000fc800078e00ff */
[----:B------:R-:W-:Y:S02]  /*25e0*/  IMAD R7, R4, R6, R7 ;  /* 0x0000000604077224 */ /* 0x000fe400078e0207 */
[----:B------:R-:W-:Y:S01]  /*25f0*/  @!P0 IMAD.IADD R62, R62, 0x1, -R3 ;  /* 0x000000013e3e8824 */ /* 0x000fe200078e0a03 */
[----:B------:R-:W-:Y:S01]  /*2600*/  ISETP.NE.AND P0, PT, R50, RZ, PT ;  /* 0x000000ff3200720c */ /* 0x000fe20003f05270 */
[----:B------:R-:W-:Y:S02]  /*2610*/  IMAD.MOV.U32 R6, RZ, RZ, R2 ;  /* 0x000000ffff067224 */ /* 0x000fe400078e0002 */
[----:B------:R-:W0:Y:S01]  /*2620*/  LDC.64 R2, c[0x0][0x3a0] ;  /* 0x0000e800ff027b82 */ /* 0x000e220000000a00 */
[----:B------:R-:W-:Y:S02]  /*2630*/  IMAD.MOV R8, RZ, RZ, -R8 ;  /* 0x000000ffff087224 */ /* 0x000fe400078e0a08 */
[----:B------:R-:W-:Y:S01]  /*2640*/  @!P1 IMAD.MOV R62, RZ, RZ, -R62 ;  /* 0x000000ffff3e9224 */ /* 0x000fe200078e0a3e */
[----:B------:R-:W-:Y:S01]  /*2650*/  LOP3.LUT P1, RZ, R90, 0x7f, RZ, 0xc0, !PT ;  /* 0x0000007f5aff7812 */ /* 0x000fe2000782c0ff */
[----:B------:R-:W-:Y:S01]  /*2660*/  IMAD R8, R4, R8, R5 ;  /* 0x0000000804087224 */ /* 0x000fe200078e0205 */
[----:B------:R-:W-:Y:S01]  /*2670*/  LOP3.LUT R5, R0, 0xc0, RZ, 0xfc, !PT ;  /* 0x000000c000057812 */ /* 0x000fe200078efcff */
[----:B------:R-:W-:-:S02]  /*2680*/  IMAD R11, R4, R10, R11 ;  /* 0x0000000a040b7224 */ /* 0x000fc400078e020b */
[----:B------:R-:W-:Y:S01]  /*2690*/  IMAD R10, R4, R66, R63 ;  /* 0x00000042040a7224 */ /* 0x000fe200078e023f */
[----:B------:R-:W-:Y:S01]  /*26a0*/  @!P0 LOP3.LUT R62, RZ, R50, RZ, 0x33, !PT ;  /* 0x00000032ff3e8212 */ /* 0x000fe200078e33ff */
[----:B------:R1:W-:Y:S01]  /*26b0*/  STL [R1+0x480], R5 ;  /* 0x0004800501007387 */ /* 0x0003e20000100800 */
[----:B------:R-:W-:Y:S01]  /*26c0*/  LOP3.LUT R63, R0, 0xc4, RZ, 0xfc, !PT ;  /* 0x000000c4003f7812 */ /* 0x000fe200078efcff */
[----:B------:R-:W-:Y:S02]  /*26d0*/  IMAD.HI.U32 R66, R86, R6, RZ ;  /* 0x0000000656427227 */ /* 0x000fe400078e00ff */
[----:B------:R2:W-:Y:S02]  /*26e0*/  STL [R1+0x47c], R88 ;  /* 0x00047c5801007387 */ /* 0x0005e40000100800 */
[----:B------:R-:W-:Y:S02]  /*26f0*/  IMAD.MOV R66, RZ, RZ, -R66 ;  /* 0x000000ffff427224 */ /* 0x000fe400078e0a42 */
[----:B------:R3:W-:Y:S01]  /*2700*/  STL [R1+0x478], R63 ;  /* 0x0004783f01007387 */ /* 0x0007e20000100800 */
[----:B-1----:R-:W-:Y:S01]  /*2710*/  IABS R5, R5 ;  /* 0x0000000500057213 */ /* 0x002fe20000000000 */
[----:B------:R-:W-:-:S02]  /*2720*/  IMAD R6, R4, R66, R6 ;  /* 0x0000004204067224 */ /* 0x000fc400078e0206 */
[----:B0-----:R-:W-:Y:S01]  /*2730*/  IMAD R91, R62, R3, RZ ;  /* 0x000000033e5b7224 */ /* 0x001fe200078e02ff */
[----:B--2---:R-:W-:Y:S01]  /*2740*/  IABS R88, R88 ;  /* 0x0000005800587213 */ /* 0x004fe20000000000 */
[----:B------:R-:W-:Y:S01]  /*2750*/  VIADD R3, R2, 0x3f ;  /* 0x0000003f02037836 */ /* 0x000fe20000000000 */
[----:B------:R-:W-:Y:S01]  /*2760*/  LOP3.LUT R62, R40, 0x10, RZ, 0xfc, !PT ;  /* 0x00000010283e7812 */ /* 0x000fe200078efcff */
[C---:B------:R-:W-:Y:S01]  /*2770*/  IMAD.HI.U32 R89, R86.reuse, R5, RZ ;  /* 0x0000000556597227 */ /* 0x040fe200078e00ff */
[----:B------:R-:W-:Y:S01]  /*2780*/  STL [R1+0x280], R91 ;  /* 0x0002805b01007387 */ /* 0x000fe20000100800 */
[----:B---3--:R-:W-:Y:S02]  /*2790*/  IABS R63, R63 ;  /* 0x0000003f003f7213 */ /* 0x008fe40000000000 */
[----:B------:R-:W-:Y:S01]  /*27a0*/  IMAD.HI.U32 R67, R86, R88, RZ ;  /* 0x0000005856437227 */ /* 0x000fe200078e00ff */
[----:B------:R0:W-:Y:S01]  /*27b0*/  STL [R1+0x2f4], R3 ;  /* 0x0002f40301007387 */ /* 0x0001e20000100800 */
[----:B------:R-:W-:-:S02]  /*27c0*/  ISETP.GT.AND P0, PT, R3, 0x3f, PT ;  /* 0x0000003f0300780c */ /* 0x000fc40003f04270 */
[----:B------:R-:W-:Y:S02]  /*27d0*/  IMAD.MOV R67, RZ, RZ, -R67 ;  /* 0x000000ffff437224 */ /* 0x000fe400078e0a43 */
[----:B------:R-:W-:-:S04]  /*27e0*/  IMAD.HI.U32 R66, R86, R63, RZ ;  /* 0x0000003f56427227 */ /* 0x000fc800078e00ff */
[----:B------:R-:W-:Y:S02]  /*27f0*/  IMAD R88, R4, R67, R88 ;  /* 0x0000004304587224 */ /* 0x000fe400078e0258 */
[C---:B------:R-:W-:Y:S02]  /*2800*/  IMAD R67, R164.reuse, 0x2, R92 ;  /* 0x00000002a4437824 */ /* 0x040fe400078e025c */
[----:B------:R-:W-:Y:S02]  /*2810*/  IMAD.MOV R66, RZ, RZ, -R66 ;  /* 0x000000ffff427224 */ /* 0x000fe400078e0a42 */
[C---:B0-----:R-:W-:Y:S01]  /*2820*/  IMAD R3, R164.reuse, 0x2, R67 ;  /* 0x00000002a4037824 */ /* 0x041fe200078e0243 */
[----:B------:R0:W-:Y:S01]  /*2830*/  STL [R1+0x2d0], R67 ;  /* 0x0002d04301007387 */ /* 0x0001e20000100800 */
[----:B------:R-:W-:Y:S02]  /*2840*/  IMAD.MOV R89, RZ, RZ, -R89 ;  /* 0x000000ffff597224 */ /* 0x000fe400078e0a59 */
[----:B------:R-:W-:Y:S01]  /*2850*/  IMAD R163, R164, 0x2, R3 ;  /* 0x00000002a4a37824 */ /* 0x000fe200078e0203 */
[----:B------:R0:W-:Y:S01]  /*2860*/  STL [R1+0x27c], R3 ;  /* 0x00027c0301007387 */ /* 0x0001e20000100800 */
[----:B------:R-:W-:Y:S01]  /*2870*/  IMAD R50, R4, R66, R63 ;  /* 0x0000004204327224 */ /* 0x000fe200078e023f */
[----:B------:R-:W-:Y:S01]  /*2880*/  LOP3.LUT R63, R40, 0x8, RZ, 0xfc, !PT ;  /* 0x00000008283f7812 */ /* 0x000fe200078efcff */
[----:B------:R-:W-:Y:S01]  /*2890*/  IMAD R5, R4, R89, R5 ;  /* 0x0000005904057224 */ /* 0x000fe200078e0205 */
[----:B------:R0:W-:Y:S01]  /*28a0*/  STL [R1+0x278], R163 ;  /* 0x000278a301007387 */ /* 0x0001e20000100800 */
[----:B------:R-:W-:Y:S01]  /*28b0*/  LOP3.LUT R66, R40, 0x18, RZ, 0xfc, !PT ;  /* 0x0000001828427812 */ /* 0x000fe200078efcff */
[----:B------:R-:W-:Y:S06]  /*28c0*/  BRA.U UP0, `(.L_x_5) ;  /* 0x0000000100187547 */ /* 0x000fec000b800000 */
[----:B------:R-:W-:Y:S01]  /*28d0*/  ELECT P2, URZ, PT ;  /* 0x0000000000ff782f */ /* 0x000fe20003840000 */
[----:B0-----:R-:W-:Y:S01]  /*28e0*/  IMAD.MOV.U32 R3, RZ, RZ, 0x1 ;  /* 0x00000001ff037424 */ /* 0x001fe200078e00ff */
[----:B------:R-:W-:Y:S01]  /*28f0*/  UMOV UR5, 0x40 ;  /* 0x0000004000057882 */ /* 0x000fe20000000000 */
[----:B------:R-:W-:Y:S01]  /*2900*/  UVIRTCOUNT.DEALLOC.SMPOOL 0x80 ;  /* 0x000000800000784c */ /* 0x000fe20000000000 */
[----:B------:R-:W-:-:S09]  /*2910*/  ULEA UR5, UR4, UR5, 0x18 ;  /* 0x0000000504057291 */ /* 0x000fd2000f8ec0ff */
[----:B------:R1:W-:Y:S03]  /*2920*/  @P2 STS.U8 [UR5], R3 ;  /* 0x00000003ff002988 */ /* 0x0003e60008000005 */
.L_x_5:
[----:B------:R-:W-:Y:S01]  /*2930*/  STTM.16dp32bit_t0_t15.x128 tmem[UR10], RZ ;  /* 0x000000ff000079ed */ /* 0x000fe20008b8000a */
[----:B------:R-:W-:Y:S01]  /*2940*/  STTM.16dp32bit_t16_t31.x128 tmem[UR10+0x80], RZ ;  /* 0x000080ff000079ed */ /* 0x000fe20008ba000a */
[----:B------:R-:W2:Y:S02]  /*2950*/  FENCE.VIEW.ASYNC.T ;  /* 0x00000000000073c6 */ /* 0x000ea40000000200 */
[----:B--2---:R-:W-:Y:S01]  /*2960*/  VOTEU.ALL UP1, P1 ;  /* 0x0000000000ff7886 */ /* 0x004fe20000820000 */
[----:B------:R-:W-:Y:S01]  /*2970*/  VOTEU.ALL UP2, P1 ;  /* 0x0000000000ff7886 */ /* 0x000fe20000840000 */
[----:B------:R-:W-:Y:S01]  /*2980*/  IMAD R151, R164, 0x2, R163 ;  /* 0x00000002a4977824 */ /* 0x000fe200078e02a3 */
[----:B------:R-:W-:Y:S01]  /*2990*/  STL [R1+0x82c], R51 ;  /* 0x00082c3301007387 */ /* 0x000fe20000100800 */
[----:B01----:R-:W-:Y:S01]  /*29a0*/  IMAD.SHL.U32 R3, R91, 0x2, RZ ;  /* 0x000000025b037824 */ /* 0x003fe200078e00ff */
[----:B------:R-:W-:-:S04]  /*29b0*/  @!UP1 UIADD3 UR4, UPT, UPT, -UR6, 0x100000, URZ ;  /* 0x0010000006049890 */ /* 0x000fc8000fffe1ff */
[----:B------:R-:W-:Y:S02]  /*29c0*/  @!UP1 USHF.L.U32 UR5, UR4, 0xb, URZ ;  /* 0x0000000b04059899 */ /* 0x000fe400080006ff */
[----:B------:R-:W-:Y:S01]  /*29d0*/  @!UP1 USHF.L.U32 UR4, UR4, 0x1, URZ ;  /* 0x0000000104049899 */ /* 0x000fe200080006ff */
[----:B------:R-:W-:Y:S01]  /*29e0*/  IMAD R90, R164, 0x2, R151 ;  /* 0x00000002a45a7824 */ /* 0x000fe200078e0297 */
[----:B------:R-:W-:Y:S01]  /*29f0*/  BAR.SYNC.DEFER_BLOCKING 0x0 ;  /* 0x0000000000007b1d */ /* 0x000fe20000010000 */
[-C--:B------:R-:W-:Y:S02]  /*2a00*/  ISETP.LT.AND P3, PT, R63, R2.reuse, P0 ;  /* 0x000000023f00720c */ /* 0x080fe40000761270 */
[----:B------:R-:W-:-:S03]  /*2a10*/  ISETP.LT.AND P2, PT, R62, R2, P0 ;  /* 0x000000023e00720c */ /* 0x000fc60000741270 */
[----:B------:R0:W-:Y:S04]  /*2a20*/  STL [R1+0x80c], R161 ;  /* 0x00080ca101007387 */ /* 0x0001e80000100800 */
[----:B------:R1:W-:Y:S04]  /*2a30*/  STL [R1+0x808], R160 ;  /* 0x000808a001007387 */ /* 0x0003e80000100800 */
[----:B------:R-:W-:Y:S01]  /*2a40*/  STL [R1+0x274], R151 ;  /* 0x0002749701007387 */ /* 0x000fe20000100800 */
[----:B0-----:R-:W-:-:S03]  /*2a50*/  IMAD R161, R164, 0x2, R90 ;  /* 0x00000002a4a17824 */ /* 0x001fc600078e025a */
[----:B------:R0:W-:Y:S01]  /*2a60*/  STL [R1+0x2e4], R3 ;  /* 0x0002e40301007387 */ /* 0x0001e20000100800 */
[----:B-1----:R-:W-:-:S03]  /*2a70*/  IMAD R160, R164, 0x2, R161 ;  /* 0x00000002a4a07824 */ /* 0x002fc600078e02a1 */
[----:B------:R-:W1:Y:S02]  /*2a80*/  FENCE.VIEW.ASYNC.S ;  /* 0x00000000000073c6 */ /* 0x000e640000000000 */
[----:B-1----:R1:W2:Y:S02]  /*2a90*/  @!UP2 SYNCS.EXCH.64 URZ, [UR11], UR4 ;  /* 0x000000040bffa5b2 */ /* 0x0022a40008000100 */
[----:B------:R3:W-:Y:S04]  /*2aa0*/  STL [R1+0x270], R90 ;  /* 0x0002705a01007387 */ /* 0x0007e80000100800 */
[----:B------:R-:W-:Y:S01]  /*2ab0*/  STL [R1+0x26c], R161 ;  /* 0x00026ca101007387 */ /* 0x000fe20000100800 */
[----:B0-----:R-:W-:-:S03]  /*2ac0*/  IADD3 R3, P4, PT, R3, UR16, RZ ;  /* 0x0000001003037c10 */ /* 0x001fc6000ff9e0ff */
[----:B------:R-:W-:Y:S01]  /*2ad0*/  STL [R1+0x268], R160 ;  /* 0x000268a001007387 */ /* 0x000fe20000100800 */
[----:B------:R-:W-:Y:S02]  /*2ae0*/  LEA.HI.X.SX32 R89, R91, UR17, 0x1, P4 ;  /* 0x000000115b597c11 */ /* 0x000fe4000a0f0eff */
[----:B------:R-:W-:-:S04]  /*2af0*/  LEA R62, P4, R67, R3, 0x1 ;  /* 0x00000003433e7211 */ /* 0x000fc800078808ff */
[----:B------:R-:W-:Y:S01]  /*2b00*/  LEA.HI.X.SX32 R63, R67, R89, 0x1, P4 ;  /* 0x00000059433f7211 */ /* 0x000fe200020f0eff */
[----:B--2---:R-:W-:Y:S01]  /*2b10*/  BAR.SYNC.DEFER_BLOCKING 0x0 ;  /* 0x0000000000007b1d */ /* 0x004fe20000010000 */
[----:B------:R-:W-:-:S05]  /*2b20*/  IMAD R67, R164, 0x2, R160 ;  /* 0x00000002a4437824 */ /* 0x000fca00078e02a0 */
[----:B------:R0:W2:Y:S01]  /*2b30*/  @P3 LDG.E.U16 R150, desc[UR20][R62.64] ;  /* 0x000000143e963981 */ /* 0x0000a2000c1e1500 */
[----:B------:R-:W-:Y:S02]  /*2b40*/  ISETP.LT.AND P3, PT, R66, R2, P0 ;  /* 0x000000024200720c */ /* 0x000fe40000761270 */
[----:B------:R-:W-:Y:S02]  /*2b50*/  PRMT R148, RZ, 0x7610, R148 ;  /* 0x00007610ff947816 */ /* 0x000fe40000000094 */
[----:B------:R-:W-:Y:S02]  /*2b60*/  PRMT R149, RZ, 0x7610, R149 ;  /* 0x00007610ff957816 */ /* 0x000fe40000000095 */
[----:B0-----:R-:W-:-:S04]  /*2b70*/  LEA R62, P4, R90, R3, 0x1 ;  /* 0x000000035a3e7211 */ /* 0x001fc800078808ff */
[----:B------:R-:W-:Y:S02]  /*2b80*/  LEA.HI.X.SX32 R63, R90, R89, 0x1, P4 ;  /* 0x000000595a3f7211 */ /* 0x000fe400020f0eff */
[----:B---3--:R-:W-:-:S03]  /*2b90*/  LOP3.LUT R90, R40, 0x1a, RZ, 0xfc, !PT ;  /* 0x0000001a285a7812 */ /* 0x008fc600078efcff */
[----:B------:R0:W3:Y:S01]  /*2ba0*/  @P2 LDG.E.U16 R148, desc[UR20][R62.64] ;  /* 0x000000143e942981 */ /* 0x0000e2000c1e1500 */
[-C--:B------:R-:W-:Y:S02]  /*2bb0*/  ISETP.LT.AND P2, PT, R90, R2.reuse, P0 ;  /* 0x000000025a00720c */ /* 0x080fe40000741270 */
[C---:B------:R-:W-:Y:S02]  /*2bc0*/  LOP3.LUT R99, R40.reuse, 0x20, RZ, 0xfc, !PT ;  /* 0x0000002028637812 */ /* 0x040fe400078efcff */
[----:B------:R-:W-:Y:S02]  /*2bd0*/  LOP3.LUT R97, R40, 0x22, RZ, 0xfc, !PT ;  /* 0x0000002228617812 */ /* 0x000fe400078efcff */
[----:B------:R-:W-:Y:S02]  /*2be0*/  PRMT R159, RZ, 0x7610, R159 ;  /* 0x00007610ff9f7816 */ /* 0x000fe4000000009f */
[----:B------:R-:W-:Y:S02]  /*2bf0*/  ISETP.LT.AND P4, PT, R97, R2, P0 ;  /* 0x000000026100720c */ /* 0x000fe40000781270 */
[----:B------:R-:W-:-:S02]  /*2c00*/  PRMT R146, RZ, 0x7610, R146 ;  /* 0x00007610ff927816 */ /* 0x000fc40000000092 */
[----:B------:R-:W-:Y:S01]  /*2c10*/  PRMT R147, RZ, 0x7610, R147 ;  /* 0x00007610ff937816 */ /* 0x000fe20000000093 */
[----:B--2---:R-:W-:Y:S04]  /*2c20*/  STL [R1+0x844], R150 ;  /* 0x0008449601007387 */ /* 0x004fe80000100800 */
[----:B------:R2:W-:Y:S02]  /*2c30*/  STL [R1+0x264], R67 ;  /* 0x0002644301007387 */ /* 0x0005e40000100800 */
[----:B--2---:R-:W-:-:S04]  /*2c40*/  IMAD R67, R164, 0x2, R67 ;  /* 0x00000002a4437824 */ /* 0x004fc800078e0243 */
[----:B------:R-:W-:Y:S01]  /*2c50*/  IMAD R91, R164, 0x2, R67 ;  /* 0x00000002a45b7824 */ /* 0x000fe200078e0243 */
[----:B------:R-:W-:-:S03]  /*2c60*/  LEA R66, P5, R67, R3, 0x1 ;  /* 0x0000000343427211 */ /* 0x000fc600078a08ff */
[----:B------:R-:W-:Y:S01]  /*2c70*/  IMAD R98, R164, 0x2, R91 ;  /* 0x00000002a4627824 */ /* 0x000fe200078e025b */
[----:B------:R-:W-:-:S03]  /*2c80*/  LEA.HI.X.SX32 R67, R67, R89, 0x1, P5 ;  /* 0x0000005943437211 */ /* 0x000fc600028f0eff */
[----:B------:R-:W-:Y:S02]  /*2c90*/  IMAD R90, R164, 0x2, R98 ;  /* 0x00000002a45a7824 */ /* 0x000fe400078e0262 */
[----:B------:R2:W4:Y:S01]  /*2ca0*/  @P3 LDG.E.U16 R149, desc[UR20][R66.64] ;  /* 0x0000001442953981 */ /* 0x000522000c1e1500 */
[----:B0-----:R-:W-:-:S04]  /*2cb0*/  LEA R62, P3, R91, R3, 0x1 ;  /* 0x000000035b3e7211 */ /* 0x001fc800078608ff */
[----:B------:R-:W-:Y:S01]  /*2cc0*/  LEA.HI.X.SX32 R63, R91, R89, 0x1, P3 ;  /* 0x000000595b3f7211 */ /* 0x000fe200018f0eff */
[----:B--2---:R-:W-:Y:S01]  /*2cd0*/  IMAD R67, R164, 0x2, R90 ;  /* 0x00000002a4437824 */ /* 0x004fe200078e025a */
[----:B------:R-:W-:-:S03]  /*2ce0*/  ISETP.LT.AND P3, PT, R99, R2, P0 ;  /* 0x000000026300720c */ /* 0x000fc60000761270 */
[----:B------:R0:W2:Y:S01]  /*2cf0*/  @P2 LDG.E.U16 R159, desc[UR20][R62.64] ;  /* 0x000000143e9f2981 */ /* 0x0000a2000c1e1500 */
[----:B------:R-:W-:Y:S01]  /*2d00*/  IMAD R96, R164, 0x2, R67 ;  /* 0x00000002a4607824 */ /* 0x000fe200078e0243 */
[----:B------:R-:W-:-:S04]  /*2d10*/  LEA R66, P5, R67, R3, 0x1 ;  /* 0x0000000343427211 */ /* 0x000fc800078a08ff */
[----:B------:R-:W-:Y:S02]  /*2d20*/  LEA.HI.X.SX32 R67, R67, R89, 0x1, P5 ;  /* 0x0000005943437211 */ /* 0x000fe400028f0eff */
[----:B0-----:R-:W-:-:S03]  /*2d30*/  LEA R62, P2, R96, R3, 0x1 ;  /* 0x00000003603e7211 */ /* 0x001fc600078408ff */
[----:B------:R0:W2:Y:S01]  /*2d40*/  @P3 LDG.E.U16 R146, desc[UR20][R66.64] ;  /* 0x0000001442923981 */ /* 0x0000a2000c1e1500 */
[----:B------:R-:W-:-:S05]  /*2d50*/  LEA.HI.X.SX32 R63, R96, R89, 0x1, P2 ;  /* 0x00000059603f7211 */ /* 0x000fca00010f0eff */
[----:B------:R0:W2:Y:S01]  /*2d60*/  @P4 LDG.E.U16 R147, desc[UR20][R62.64] ;  /* 0x000000143e934981 */ /* 0x0000a2000c1e1500 */
[----:B------:R-:W-:-:S04]  /*2d70*/  IMAD R99, R164, 0x2, R96 ;  /* 0x00000002a4637824 */ /* 0x000fc800078e0260 */
[----:B------:R-:W-:Y:S01]  /*2d80*/  IMAD R91, R164, 0x2, R99 ;  /* 0x00000002a45b7824 */ /* 0x000fe200078e0263 */
[----:B------:R-:W-:-:S03]  /*2d90*/  LOP3.LUT R102, R40, 0x28, RZ, 0xfc, !PT ;  /* 0x0000002828667812 */ /* 0x000fc600078efcff */
[----:B------:R-:W-:Y:S01]  /*2da0*/  IMAD R97, R164, 0x2, R91 ;  /* 0x00000002a4617824 */ /* 0x000fe200078e025b */
[----:B------:R-:W-:-:S03]  /*2db0*/  ISETP.LT.AND P4, PT, R102, R2, P0 ;  /* 0x000000026600720c */ /* 0x000fc60000781270 */
[----:B0-----:R-:W-:Y:S01]  /*2dc0*/  IMAD R67, R164, 0x2, R97 ;  /* 0x00000002a4437824 */ /* 0x001fe200078e0261 */
[----:B------:R-:W-:-:S03]  /*2dd0*/  LEA R62, P2, R97, R3, 0x1 ;  /* 0x00000003613e7211 */ /* 0x000fc600078408ff */
[C---:B------:R-:W-:Y:S01]  /*2de0*/  IMAD R101, R164.reuse, 0x2, R67 ;  /* 0x00000002a4657824 */ /* 0x040fe200078e0243 */
[----:B------:R-:W-:Y:S02]  /*2df0*/  PRMT R145, RZ, 0x7610, R145 ;  /* 0x00007610ff917816 */ /* 0x000fe40000000091 */
[----:B------:R-:W-:Y:S01]  /*2e00*/  LEA.HI.X.SX32 R63, R97, R89, 0x1, P2 ;  /* 0x00000059613f7211 */ /* 0x000fe200010f0eff */
[----:B------:R-:W-:Y:S01]  /*2e10*/  IMAD R96, R164, 0x2, R101 ;  /* 0x00000002a4607824 */ /* 0x000fe200078e0265 */
[----:B------:R-:W-:-:S03]  /*2e20*/  LOP3.LUT R100, R40, 0x2a, RZ, 0xfc, !PT ;  /* 0x0000002a28647812 */ /* 0x000fc600078efcff */
[----:B------:R-:W-:Y:S01]  /*2e30*/  IMAD R102, R164, 0x2, R96 ;  /* 0x00000002a4667824 */ /* 0x000fe200078e0260 */
[----:B------:R0:W2:Y:S01]  /*2e40*/  @P4 LDG.E.U16 R145, desc[UR20][R62.64] ;  /* 0x000000143e914981 */ /* 0x0000a2000c1e1500 */
[-C--:B------:R-:W-:Y:S02]  /*2e50*/  ISETP.LT.AND P3, PT, R100, R2.reuse, P0 ;  /* 0x000000026400720c */ /* 0x080fe40000761270 */
[----:B------:R-:W-:Y:S01]  /*2e60*/  LOP3.LUT R100, R40, 0x30, RZ, 0xfc, !PT ;  /* 0x0000003028647812 */ /* 0x000fe200078efcff */
[----:B------:R-:W-:Y:S01]  /*2e70*/  IMAD R103, R164, 0x2, R102 ;  /* 0x00000002a4677824 */ /* 0x000fe200078e0266 */
[----:B------:R-:W-:Y:S02]  /*2e80*/  LEA R66, P5, R67, R3, 0x1 ;  /* 0x0000000343427211 */ /* 0x000fe400078a08ff */
[----:B------:R-:W-:Y:S01]  /*2e90*/  ISETP.LT.AND P2, PT, R100, R2, P0 ;  /* 0x000000026400720c */ /* 0x000fe20000741270 */
[----:B------:R-:W-:Y:S01]  /*2ea0*/  IMAD R100, R164, 0x2, R103 ;  /* 0x00000002a4647824 */ /* 0x000fe200078e0267 */
[----:B---3--:R3:W-:Y:S01]  /*2eb0*/  STL [R1+0x848], R148 ;  /* 0x0008489401007387 */ /* 0x0087e20000100800 */
[----:B------:R-:W-:-:S02]  /*2ec0*/  PRMT R158, RZ, 0x7610, R158 ;  /* 0x00007610ff9e7816 */ /* 0x000fc4000000009e */
[----:B0-----:R-:W-:Y:S01]  /*2ed0*/  LEA R62, P4, R102, R3, 0x1 ;  /* 0x00000003663e7211 */ /* 0x001fe200078808ff */
[----:B------:R-:W-:Y:S01]  /*2ee0*/  IMAD R97, R164, 0x2, R100 ;  /* 0x00000002a4617824 */ /* 0x000fe200078e0264 */
[-C--:B------:R-:W-:Y:S02]  /*2ef0*/  LEA.HI.X.SX32 R67, R67, R89.reuse, 0x1, P5 ;  /* 0x0000005943437211 */ /* 0x080fe400028f0eff */
[----:B------:R-:W-:Y:S02]  /*2f00*/  PRMT R141, RZ, 0x7610, R141 ;  /* 0x00007610ff8d7816 */ /* 0x000fe4000000008d */
[----:B---3--:R-:W-:Y:S01]  /*2f10*/  LOP3.LUT R148, R40, 0x38, RZ, 0xfc, !PT ;  /* 0x0000003828947812 */ /* 0x008fe200078efcff */
[----:B------:R0:W3:Y:S01]  /*2f20*/  @P3 LDG.E.U16 R158, desc[UR20][R66.64] ;  /* 0x00000014429e3981 */ /* 0x0000e2000c1e1500 */
[----:B------:R-:W-:Y:S01]  /*2f30*/  LEA.HI.X.SX32 R63, R102, R89, 0x1, P4 ;  /* 0x00000059663f7211 */ /* 0x000fe200020f0eff */
[----:B------:R-:W-:Y:S01]  /*2f40*/  IMAD R102, R164, 0x2, R97 ;  /* 0x00000002a4667824 */ /* 0x000fe200078e0261 */
[----:B------:R-:W-:-:S03]  /*2f50*/  ISETP.LT.AND P4, PT, R148, R2, P0 ;  /* 0x000000029400720c */ /* 0x000fc60000781270 */
[----:B------:R1:W3:Y:S01]  /*2f60*/  @P2 LDG.E.U16 R141, desc[UR20][R62.64] ;  /* 0x000000143e8d2981 */ /* 0x0002e2000c1e1500 */
[----:B------:R-:W-:Y:S02]  /*2f70*/  PRMT R143, RZ, 0x7610, R143 ;  /* 0x00007610ff8f7816 */ /* 0x000fe4000000008f */
[CC--:B0-----:R-:W-:Y:S02]  /*2f80*/  LEA R66, P2, R102.reuse, R3.reuse, 0x1 ;  /* 0x0000000366427211 */ /* 0x0c1fe400078408ff */
[----:B------:R-:W-:Y:S02]  /*2f90*/  PRMT R144, RZ, 0x7610, R144 ;  /* 0x00007610ff907816 */ /* 0x000fe40000000090 */
[C---:B-1----:R-:W-:Y:S02]  /*2fa0*/  LEA R62, P5, R103.reuse, R3, 0x1 ;  /* 0x00000003673e7211 */ /* 0x042fe400078a08ff */
[-C--:B------:R-:W-:Y:S02]  /*2fb0*/  LEA.HI.X.SX32 R67, R102, R89.reuse, 0x1, P2 ;  /* 0x0000005966437211 */ /* 0x080fe400010f0eff */
[----:B------:R-:W-:-:S03]  /*2fc0*/  LEA.HI.X.SX32 R63, R103, R89, 0x1, P5 ;  /* 0x00000059673f7211 */ /* 0x000fc600028f0eff */
[----:B------:R0:W3:Y:S04]  /*2fd0*/  @P4 LDG.E.U16 R143, desc[UR20][R66.64] ;  /* 0x00000014428f4981 */ /* 0x0000e8000c1e1500 */
[----:B----4-:R-:W-:Y:S04]  /*2fe0*/  STL [R1+0x858], R149 ;  /* 0x0008589501007387 */ /* 0x010fe80000100800 */
[----:B--2---:R-:W-:Y:S04]  /*2ff0*/  STL [R1+0x838], R159 ;  /* 0x0008389f01007387 */ /* 0x004fe80000100800 */
[----:B------:R-:W-:Y:S04]  /*3000*/  STL [R1+0x85c], R146 ;  /* 0x00085c9201007387 */ /* 0x000fe80000100800 */
[----:B------:R1:W-:Y:S02]  /*3010*/  STL [R1+0x834], R147 ;  /* 0x0008349301007387 */ /* 0x0003e40000100800 */
[----:B-1----:R-:W-:-:S04]  /*3020*/  LOP3.LUT R147, R40, 0x32, RZ, 0xfc, !PT ;  /* 0x0000003228937812 */ /* 0x002fc800078efcff */
[----:B------:R-:W-:-:S13]  /*3030*/  ISETP.LT.AND P3, PT, R147, R2, P0 ;  /* 0x000000029300720c */ /* 0x000fda0000761270 */
[----:B------:R1:W2:Y:S01]  /*3040*/  @P3 LDG.E.U16 R144, desc[UR20][R62.64] ;  /* 0x000000143e903981 */ /* 0x0002a2000c1e1500 */
[----:B------:R-:W-:Y:S01]  /*3050*/  IMAD R150, R164, 0x2, R92 ;  /* 0x00000002a4967824 */ /* 0x000fe200078e025c */
[----:B------:R-:W-:Y:S02]  /*3060*/  LOP3.LUT R147, R40, 0x3a, RZ, 0xfc, !PT ;  /* 0x0000003a28937812 */ /* 0x000fe400078efcff */
[----:B------:R4:W-:Y:S01]  /*3070*/  STL [R1+0x840], R145 ;  /* 0x0008409101007387 */ /* 0x0009e20000100800 */
[C---:B------:R-:W-:Y:S01]  /*3080*/  IMAD R102, R164.reuse, 0x2, R102 ;  /* 0x00000002a4667824 */ /* 0x040fe200078e0266 */
[----:B------:R-:W-:Y:S01]  /*3090*/  ISETP.LT.AND P2, PT, R147, R2, P0 ;  /* 0x000000029300720c */ /* 0x000fe20000741270 */
[----:B------:R-:W-:Y:S01]  /*30a0*/  IMAD R150, R164, 0x2, R150 ;  /* 0x00000002a4967824 */ /* 0x000fe200078e0296 */
[----:B----4-:R-:W-:-:S04]  /*30b0*/  LOP3.LUT R145, R40, 0xa, RZ, 0xfc, !PT ;  /* 0x0000000a28917812 */ /* 0x010fc800078efcff */
[----:B------:R-:W-:Y:S02]  /*30c0*/  ISETP.LT.AND P4, PT, R145, R2, P0 ;  /* 0x000000029100720c */ /* 0x000fe40000781270 */
[-C--:B0-----:R-:W-:Y:S02]  /*30d0*/  LEA R66, P5, R102, R3.reuse, 0x1 ;  /* 0x0000000366427211 */ /* 0x081fe400078a08ff */
[----:B-1----:R-:W-:Y:S02]  /*30e0*/  LEA R62, P3, R150, R3, 0x1 ;  /* 0x00000003963e7211 */ /* 0x002fe400078608ff */
[----:B------:R-:W-:Y:S02]  /*30f0*/  LOP3.LUT R147, R40, 0x12, RZ, 0xfc, !PT ;  /* 0x0000001228937812 */ /* 0x000fe400078efcff */
[----:B------:R-:W-:Y:S02]  /*3100*/  PRMT R140, RZ, 0x7610, R140 ;  /* 0x00007610ff8c7816 */ /* 0x000fe4000000008c */
[----:B------:R-:W-:-:S02]  /*3110*/  PRMT R142, RZ, 0x7610, R142 ;  /* 0x00007610ff8e7816 */ /* 0x000fc4000000008e */
[-C--:B------:R-:W-:Y:S02]  /*3120*/  LEA.HI.X.SX32 R67, R102, R89.reuse, 0x1, P5 ;  /* 0x0000005966437211 */ /* 0x080fe400028f0eff */
[----:B------:R-:W-:Y:S02]  /*3130*/  LEA.HI.X.SX32 R63, R150, R89, 0x1, P3 ;  /* 0x00000059963f7211 */ /* 0x000fe400018f0eff */
[----:B------:R-:W-:Y:S01]  /*3140*/  ISETP.LT.AND P3, PT, R147, R2, P0 ;  /* 0x000000029300720c */ /* 0x000fe20000761270 */
[----:B------:R0:W4:Y:S01]  /*3150*/  @P2 LDG.E.U16 R140, desc[UR20][R66.64] ;  /* 0x00000014428c2981 */ /* 0x000122000c1e1500 */
[----:B------:R-:W-:-:S03]  /*3160*/  LOP3.LUT R145, R40, 0x1c, RZ, 0xfc, !PT ;  /* 0x0000001c28917812 */ /* 0x000fc600078efcff */
[----:B------:R1:W4:Y:S01]  /*3170*/  @P4 LDG.E.U16 R142, desc[UR20][R62.64] ;  /* 0x000000143e8e4981 */ /* 0x000322000c1e1500 */
[----:B------:R-:W-:Y:S02]  /*3180*/  LOP3.LUT R147, R40, 0x24, RZ, 0xfc, !PT ;  /* 0x0000002428937812 */ /* 0x000fe400078efcff */
[----:B------:R-:W-:Y:S02]  /*3190*/  PRMT R146, RZ, 0x7610, R146 ;  /* 0x00007610ff927816 */ /* 0x000fe40000000092 */
[----:B0-----:R-:W-:Y:S02]  /*31a0*/  LEA R66, P4, R161, R3, 0x1 ;  /* 0x00000003a1427211 */ /* 0x001fe400078808ff */
[----:B------:R-:W-:Y:S02]  /*31b0*/  ISETP.LT.AND P2, PT, R145, R2, P0 ;  /* 0x000000029100720c */ /* 0x000fe40000741270 */
[----:B------:R-:W-:Y:S02]  /*31c0*/  LEA.HI.X.SX32 R67, R161, R89, 0x1, P4 ;  /* 0x00000059a1437211 */ /* 0x000fe400020f0eff */
[----:B-1----:R-:W-:-:S02]  /*31d0*/  LEA R62, P5, R98, R3, 0x1 ;  /* 0x00000003623e7211 */ /* 0x002fc400078a08ff */
[----:B------:R-:W-:Y:S01]  /*31e0*/  ISETP.LT.AND P4, PT, R147, R2, P0 ;  /* 0x000000029300720c */ /* 0x000fe20000781270 */
[----:B---3--:R-:W-:Y:S01]  /*31f0*/  STL [R1+0x83c], R158 ;  /* 0x00083c9e01007387 */ /* 0x008fe20000100800 */
[----:B------:R-:W-:-:S03]  /*3200*/  LEA.HI.X.SX32 R63, R98, R89, 0x1, P5 ;  /* 0x00000059623f7211 */ /* 0x000fc600028f0eff */
[----:B------:R0:W3:Y:S01]  /*3210*/  @P3 LDG.E.U16 R146, desc[UR20][R66.64] ;  /* 0x0000001442923981 */ /* 0x0000e2000c1e1500 */
[----:B------:R-:W-:-:S03]  /*3220*/  PRMT R98, RZ, 0x7610, R98 ;  /* 0x00007610ff627816 */ /* 0x000fc60000000062 */
[----:B------:R-:W-:Y:S01]  /*3230*/  STL [R1+0x860], R143 ;  /* 0x0008608f01007387 */ /* 0x000fe20000100800 */
[----:B0-----:R-:W-:-:S04]  /*3240*/  LEA R66, P5, R99, R3, 0x1 ;  /* 0x0000000363427211 */ /* 0x001fc800078a08ff */
[----:B------:R-:W-:-:S05]  /*3250*/  LEA.HI.X.SX32 R67, R99, R89, 0x1, P5 ;  /* 0x0000005963437211 */ /* 0x000fca00028f0eff */
[----:B------:R-:W3:Y:S04]  /*3260*/  @P4 LDG.E.U16 R98, desc[UR20][R66.64] ;  /* 0x0000001442624981 */ /* 0x000ee8000c1e1500 */
[----:B--2---:R0:W-:Y:S02]  /*3270*/  STL [R1+0x830], R144 ;  /* 0x0008309001007387 */ /* 0x0041e40000100800 */
[----:B0-----:R-:W-:-:S06]  /*3280*/  PRMT R144, RZ, 0x7610, R144 ;  /* 0x00007610ff907816 */ /* 0x001fcc0000000090 */
[----:B------:R0:W2:Y:S01]  /*3290*/  @P2 LDG.E.U16 R144, desc[UR20][R62.64] ;  /* 0x000000143e902981 */ /* 0x0000a2000c1e1500 */
[----:B------:R-:W-:-:S04]  /*32a0*/  LOP3.LUT R145, R40, 0x2c, RZ, 0xfc, !PT ;  /* 0x0000002c28917812 */ /* 0x000fc800078efcff */
[----:B------:R-:W-:Y:S02]  /*32b0*/  ISETP.LT.AND P3, PT, R145, R2, P0 ;  /* 0x000000029100720c */ /* 0x000fe40000761270 */
[----:B0-----:R-:W-:-:S04]  /*32c0*/  LEA R62, P2, R101, R3, 0x1 ;  /* 0x00000003653e7211 */ /* 0x001fc800078408ff */
[----:B------:R-:W-:Y:S01]  /*32d0*/  LEA.HI.X.SX32 R63, R101, R89, 0x1, P2 ;  /* 0x00000059653f7211 */ /* 0x000fe200010f0eff */
[----:B----4-:R-:W-:Y:S04]  /*32e0*/  STL.64 [R1+0x850], R140 ;  /* 0x0008508c01007387 */ /* 0x010fe80000100a00 */
[----:B------:R0:W-:Y:S02]  /*32f0*/  STL [R1+0x864], R142 ;  /* 0x0008648e01007387 */ /* 0x0001e40000100800 */
[----:B0-----:R-:W-:-:S06]  /*3300*/  PRMT R142, RZ, 0x7610, R142 ;  /* 0x00007610ff8e7816 */ /* 0x001fcc000000008e */
[----:B------:R0:W4:Y:S01]  /*3310*/  @P3 LDG.E.U16 R142, desc[UR20][R62.64] ;  /* 0x000000143e8e3981 */ /* 0x000122000c1e1500 */
[----:B------:R-:W-:-:S03]  /*3320*/  PRMT R141, RZ, 0x7610, R141 ;  /* 0x00007610ff8d7816 */ /* 0x000fc6000000008d */
[----:B--2---:R-:W-:Y:S04]  /*3330*/  STL [R1+0x2cc], R144 ;  /* 0x0002cc9001007387 */ /* 0x004fe80000100800 */
[----:B---3--:R1:W-:Y:S02]  /*3340*/  STL [R1+0x2c4], R98 ;  /* 0x0002c46201007387 */ /* 0x0083e40000100800 */
[----:B-1----:R-:W-:-:S04]  /*3350*/  LOP3.LUT R98, R40, 0x3c, RZ, 0xfc, !PT ;  /* 0x0000003c28627812 */ /* 0x002fc800078efcff */
[----:B------:R-:W-:Y:S01]  /*3360*/  ISETP.LT.AND P4, PT, R98, R2, P0 ;  /* 0x000000026200720c */ /* 0x000fe20000781270 */
[----:B------:R-:W-:-:S05]  /*3370*/  IMAD R98, R164, 0x2, R102 ;  /* 0x00000002a4627824 */ /* 0x000fca00078e0266 */
[----:B------:R-:W-:-:S04]  /*3380*/  LEA R66, P3, R98, R3, 0x1 ;  /* 0x0000000362427211 */ /* 0x000fc800078608ff */
[----:B------:R-:W-:-:S05]  /*3390*/  LEA.HI.X.SX32 R67, R98, R89, 0x1, P3 ;  /* 0x0000005962437211 */ /* 0x000fca00018f0eff */
[----:B------:R1:W2:Y:S01]  /*33a0*/  @P4 LDG.E.U16 R141, desc[UR20][R66.64] ;  /* 0x00000014428d4981 */ /* 0x0002a2000c1e1500 */
[----:B------:R-:W-:-:S04]  /*33b0*/  LOP3.LUT R144, R40, 0x34, RZ, 0xfc, !PT ;  /* 0x0000003428907812 */ /* 0x000fc800078efcff */
[-C--:B------:R-:W-:Y:S02]  /*33c0*/  ISETP.LT.AND P5, PT, R144, R2.reuse, P0 ;  /* 0x000000029000720c */ /* 0x080fe400007a1270 */
[----:B0-----:R-:W-:Y:S01]  /*33d0*/  LEA R62, P2, R100, R3, 0x1 ;  /* 0x00000003643e7211 */ /* 0x001fe200078408ff */
[----:B----4-:R0:W-:Y:S01]  /*33e0*/  STL [R1+0x2c0], R142 ;  /* 0x0002c08e01007387 */ /* 0x0101e20000100800 */
[----:B------:R-:W-:Y:S02]  /*33f0*/  LOP3.LUT R144, R40, 0xc, RZ, 0xfc, !PT ;  /* 0x0000000c28907812 */ /* 0x000fe400078efcff */
[----:B------:R-:W-:Y:S02]  /*3400*/  PRMT R143, RZ, 0x7610, R143 ;  /* 0x00007610ff8f7816 */ /* 0x000fe4000000008f */
[----:B------:R-:W-:Y:S02]  /*3410*/  LEA.HI.X.SX32 R63, R100, R89, 0x1, P2 ;  /* 0x00000059643f7211 */ /* 0x000fe400010f0eff */
[----:B------:R-:W-:-:S02]  /*3420*/  ISETP.LT.AND P2, PT, R144, R2, P0 ;  /* 0x000000029000720c */ /* 0x000fc40000741270 */
[----:B0-----:R-:W-:Y:S01]  /*3430*/  LOP3.LUT R142, R40, 0x14, RZ, 0xfc, !PT ;  /* 0x00000014288e7812 */ /* 0x001fe200078efcff */
[----:B------:R0:W3:Y:S03]  /*3440*/  @P5 LDG.E.U16 R143, desc[UR20][R62.64] ;  /* 0x000000143e8f5981 */ /* 0x0000e6000c1e1500 */
[----:B------:R-:W-:Y:S02]  /*3450*/  ISETP.LT.AND P3, PT, R142, R2, P0 ;  /* 0x000000028e00720c */ /* 0x000fe40000761270 */
[-C--:B-1----:R-:W-:Y:S02]  /*3460*/  LEA R66, P6, R160, R3.reuse, 0x1 ;  /* 0x00000003a0427211 */ /* 0x082fe400078c08ff */
[----:B------:R-:W-:Y:S02]  /*3470*/  PRMT R103, RZ, 0x7610, R103 ;  /* 0x00007610ff677816 */ /* 0x000fe40000000067 */
[----:B0-----:R-:W-:-:S02]  /*3480*/  LEA R62, P5, R163, R3, 0x1 ;  /* 0x00000003a33e7211 */ /* 0x001fc400078a08ff */
[----:B------:R-:W-:Y:S02]  /*3490*/  PRMT R102, RZ, 0x7610, R102 ;  /* 0x00007610ff667816 */ /* 0x000fe40000000066 */
[-C--:B------:R-:W-:Y:S01]  /*34a0*/  LEA.HI.X.SX32 R63, R163, R89.reuse, 0x1, P5 ;  /* 0x00000059a33f7211 */ /* 0x080fe200028f0eff */
[----:B------:R-:W-:Y:S01]  /*34b0*/  STL [R1+0x2c8], R146 ;  /* 0x0002c89201007387 */ /* 0x000fe20000100800 */
[----:B------:R-:W-:-:S03]  /*34c0*/  LEA.HI.X.SX32 R67, R160, R89, 0x1, P6 ;  /* 0x00000059a0437211 */ /* 0x000fc600030f0eff */
[----:B------:R0:W4:Y:S04]  /*34d0*/  @P2 LDG.E.U16 R103, desc[UR20][R62.64] ;  /* 0x000000143e672981 */ /* 0x000128000c1e1500 */
[----:B------:R-:W3:Y:S01]  /*34e0*/  @P3 LDG.E.U16 R102, desc[UR20][R66.64] ;  /* 0x0000001442663981 */ /* 0x000ee2000c1e1500 */
[----:B------:R-:W-:Y:S02]  /*34f0*/  PRMT R140, RZ, 0x7610, R140 ;  /* 0x00007610ff8c7816 */ /* 0x000fe4000000008c */
[----:B0-----:R-:W-:-:S04]  /*3500*/  LEA R62, P2, R90, R3, 0x1 ;  /* 0x000000035a3e7211 */ /* 0x001fc800078408ff */
[----:B------:R-:W-:Y:S02]  /*3510*/  LEA.HI.X.SX32 R63, R90, R89, 0x1, P2 ;  /* 0x000000595a3f7211 */ /* 0x000fe400010f0eff */
[C---:B------:R-:W-:Y:S02]  /*3520*/  LEA R90, P6, R91.reuse, R3, 0x1 ;  /* 0x000000035b5a7211 */ /* 0x040fe400078c08ff */
[----:B------:R-:W-:Y:S02]  /*3530*/  PRMT R101, RZ, 0x7610, R101 ;  /* 0x00007610ff657816 */ /* 0x000fe40000000065 */
[----:B------:R-:W-:Y:S01]  /*3540*/  LEA.HI.X.SX32 R91, R91, R89, 0x1, P6 ;  /* 0x000000595b5b7211 */ /* 0x000fe200030f0eff */
[----:B--2---:R0:W-:Y:S02]  /*3550*/  STL [R1+0x2b8], R141 ;  /* 0x0002b88d01007387 */ /* 0x0041e40000100800 */
[----:B0-----:R-:W-:-:S04]  /*3560*/  LOP3.LUT R141, R40, 0x1e, RZ, 0xfc, !PT ;  /* 0x0000001e288d7812 */ /* 0x001fc800078efcff */
[----:B------:R-:W-:Y:S02]  /*3570*/  ISETP.LT.AND P4, PT, R141, R2, P0 ;  /* 0x000000028d00720c */ /* 0x000fe40000781270 */
[----:B------:R-:W-:-:S04]  /*3580*/  LOP3.LUT R141, R40, 0x26, RZ, 0xfc, !PT ;  /* 0x00000026288d7812 */ /* 0x000fc800078efcff */
[----:B------:R-:W-:-:S07]  /*3590*/  ISETP.LT.AND P2, PT, R141, R2, P0 ;  /* 0x000000028d00720c */ /* 0x000fce0000741270 */
[----:B------:R0:W2:Y:S06]  /*35a0*/  @P4 LDG.E.U16 R140, desc[UR20][R62.64] ;  /* 0x000000143e8c4981 */ /* 0x0000ac000c1e1500 */
[----:B------:R1:W2:Y:S04]  /*35b0*/  @P2 LDG.E.U16 R101, desc[UR20][R90.64] ;  /* 0x000000145a652981 */ /* 0x0002a8000c1e1500 */
[----:B----4-:R-:W-:Y:S04]  /*35c0*/  STL [R1+0x2b4], R103 ;  /* 0x0002b46701007387 */ /* 0x010fe80000100800 */
[----:B---3--:R3:W-:Y:S01]  /*35d0*/  STL [R1+0x2b0], R102 ;  /* 0x0002b06601007387 */ /* 0x0087e20000100800 */
[----:B0-----:R-:W-:-:S02]  /*35e0*/  LEA R62, P6, R97, R3, 0x1 ;  /* 0x00000003613e7211 */ /* 0x001fc400078c08ff */
[----:B---3--:R-:W-:-:S04]  /*35f0*/  LOP3.LUT R102, R40, 0x36, RZ, 0xfc, !PT ;  /* 0x0000003628667812 */ /* 0x008fc800078efcff */
[----:B------:R-:W-:Y:S02]  /*3600*/  ISETP.LT.AND P3, PT, R102, R2, P0 ;  /* 0x000000026600720c */ /* 0x000fe40000761270 */
[----:B-1----:R-:W-:Y:S01]  /*3610*/  LOP3.LUT R90, R0, 0xc8, RZ, 0xfc, !PT ;  /* 0x000000c8005a7812 */ /* 0x002fe200078efcff */
[----:B------:R-:W-:Y:S01]  /*3620*/  STL [R1+0x2bc], R143 ;  /* 0x0002bc8f01007387 */ /* 0x000fe20000100800 */
[C---:B------:R-:W-:Y:S02]  /*3630*/  LEA R66, P5, R96.reuse, R3, 0x1 ;  /* 0x0000000360427211 */ /* 0x040fe400078a08ff */
[----:B------:R-:W-:Y:S01]  /*3640*/  PRMT R99, RZ, 0x7610, R99 ;  /* 0x00007610ff637816 */ /* 0x000fe20000000063 */
[----:B------:R0:W-:Y:S01]  /*3650*/  STL [R1+0x430], R90 ;  /* 0x0004305a01007387 */ /* 0x0001e20000100800 */
[-C--:B------:R-:W-:Y:S02]  /*3660*/  LEA.HI.X.SX32 R63, R97, R89.reuse, 0x1, P6 ;  /* 0x00000059613f7211 */ /* 0x080fe400030f0eff */
[----:B------:R-:W-:-:S02]  /*3670*/  LEA.HI.X.SX32 R67, R96, R89, 0x1, P5 ;  /* 0x0000005960437211 */ /* 0x000fc400028f0eff */
[----:B------:R-:W-:Y:S01]  /*3680*/  LEA R96, P5, R94, R3, 0x1 ;  /* 0x000000035e607211 */ /* 0x000fe200078a08ff */
[----:B------:R1:W3:Y:S01]  /*3690*/  @P3 LDG.E.U16 R99, desc[UR20][R62.64] ;  /* 0x000000143e633981 */ /* 0x0002e2000c1e1500 */
[----:B------:R-:W-:Y:S02]  /*36a0*/  LOP3.LUT R91, R40, 0xe, RZ, 0xfc, !PT ;  /* 0x0000000e285b7812 */ /* 0x000fe400078efcff */
[----:B------:R-:W-:Y:S02]  /*36b0*/  LEA.HI.X.SX32 R97, R94, R89, 0x1, P5 ;  /* 0x000000595e617211 */ /* 0x000fe400028f0eff */
[----:B------:R-:W-:Y:S02]  /*36c0*/  ISETP.LT.AND P3, PT, R91, R2, P0 ;  /* 0x000000025b00720c */ /* 0x000fe40000761270 */
[----:B-1----:R-:W-:Y:S02]  /*36d0*/  IABS R63, R90 ;  /* 0x0000005a003f7213 */ /* 0x002fe40000000000 */
[----:B0-----:R-:W-:-:S04]  /*36e0*/  LEA R90, P6, R93, R3, 0x1 ;  /* 0x000000035d5a7211 */ /* 0x001fc800078c08ff */
[----:B------:R-:W-:Y:S01]  /*36f0*/  LEA.HI.X.SX32 R91, R93, R89, 0x1, P6 ;  /* 0x000000595d5b7211 */ /* 0x000fe200030f0eff */
[----:B------:R-:W-:Y:S01]  /*3700*/  IMAD R98, R164, 0x2, R98 ;  /* 0x00000002a4627824 */ /* 0x000fe200078e0262 */
[----:B------:R-:W-:-:S04]  /*3710*/  LOP3.LUT R103, R40, 0x2e, RZ, 0xfc, !PT ;  /* 0x0000002e28677812 */ /* 0x000fc800078efcff */
[----:B------:R-:W-:Y:S02]  /*3720*/  ISETP.LT.AND P4, PT, R103, R2, P0 ;  /* 0x000000026700720c */ /* 0x000fe40000781270 */
[----:B------:R-:W-:-:S11]  /*3730*/  PRMT R100, RZ, 0x7610, R100 ;  /* 0x00007610ff647816 */ /* 0x000fd60000000064 */
[----:B------:R0:W4:Y:S04]  /*3740*/  @P4 LDG.E.U16 R100, desc[UR20][R66.64] ;  /* 0x0000001442644981 */ /* 0x000128000c1e1500 */
[----:B--2---:R1:W-:Y:S02]  /*3750*/  STL [R1+0x2ac], R140 ;  /* 0x0002ac8c01007387 */ /* 0x0043e40000100800 */
[----:B-1----:R-:W-:-:S04]  /*3760*/  LEA R140, P2, R95, R3, 0x1 ;  /* 0x000000035f8c7211 */ /* 0x002fc800078408ff */
[----:B------:R-:W-:Y:S01]  /*3770*/  LEA.HI.X.SX32 R141, R95, R89, 0x1, P2 ;  /* 0x000000595f8d7211 */ /* 0x000fe200010f0eff */
[----:B------:R-:W-:Y:S04]  /*3780*/  STL [R1+0x868], R2 ;  /* 0x0008680201007387 */ /* 0x000fe80000100800 */
[----:B------:R-:W-:Y:S04]  /*3790*/  STL.64 [R1+0x198], R140 ;  /* 0x0001988c01007387 */ /* 0x000fe80000100a00 */
[----:B------:R-:W-:Y:S04]  /*37a0*/  STL.64 [R1+0x190], R96 ;  /* 0x0001906001007387 */ /* 0x000fe80000100a00 */
[----:B------:R-:W-:Y:S04]  /*37b0*/  STL [R1+0x870], R140 ;  /* 0x0008708c01007387 */ /* 0x000fe80000100800 */
[----:B------:R-:W-:Y:S04]  /*37c0*/  STL [R1+0x86c], R141 ;  /* 0x00086c8d01007387 */ /* 0x000fe80000100800 */
[----:B------:R-:W-:Y:S04]  /*37d0*/  STL.64 [R1+0x188], R90 ;  /* 0x0001885a01007387 */ /* 0x000fe80000100a00 */
[----:B------:R1:W-:Y:S04]  /*37e0*/  STL [R1+0x5e0], R164 ;  /* 0x0005e0a401007387 */ /* 0x0003e80000100800 */
[----:B------:R-:W-:Y:S04]  /*37f0*/  STL [R1+0x2a8], R101 ;  /* 0x0002a86501007387 */ /* 0x000fe80000100800 */
[----:B-1----:R-:W2:Y:S01]  /*3800*/  LDL.LU R164, [R1+0x264] ;  /* 0x0002640001a47983 */ /* 0x002ea20000300800 */
[----:B0-----:R-:W-:-:S02]  /*3810*/  LOP3.LUT R67, R40, 0x16, RZ, 0xfc, !PT ;  /* 0x0000001628437812 */ /* 0x001fc400078efcff */
[----:B------:R-:W-:Y:S02]  /*3820*/  LEA R94, P5, R92, R3, 0x1 ;  /* 0x000000035c5e7211 */ /* 0x000fe400078a08ff */
[-C--:B------:R-:W-:Y:S01]  /*3830*/  ISETP.LT.AND P4, PT, R67, R2.reuse, P0 ;  /* 0x000000024300720c */ /* 0x080fe20000781270 */
[----:B------:R-:W-:Y:S01]  /*3840*/  IMAD.HI.U32 R67, R86, R63, RZ ;  /* 0x0000003f56437227 */ /* 0x000fe200078e00ff */
[----:B------:R-:W-:Y:S02]  /*3850*/  LOP3.LUT R66, R40, 0x3e, RZ, 0xfc, !PT ;  /* 0x0000003e28427812 */ /* 0x000fe400078efcff */
[----:B------:R-:W-:Y:S01]  /*3860*/  LEA R90, P6, R151, R3, 0x1 ;  /* 0x00000003975a7211 */ /* 0x000fe200078c08ff */
[----:B------:R-:W-:Y:S01]  /*3870*/  IMAD.MOV R67, RZ, RZ, -R67 ;  /* 0x000000ffff437224 */ /* 0x000fe200078e0a43 */
[----:B------:R-:W-:Y:S02]  /*3880*/  LEA.HI.X.SX32 R95, R92, R89, 0x1, P5 ;  /* 0x000000595c5f7211 */ /* 0x000fe400028f0eff */
[----:B------:R-:W-:-:S02]  /*3890*/  ISETP.LT.AND P2, PT, R66, R2, P0 ;  /* 0x000000024200720c */ /* 0x000fc40000741270 */
[----:B------:R-:W-:Y:S02]  /*38a0*/  LEA.HI.X.SX32 R91, R151, R89, 0x1, P6 ;  /* 0x00000059975b7211 */ /* 0x000fe400030f0eff */
[-C--:B------:R-:W-:Y:S02]  /*38b0*/  LEA R66, P6, R98, R3.reuse, 0x1 ;  /* 0x0000000362427211 */ /* 0x080fe400078c08ff */
[----:B------:R-:W-:Y:S02]  /*38c0*/  PRMT R51, RZ, 0x7610, R51 ;  /* 0x00007610ff337816 */ /* 0x000fe40000000033 */
[----:B------:R-:W-:Y:S02]  /*38d0*/  PRMT R2, RZ, 0x7610, R2 ;  /* 0x00007610ff027816 */ /* 0x000fe40000000002 */
[----:B------:R-:W-:Y:S01]  /*38e0*/  PRMT R93, RZ, 0x7610, R93 ;  /* 0x00007610ff5d7816 */ /* 0x000fe2000000005d */
[----:B----4-:R-:W-:Y:S04]  /*38f0*/  STL [R1+0x2a4], R100 ;  /* 0x0002a46401007387 */ /* 0x010fe80000100800 */
[----:B---3--:R-:W-:Y:S04]  /*3900*/  STL [R1+0x2a0], R99 ;  /* 0x0002a06301007387 */ /* 0x008fe80000100800 */
[----:B------:R-:W-:Y:S04]  /*3910*/  STL.64 [R1+0x180], R94 ;  /* 0x0001805e01007387 */ /* 0x000fe80000100a00 */
[----:B------:R-:W3:Y:S01]  /*3920*/  @P3 LDG.E.U16 R93, desc[UR20][R90.64] ;  /* 0x000000145a5d3981 */ /* 0x000ee2000c1e1500 */
[----:B--2---:R-:W-:Y:S01]  /*3930*/  LEA R62, P5, R164, R3, 0x1 ;  /* 0x00000003a43e7211 */ /* 0x004fe200078a08ff */
[----:B------:R-:W-:-:S03]  /*3940*/  IMAD R3, R4, R67, R63 ;  /* 0x0000004304037224 */ /* 0x000fc600078e023f */
[----:B------:R-:W-:-:S05]  /*3950*/  LEA.HI.X.SX32 R63, R164, R89, 0x1, P5 ;  /* 0x00000059a43f7211 */ /* 0x000fca00028f0eff */
[----:B------:R-:W2:Y:S01]  /*3960*/  @P4 LDG.E.U16 R51, desc[UR20][R62.64] ;  /* 0x000000143e334981 */ /* 0x000ea2000c1e1500 */
[----:B------:R-:W-:-:S05]  /*3970*/  LEA.HI.X.SX32 R67, R98, R89, 0x1, P6 ;  /* 0x0000005962437211 */ /* 0x000fca00030f0eff */
[----:B------:R-:W4:Y:S04]  /*3980*/  @P2 LDG.E.U16 R2, desc[UR20][R66.64] ;  /* 0x0000001442022981 */ /* 0x000f28000c1e1500 */
[----:B------:R-:W-:Y:S04]  /*3990*/  STL [R1+0x5e4], R164 ;  /* 0x0005e4a401007387 */ /* 0x000fe80000100800 */
[----:B------:R-:W-:Y:S04]  /*39a0*/  STL [R1+0x650], R164 ;  /* 0x000650a401007387 */ /* 0x000fe80000100800 */
[----:B------:R-:W3:Y:S01]  /*39b0*/  LDL R151, [R1+0x3c0] ;  /* 0x0003c00001977983 */ /* 0x000ee20000100800 */
[----:B------:R-:W-:Y:S01]  /*39c0*/  ISETP.GT.U32.AND P2, PT, R4, R85, PT ;  /* 0x000000550400720c */ /* 0x000fe20003f44070 */
[----:B------:R-:W-:Y:S01]  /*39d0*/  IMAD R163, R162, R165, RZ ;  /* 0x000000a5a2a37224 */ /* 0x000fe200078e02ff */
[----:B------:R-:W-:-:S11]  /*39e0*/  LOP3.LUT R140, R0, 0xca, RZ, 0xfc, !PT ;  /* 0x000000ca008c7812 */ /* 0x000fd600078efcff */
[----:B------:R-:W-:-:S05]  /*39f0*/  @!P2 IMAD.IADD R85, R85, 0x1, -R4 ;  /* 0x000000015555a824 */ /* 0x000fca00078e0a04 */
[----:B------:R-:W-:Y:S02]  /*3a00*/  ISETP.GT.U32.AND P6, PT, R4, R85, PT ;  /* 0x000000550400720c */ /* 0x000fe40003fc4070 */
[----:B------:R-:W-:Y:S02]  /*3a10*/  LOP3.LUT R141, R0, 0xcc, RZ, 0xfc, !PT ;  /* 0x000000cc008d7812 */ /* 0x000fe400078efcff */
[----:B------:R-:W-:-:S04]  /*3a20*/  LEA R162, P4, R163, UR18, 0x1 ;  /* 0x00000012a3a27c11 */ /* 0x000fc8000f8808ff */
[----:B------:R-:W-:-:S05]  /*3a30*/  LEA.HI.X.SX32 R163, R163, UR19, 0x1, P4 ;  /* 0x00000013a3a37c11 */ /* 0x000fca000a0f0eff */
[----:B------:R-:W-:Y:S01]  /*3a40*/  @!P6 IMAD.IADD R85, R85, 0x1, -R4 ;  /* 0x000000015555e824 */ /* 0x000fe200078e0a04 */
[----:B------:R-:W-:Y:S01]  /*3a50*/  ISETP.GT.U32.AND P3, PT, R4, R83, PT ;  /* 0x000000530400720c */ /* 0x000fe20003f64070 */
[----:B--2---:R0:W-:Y:S04]  /*3a60*/  STL [R1+0x258], R51 ;  /* 0x0002583301007387 */ /* 0x0041e80000100800 */
[----:B0-----:R-:W2:Y:S04]  /*3a70*/  LDL R51, [R1+0x304] ;  /* 0x0003040001337983 */ /* 0x001ea80000100800 */
[----:B------:R-:W-:Y:S04]  /*3a80*/  STL [R1+0x530], R165 ;  /* 0x000530a501007387 */ /* 0x000fe80000100800 */
[----:B------:R-:W-:Y:S04]  /*3a90*/  STL [R1+0x654], R165 ;  /* 0x000654a501007387 */ /* 0x000fe80000100800 */
[----:B------:R-:W-:Y:S04]  /*3aa0*/  STL.64 [R1+0x760], R164 ;  /* 0x000760a401007387 */ /* 0x000fe80000100a00 */
[----:B----4-:R0:W-:Y:S04]  /*3ab0*/  STL [R1+0x254], R2 ;  /* 0x0002540201007387 */ /* 0x0101e80000100800 */
[----:B------:R-:W-:Y:S01]  /*3ac0*/  STL [R1+0x42c], R140 ;  /* 0x00042c8c01007387 */ /* 0x000fe20000100800 */
[----:B0-----:R-:W-:-:S03]  /*3ad0*/  LOP3.LUT R2, R0, 0xd0, RZ, 0xfc, !PT ;  /* 0x000000d000027812 */ /* 0x001fc600078efcff */
[----:B------:R-:W-:Y:S01]  /*3ae0*/  STL [R1+0x428], R141 ;  /* 0x0004288d01007387 */ /* 0x000fe20000100800 */
[----:B---3--:R-:W-:-:S03]  /*3af0*/  ISETP.GE.AND P6, PT, R151, RZ, PT ;  /* 0x000000ff9700720c */ /* 0x008fc60003fc6270 */
[----:B------:R-:W-:Y:S04]  /*3b00*/  STL [R1+0x810], R162 ;  /* 0x000810a201007387 */ /* 0x000fe80000100800 */
[----:B------:R-:W-:Y:S04]  /*3b10*/  STL [R1+0x424], R2 ;  /* 0x0004240201007387 */ /* 0x000fe80000100800 */
[----:B------:R-:W-:Y:S04]  /*3b20*/  STL [R1+0x29c], R93 ;  /* 0x00029c5d01007387 */ /* 0x000fe80000100800 */
[----:B------:R-:W-:Y:S04]  /*3b30*/  STL [R1+0x814], R163 ;  /* 0x000814a301007387 */ /* 0x000fe80000100800 */
[----:B------:R-:W3:Y:S01]  /*3b40*/  LDL R151, [R1+0x37c] ;  /* 0x00037c0001977983 */ /* 0x000ee20000100800 */
[----:B------:R-:W-:Y:S01]  /*3b50*/  ISETP.GT.U32.AND P5, PT, R4, R84, PT ;  /* 0x000000540400720c */ /* 0x000fe20003fa4070 */
[----:B------:R-:W-:-:S05]  /*3b60*/  @!P3 IMAD.IADD R83, R83, 0x1, -R4 ;  /* 0x000000015353b824 */ /* 0x000fca00078e0a04 */
[----:B------:R-:W-:-:S07]  /*3b70*/  ISETP.GT.U32.AND P3, PT, R4, R83, PT ;  /* 0x000000530400720c */ /* 0x000fce0003f64070 */
[----:B------:R-:W-:Y:S01]  /*3b80*/  @!P5 IMAD.IADD R84, R84, 0x1, -R4 ;  /* 0x000000015454d824 */ /* 0x000fe200078e0a04 */
[----:B------:R-:W-:-:S04]  /*3b90*/  ISETP.GT.U32.AND P5, PT, R4, R82, PT ;  /* 0x000000520400720c */ /* 0x000fc80003fa4070 */
[----:B------:R-:W-:Y:S01]  /*3ba0*/  ISETP.GT.U32.AND P2, PT, R4, R84, PT ;  /* 0x000000540400720c */ /* 0x000fe20003f44070 */
[----:B------:R-:W-:Y:S01]  /*3bb0*/  @!P3 IMAD.IADD R83, R83, 0x1, -R4 ;  /* 0x000000015353b824 */ /* 0x000fe200078e0a04 */
[----:B------:R-:W-:-:S07]  /*3bc0*/  ISETP.GE.AND P3, PT, R0, RZ, PT ;  /* 0x000000ff0000720c */ /* 0x000fce0003f66270 */
[----:B------:R-:W-:Y:S01]  /*3bd0*/  @!P5 IMAD.IADD R82, R82, 0x1, -R4 ;  /* 0x000000015252d824 */ /* 0x000fe200078e0a04 */
[----:B------:R-:W-:-:S03]  /*3be0*/  ISETP.GE.AND P5, PT, R157, RZ, PT ;  /* 0x000000ff9d00720c */ /* 0x000fc60003fa6270 */
[----:B------:R-:W-:Y:S01]  /*3bf0*/  @!P2 IMAD.IADD R84, R84, 0x1, -R4 ;  /* 0x000000015454a824 */ /* 0x000fe200078e0a04 */
[----:B------:R-:W-:-:S03]  /*3c00*/  LOP3.LUT R142, R0, 0xd2, RZ, 0xfc, !PT ;  /* 0x000000d2008e7812 */ /* 0x000fc600078efcff */
[----:B------:R-:W-:Y:S01]  /*3c10*/  IMAD.MOV.U32 R157, RZ, RZ, R84 ;  /* 0x000000ffff9d7224 */ /* 0x000fe200078e0054 */
[C---:B------:R-:W-:Y:S01]  /*3c20*/  LOP3.LUT R143, R0.reuse, 0xd4, RZ, 0xfc, !PT ;  /* 0x000000d4008f7812 */ /* 0x040fe200078efcff */
[----:B------:R-:W-:Y:S02]  /*3c30*/  @!P3 IMAD.MOV R85, RZ, RZ, -R85 ;  /* 0x000000ffff55b224 */ /* 0x000fe400078e0a55 */
[----:B------:R-:W-:Y:S01]  /*3c40*/  @!P6 IMAD.MOV R157, RZ, RZ, -R157 ;  /* 0x000000ffff9de224 */ /* 0x000fe200078e0a9d */
[----:B------:R-:W-:Y:S01]  /*3c50*/  LOP3.LUT R146, R0, 0xd8, RZ, 0xfc, !PT ;  /* 0x000000d800927812 */ /* 0x000fe200078efcff */
[----:B------:R-:W-:Y:S01]  /*3c60*/  STL [R1+0x420], R142 ;  /* 0x0004208e01007387 */ /* 0x000fe20000100800 */
[----:B------:R-:W-:-:S03]  /*3c70*/  @!P5 IMAD.MOV R83, RZ, RZ, -R83 ;  /* 0x000000ffff53d224 */ /* 0x000fc600078e0a53 */
[----:B------:R-:W-:Y:S04]  /*3c80*/  STL [R1+0x800], R157 ;  /* 0x0008009d01007387 */ /* 0x000fe80000100800 */
[----:B------:R-:W-:Y:S04]  /*3c90*/  STL [R1+0x41c], R143 ;  /* 0x00041c8f01007387 */ /* 0x000fe80000100800 */
[----:B------:R-:W-:Y:S04]  /*3ca0*/  STL [R1+0x818], R85 ;  /* 0x0008185501007387 */ /* 0x000fe80000100800 */
[----:B------:R-:W-:Y:S04]  /*3cb0*/  STL [R1+0x418], R146 ;  /* 0x0004189201007387 */ /* 0x000fe80000100800 */
[----:B------:R-:W-:Y:S01]  /*3cc0*/  STL [R1+0x81c], R83 ;  /* 0x00081c5301007387 */ /* 0x000fe20000100800 */
[----:B------:R-:W-:-:S13]  /*3cd0*/  ISETP.GT.U32.AND P5, PT, R4, R79, PT ;  /* 0x0000004f0400720c */ /* 0x000fda0003fa4070 */
[----:B------:R-:W-:Y:S01]  /*3ce0*/  @!P5 IMAD.IADD R79, R79, 0x1, -R4 ;  /* 0x000000014f4fd824 */ /* 0x000fe200078e0a04 */
[----:B--2---:R-:W-:Y:S02]  /*3cf0*/  ISETP.GE.AND P3, PT, R51, RZ, PT ;  /* 0x000000ff3300720c */ /* 0x004fe40003f66270 */
[----:B------:R-:W2:Y:S01]  /*3d00*/  LDL R51, [R1+0x378] ;  /* 0x0003780001337983 */ /* 0x000ea20000100800 */
[----:B---3--:R-:W-:-:S03]  /*3d10*/  ISETP.GE.AND P5, PT, R151, RZ, PT ;  /* 0x000000ff9700720c */ /* 0x008fc60003fa6270 */
[----:B------:R-:W3:Y:S01]  /*3d20*/  LDL R151, [R1+0x374] ;  /* 0x0003740001977983 */ /* 0x000ee20000100800 */
[C---:B------:R-:W-:Y:S02]  /*3d30*/  ISETP.GT.U32.AND P4, PT, R4.reuse, R80, PT ;  /* 0x000000500400720c */ /* 0x040fe40003f84070 */
[----:B------:R-:W-:-:S11]  /*3d40*/  ISETP.GT.U32.AND P2, PT, R4, R81, PT ;  /* 0x000000510400720c */ /* 0x000fd60003f44070 */
[----:B------:R-:W-:-:S05]  /*3d50*/  @!P4 IMAD.IADD R80, R80, 0x1, -R4 ;  /* 0x000000015050c824 */ /* 0x000fca00078e0a04 */
[C---:B------:R-:W-:Y:S01]  /*3d60*/  ISETP.GT.U32.AND P6, PT, R4.reuse, R80, PT ;  /* 0x000000500400720c */ /* 0x040fe20003fc4070 */
[----:B------:R-:W-:Y:S01]  /*3d70*/  @!P2 IMAD.IADD R81, R81, 0x1, -R4 ;  /* 0x000000015151a824 */ /* 0x000fe200078e0a04 */
[----:B------:R-:W-:-:S11]  /*3d80*/  ISETP.GT.U32.AND P2, PT, R4, R82, PT ;  /* 0x000000520400720c */ /* 0x000fd60003f44070 */
[--C-:B------:R-:W-:Y:S01]  /*3d90*/  @!P6 IMAD.IADD R80, R80, 0x1, -R4.reuse ;  /* 0x000000015050e824 */ /* 0x100fe200078e0a04 */
[C---:B------:R-:W-:Y:S02]  /*3da0*/  ISETP.GT.U32.AND P6, PT, R4.reuse, R77, PT ;  /* 0x0000004d0400720c */ /* 0x040fe40003fc4070 */
[----:B------:R-:W-:Y:S01]  /*3db0*/  ISETP.GT.U32.AND P4, PT, R4, R81, PT ;  /* 0x000000510400720c */ /* 0x000fe20003f84070 */
[----:B------:R-:W-:Y:S01]  /*3dc0*/  @!P2 IMAD.IADD R82, R82, 0x1, -R4 ;  /* 0x000000015252a824 */ /* 0x000fe200078e0a04 */
[----:B------:R-:W-:-:S09]  /*3dd0*/  ISETP.GE.AND P2, PT, R104, RZ, PT ;  /* 0x000000ff6800720c */ /* 0x000fd20003f46270 */
[----:B------:R-:W-:-:S05]  /*3de0*/  @!P6 IMAD.IADD R77, R77, 0x1, -R4 ;  /* 0x000000014d4de824 */ /* 0x000fca00078e0a04 */
[----:B------:R-:W-:Y:S01]  /*3df0*/  ISETP.GT.U32.AND P6, PT, R4, R77, PT ;  /* 0x0000004d0400720c */ /* 0x000fe20003fc4070 */
[----:B------:R-:W-:Y:S02]  /*3e00*/  @!P4 IMAD.IADD R81, R81, 0x1, -R4 ;  /* 0x000000015151c824 */ /* 0x000fe400078e0a04 */
[----:B------:R-:W-:Y:S02]  /*3e10*/  @!P3 IMAD.MOV R82, RZ, RZ, -R82 ;  /* 0x000000ffff52b224 */ /* 0x000fe400078e0a52 */
[----:B------:R-:W-:Y:S02]  /*3e20*/  @!P2 IMAD.MOV R81, RZ, RZ, -R81 ;  /* 0x000000ffff51a224 */ /* 0x000fe400078e0a51 */
[----:B------:R-:W-:Y:S01]  /*3e30*/  @!P5 IMAD.MOV R80, RZ, RZ, -R80 ;  /* 0x000000ffff50d224 */ /* 0x000fe200078e0a50 */
[----:B------:R0:W-:Y:S04]  /*3e40*/  STL [R1+0x820], R82 ;  /* 0x0008205201007387 */ /* 0x0001e80000100800 */
[----:B------:R-:W-:Y:S01]  /*3e50*/  STL [R1+0x824], R81 ;  /* 0x0008245101007387 */ /* 0x000fe20000100800 */
[----:B------:R-:W-:-:S03]  /*3e60*/  @!P6 IMAD.IADD R77, R77, 0x1, -R4 ;  /* 0x000000014d4de824 */ /* 0x000fc600078e0a04 */
[----:B------:R-:W-:Y:S01]  /*3e70*/  STL [R1+0x828], R80 ;  /* 0x0008285001007387 */ /* 0x000fe20000100800 */
[----:B------:R-:W-:-:S13]  /*3e80*/  ISETP.GT.U32.AND P2, PT, R4, R76, PT ;  /* 0x0000004c0400720c */ /* 0x000fda0003f44070 */
[----:B------:R-:W-:Y:S01]  /*3e90*/  @!P2 IMAD.IADD R76, R76, 0x1, -R4 ;  /* 0x000000014c4ca824 */ /* 0x000fe200078e0a04 */
[----:B--2---:R-:W-:Y:S02]  /*3ea0*/  ISETP.GE.AND P6, PT, R51, RZ, PT ;  /* 0x000000ff3300720c */ /* 0x004fe40003fc6270 */
[----:B------:R-:W2:Y:S01]  /*3eb0*/  LDL R51, [R1+0x32c] ;  /* 0x00032c0001337983 */ /* 0x000ea20000100800 */
[----:B---3--:R-:W-:-:S03]  /*3ec0*/  ISETP.GE.AND P2, PT, R151, RZ, PT ;  /* 0x000000ff9700720c */ /* 0x008fc60003f46270 */
[----:B------:R-:W3:Y:S01]  /*3ed0*/  LDL R151, [R1+0x328] ;  /* 0x0003280001977983 */ /* 0x000ee20000100800 */
[----:B------:R-:W-:-:S13]  /*3ee0*/  ISETP.GT.U32.AND P4, PT, R4, R78, PT ;  /* 0x0000004e0400720c */ /* 0x000fda0003f84070 */
[----:B------:R-:W-:Y:S01]  /*3ef0*/  @!P4 IMAD.IADD R78, R78, 0x1, -R4 ;  /* 0x000000014e4ec824 */ /* 0x000fe200078e0a04 */
[----:B------:R-:W-:-:S13]  /*3f00*/  ISETP.GT.U32.AND P4, PT, R4, R79, PT ;  /* 0x0000004f0400720c */ /* 0x000fda0003f84070 */
[----:B------:R-:W-:Y:S01]  /*3f10*/  @!P4 IMAD.IADD R79, R79, 0x1, -R4 ;  /* 0x000000014f4fc824 */ /* 0x000fe200078e0a04 */
[C---:B------:R-:W-:Y:S02]  /*3f20*/  ISETP.GT.U32.AND P4, PT, R4.reuse, R74, PT ;  /* 0x0000004a0400720c */ /* 0x040fe40003f84070 */
[----:B------:R-:W-:-:S11]  /*3f30*/  ISETP.GT.U32.AND P3, PT, R4, R78, PT ;  /* 0x0000004e0400720c */ /* 0x000fd60003f64070 */
[--C-:B------:R-:W-:Y:S01]  /*3f40*/  @!P4 IMAD.IADD R74, R74, 0x1, -R4.reuse ;  /* 0x000000014a4ac824 */ /* 0x100fe200078e0a04 */
[C---:B------:R-:W-:Y:S02]  /*3f50*/  ISETP.GT.U32.AND P4, PT, R4.reuse, R76, PT ;  /* 0x0000004c0400720c */ /* 0x040fe40003f84070 */
[----:B------:R-:W-:Y:S01]  /*3f60*/  ISETP.GT.U32.AND P5, PT, R4, R75, PT ;  /* 0x0000004b0400720c */ /* 0x000fe20003fa4070 */
[----:B------:R-:W-:Y:S01]  /*3f70*/  @!P3 IMAD.IADD R78, R78, 0x1, -R4 ;  /* 0x000000014e4eb824 */ /* 0x000fe200078e0a04 */
[----:B------:R-:W-:-:S09]  /*3f80*/  LOP3.LUT R149, R0, 0xda, RZ, 0xfc, !PT ;  /* 0x000000da00957812 */ /* 0x000fd200078efcff */
[--C-:B------:R-:W-:Y:S01]  /*3f90*/  @!P4 IMAD.IADD R76, R76, 0x1, -R4.reuse ;  /* 0x000000014c4cc824 */ /* 0x100fe200078e0a04 */
[C---:B------:R-:W-:Y:S02]  /*3fa0*/  ISETP.GT.U32.AND P4, PT, R4.reuse, R72, PT ;  /* 0x000000480400720c */ /* 0x040fe40003f84070 */
[----:B------:R-:W-:Y:S02]  /*3fb0*/  ISETP.GT.U32.AND P3, PT, R4, R73, PT ;  /* 0x000000490400720c */ /* 0x000fe40003f64070 */
[C---:B0-----:R-:W-:Y:S02]  /*3fc0*/  LOP3.LUT R82, R0.reuse, 0xdc, RZ, 0xfc, !PT ;  /* 0x000000dc00527812 */ /* 0x041fe400078efcff */
[----:B------:R-:W-:Y:S01]  /*3fd0*/  LOP3.LUT R83, R0, 0xe0, RZ, 0xfc, !PT ;  /* 0x000000e000537812 */ /* 0x000fe200078efcff */
[----:B------:R-:W-:Y:S04]  /*3fe0*/  STL [R1+0x414], R149 ;  /* 0x0004149501007387 */ /* 0x000fe80000100800 */
[----:B------:R-:W-:Y:S02]  /*3ff0*/  STL [R1+0x410], R82 ;  /* 0x0004105201007387 */ /* 0x000fe40000100800 */
[----:B------:R-:W-:-:S02]  /*4000*/  @!P4 IMAD.IADD R72, R72, 0x1, -R4 ;  /* 0x000000014848c824 */ /* 0x000fc400078e0a04 */
[----:B------:R-:W-:Y:S01]  /*4010*/  STL [R1+0x40c], R83 ;  /* 0x00040c5301007387 */ /* 0x000fe20000100800 */
[--C-:B------:R-:W-:Y:S02]  /*4020*/  @!P5 IMAD.IADD R75, R75, 0x1, -R4.reuse ;  /* 0x000000014b4bd824 */ /* 0x100fe400078e0a04 */
[----:B------:R-:W-:-:S03]  /*4030*/  @!P3 IMAD.IADD R73, R73, 0x1, -R4 ;  /* 0x000000014949b824 */ /* 0x000fc600078e0a04 */
[----:B------:R-:W-:-:S13]  /*4040*/  ISETP.GT.U32.AND P3, PT, R4, R75, PT ;  /* 0x0000004b0400720c */ /* 0x000fda0003f64070 */
[----:B------:R-:W-:Y:S01]  /*4050*/  @!P3 IMAD.IADD R75, R75, 0x1, -R4 ;  /* 0x000000014b4bb824 */ /* 0x000fe200078e0a04 */
[----:B------:R-:W-:-:S13]  /*4060*/  ISETP.GT.U32.AND P3, PT, R4, R71, PT ;  /* 0x000000470400720c */ /* 0x000fda0003f64070 */
[----:B------:R-:W-:Y:S01]  /*4070*/  @!P3 IMAD.IADD R71, R71, 0x1, -R4 ;  /* 0x000000014747b824 */ /* 0x000fe200078e0a04 */
[----:B--2---:R-:W-:Y:S02]  /*4080*/  ISETP.GE.AND P4, PT, R51, RZ, PT ;  /* 0x000000ff3300720c */ /* 0x004fe40003f86270 */
[----:B------:R-:W2:Y:S01]  /*4090*/  LDL R51, [R1+0x36c] ;  /* 0x00036c0001337983 */ /* 0x000ea20000100800 */
[----:B---3--:R-:W-:-:S03]  /*40a0*/  ISETP.GE.AND P3, PT, R151, RZ, PT ;  /* 0x000000ff9700720c */ /* 0x008fc60003f66270 */
[----:B------:R-:W3:Y:S01]  /*40b0*/  LDL R151, [R1+0x364] ;  /* 0x0003640001977983 */ /* 0x000ee20000100800 */
[----:B------:R-:W-:Y:S01]  /*40c0*/  @!P6 IMAD.MOV R79, RZ, RZ, -R79 ;  /* 0x000000ffff4fe224 */ /* 0x000fe200078e0a4f */
[----:B------:R-:W-:Y:S02]  /*40d0*/  ISETP.GT.U32.AND P6, PT, R4, R73, PT ;  /* 0x000000490400720c */ /* 0x000fe40003fc4070 */
[----:B------:R-:W-:-:S11]  /*40e0*/  ISETP.GE.AND P5, PT, R109, RZ, PT ;  /* 0x000000ff6d00720c */ /* 0x000fd60003fa6270 */
[----:B------:R-:W-:Y:S01]  /*40f0*/  @!P6 IMAD.IADD R73, R73, 0x1, -R4 ;  /* 0x000000014949e824 */ /* 0x000fe200078e0a04 */
[----:B------:R-:W-:Y:S01]  /*4100*/  ISETP.GT.U32.AND P6, PT, R4, R70, PT ;  /* 0x000000460400720c */ /* 0x000fe20003fc4070 */
[----:B------:R-:W-:Y:S01]  /*4110*/  @!P5 IMAD.MOV R77, RZ, RZ, -R77 ;  /* 0x000000ffff4dd224 */ /* 0x000fe200078e0a4d */
[----:B------:R-:W-:-:S11]  /*4120*/  ISETP.GE.AND P5, PT, R107, RZ, PT ;  /* 0x000000ff6b00720c */ /* 0x000fd60003fa6270 */
[----:B------:R-:W-:Y:S02]  /*4130*/  @!P6 IMAD.IADD R70, R70, 0x1, -R4 ;  /* 0x000000014646e824 */ /* 0x000fe400078e0a04 */
[----:B------:R-:W-:-:S03]  /*4140*/  @!P5 IMAD.MOV R76, RZ, RZ, -R76 ;  /* 0x000000ffff4cd224 */ /* 0x000fc600078e0a4c */
[----:B------:R-:W-:Y:S02]  /*4150*/  ISETP.GT.U32.AND P5, PT, R4, R70, PT ;  /* 0x000000460400720c */ /* 0x000fe40003fa4070 */
[----:B------:R-:W-:-:S05]  /*4160*/  LOP3.LUT R148, R0, 0xe2, RZ, 0xfc, !PT ;  /* 0x000000e200947812 */ /* 0x000fca00078efcff */
[----:B------:R-:W-:Y:S04]  /*4170*/  STL [R1+0x408], R148 ;  /* 0x0004089401007387 */ /* 0x000fe80000100800 */
[----:B------:R-:W4:Y:S02]  /*4180*/  LDL R150, [R1+0x360] ;  /* 0x0003600001967983 */ /* 0x000f240000100800 */
[----:B------:R-:W-:Y:S02]  /*4190*/  @!P5 IMAD.IADD R70, R70, 0x1, -R4 ;  /* 0x000000014646d824 */ /* 0x000fe400078e0a04 */
[----:B------:R-:W4:Y:S01]  /*41a0*/  LDL R161, [R1+0x358] ;  /* 0x0003580001a17983 */ /* 0x000f220000100800 */
[----:B------:R-:W-:-:S03]  /*41b0*/  IMAD.MOV.U32 R84, RZ, RZ, R73 ;  /* 0x000000ffff547224 */ /* 0x000fc600078e0049 */
[----:B------:R-:W4:Y:S01]  /*41c0*/  LDL R160, [R1+0x35c] ;  /* 0x00035c0001a07983 */ /* 0x000f220000100800 */
[----:B------:R-:W-:Y:S01]  /*41d0*/  @!P3 IMAD.MOV R84, RZ, RZ, -R84 ;  /* 0x000000ffff54b224 */ /* 0x000fe200078e0a54 */
[----:B------:R-:W-:-:S13]  /*41e0*/  ISETP.GT.U32.AND P3, PT, R4, R68, PT ;  /* 0x000000440400720c */ /* 0x000fda0003f64070 */
[----:B------:R-:W-:Y:S01]  /*41f0*/  @!P3 IMAD.IADD R68, R68, 0x1, -R4 ;  /* 0x000000014444b824 */ /* 0x000fe200078e0a04 */
[----:B--2---:R-:W-:Y:S02]  /*4200*/  ISETP.GE.AND P5, PT, R51, RZ, PT ;  /* 0x000000ff3300720c */ /* 0x004fe40003fa6270 */
[----:B------:R-:W2:Y:S01]  /*4210*/  LDL R51, [R1+0x354] ;  /* 0x0003540001337983 */ /* 0x000ea20000100800 */
[----:B---3--:R-:W-:-:S03]  /*4220*/  ISETP.GE.AND P3, PT, R151, RZ, PT ;  /* 0x000000ff9700720c */ /* 0x008fc60003f66270 */
[----:B------:R-:W3:Y:S01]  /*4230*/  LDL R151, [R1+0x350] ;  /* 0x0003500001977983 */ /* 0x000ee20000100800 */
[----:B------:R-:W-:Y:S01]  /*4240*/  @!P2 IMAD.MOV R78, RZ, RZ, -R78 ;  /* 0x000000ffff4ea224 */ /* 0x000fe200078e0a4e */
[C---:B------:R-:W-:Y:S02]  /*4250*/  ISETP.GT.U32.AND P2, PT, R4.reuse, R74, PT ;  /* 0x0000004a0400720c */ /* 0x040fe40003f44070 */
[----:B------:R-:W-:Y:S02]  /*4260*/  ISETP.GT.U32.AND P6, PT, R4, R72, PT ;  /* 0x000000480400720c */ /* 0x000fe40003fc4070 */
[----:B------:R-:W-:-:S09]  /*4270*/  IABS R89, R140 ;  /* 0x0000008c00597213 */ /* 0x000fd20000000000 */
[----:B------:R-:W-:Y:S01]  /*4280*/  @!P2 IMAD.IADD R74, R74, 0x1, -R4 ;  /* 0x000000014a4aa824 */ /* 0x000fe200078e0a04 */
[----:B------:R-:W-:-:S03]  /*4290*/  ISETP.GE.AND P2, PT, R106, RZ, PT ;  /* 0x000000ff6a00720c */ /* 0x000fc60003f46270 */
[----:B------:R-:W-:Y:S01]  /*42a0*/  @!P4 IMAD.MOV R74, RZ, RZ, -R74 ;  /* 0x000000ffff4ac224 */ /* 0x000fe200078e0a4a */
[----:B------:R-:W-:Y:S01]  /*42b0*/  ISETP.GT.U32.AND P4, PT, R4, R69, PT ;  /* 0x000000450400720c */ /* 0x000fe20003f84070 */
[----:B------:R-:W-:Y:S01]  /*42c0*/  @!P6 IMAD.IADD R72, R72, 0x1, -R4 ;  /* 0x000000014848e824 */ /* 0x000fe200078e0a04 */
[----:B------:R-:W-:Y:S01]  /*42d0*/  ISETP.GT.U32.AND P6, PT, R4, R65, PT ;  /* 0x000000410400720c */ /* 0x000fe20003fc4070 */
[----:B------:R-:W-:Y:S01]  /*42e0*/  IMAD.HI.U32 R90, R86, R89, RZ ;  /* 0x00000059565a7227 */ /* 0x000fe200078e00ff */
[----:B------:R-:W-:-:S05]  /*42f0*/  IABS R109, R149 ;  /* 0x00000095006d7213 */ /* 0x000fca0000000000 */
[----:B------:R-:W-:Y:S01]  /*4300*/  @!P2 IMAD.MOV R75, RZ, RZ, -R75 ;  /* 0x000000ffff4ba224 */ /* 0x000fe200078e0a4b */
[C---:B------:R-:W-:Y:S01]  /*4310*/  ISETP.GT.U32.AND P2, PT, R4.reuse, R71, PT ;  /* 0x000000470400720c */ /* 0x040fe20003f44070 */
[----:B------:R-:W-:Y:S02]  /*4320*/  IMAD.MOV R90, RZ, RZ, -R90 ;  /* 0x000000ffff5a7224 */ /* 0x000fe400078e0a5a */
[----:B------:R-:W-:Y:S02]  /*4330*/  @!P4 IMAD.IADD R69, R69, 0x1, -R4 ;  /* 0x000000014545c824 */ /* 0x000fe400078e0a04 */
[----:B------:R-:W-:Y:S02]  /*4340*/  IMAD R89, R4, R90, R89 ;  /* 0x0000005a04597224 */ /* 0x000fe400078e0259 */
[----:B------:R-:W-:-:S04]  /*4350*/  IMAD.HI.U32 R90, R86, R109, RZ ;  /* 0x0000006d565a7227 */ /* 0x000fc800078e00ff */
[----:B------:R-:W-:Y:S01]  /*4360*/  @!P6 IMAD.IADD R65, R65, 0x1, -R4 ;  /* 0x000000014141e824 */ /* 0x000fe200078e0a04 */
[C---:B------:R-:W-:Y:S01]  /*4370*/  ISETP.GT.U32.AND P6, PT, R4.reuse, R69, PT ;  /* 0x000000450400720c */ /* 0x040fe20003fc4070 */
[----:B------:R-:W-:Y:S02]  /*4380*/  IMAD.MOV R90, RZ, RZ, -R90 ;  /* 0x000000ffff5a7224 */ /* 0x000fe400078e0a5a */
[----:B------:R-:W-:Y:S01]  /*4390*/  @!P2 IMAD.IADD R71, R71, 0x1, -R4 ;  /* 0x000000014747a824 */ /* 0x000fe200078e0a04 */
[C---:B------:R-:W-:Y:S01]  /*43a0*/  ISETP.GT.U32.AND P2, PT, R4.reuse, R64, PT ;  /* 0x000000400400720c */ /* 0x040fe20003f44070 */
[----:B------:R-:W-:Y:S01]  /*43b0*/  IMAD R109, R4, R90, R109 ;  /* 0x0000005a046d7224 */ /* 0x000fe200078e026d */
[----:B------:R-:W-:Y:S01]  /*43c0*/  ISETP.GE.AND P4, PT, R110, RZ, PT ;  /* 0x000000ff6e00720c */ /* 0x000fe20003f86270 */
[----:B------:R-:W-:-:S04]  /*43d0*/  IMAD.MOV.U32 R90, RZ, RZ, R72 ;  /* 0x000000ffff5a7224 */ /* 0x000fc800078e0048 */
[----:B------:R-:W-:Y:S01]  /*43e0*/  @!P5 IMAD.MOV R90, RZ, RZ, -R90 ;  /* 0x000000ffff5ad224 */ /* 0x000fe200078e0a5a */
[C---:B------:R-:W-:Y:S01]  /*43f0*/  ISETP.GT.U32.AND P5, PT, R4.reuse, R65, PT ;  /* 0x000000410400720c */ /* 0x040fe20003fa4070 */
[--C-:B------:R-:W-:Y:S01]  /*4400*/  @!P6 IMAD.IADD R69, R69, 0x1, -R4.reuse ;  /* 0x000000014545e824 */ /* 0x100fe200078e0a04 */
[----:B------:R-:W-:Y:S01]  /*4410*/  ISETP.GT.U32.AND P6, PT, R4, R60, PT ;  /* 0x0000003c0400720c */ /* 0x000fe20003fc4070 */
[----:B------:R-:W-:Y:S02]  /*4420*/  IMAD.MOV.U32 R91, RZ, RZ, R71 ;  /* 0x000000ffff5b7224 */ /* 0x000fe400078e0047 */
[----:B------:R-:W-:Y:S02]  /*4430*/  @!P2 IMAD.IADD R64, R64, 0x1, -R4 ;  /* 0x000000014040a824 */ /* 0x000fe400078e0a04 */
[----:B------:R-:W-:Y:S02]  /*4440*/  IMAD.MOV.U32 R92, RZ, RZ, R70 ;  /* 0x000000ffff5c7224 */ /* 0x000fe400078e0046 */
[----:B------:R-:W-:Y:S01]  /*4450*/  @!P4 IMAD.MOV R91, RZ, RZ, -R91 ;  /* 0x000000ffff5bc224 */ /* 0x000fe200078e0a5b */
[C---:B------:R-:W-:Y:S01]  /*4460*/  ISETP.GT.U32.AND P4, PT, R4.reuse, R64, PT ;  /* 0x000000400400720c */ /* 0x040fe20003f84070 */
[----:B------:R-:W-:Y:S01]  /*4470*/  @!P3 IMAD.MOV R92, RZ, RZ, -R92 ;  /* 0x000000ffff5cb224 */ /* 0x000fe200078e0a5c */
[C---:B------:R-:W-:Y:S01]  /*4480*/  ISETP.GT.U32.AND P3, PT, R4.reuse, R61, PT ;  /* 0x0000003d0400720c */ /* 0x040fe20003f64070 */
[----:B------:R-:W-:Y:S01]  /*4490*/  @!P5 IMAD.IADD R65, R65, 0x1, -R4 ;  /* 0x000000014141d824 */ /* 0x000fe200078e0a04 */
[----:B------:R-:W-:-:S02]  /*44a0*/  ISETP.GT.U32.AND P2, PT, R4, R68, PT ;  /* 0x000000440400720c */ /* 0x000fc40003f44070 */
[----:B----4-:R-:W-:Y:S01]  /*44b0*/  ISETP.GE.AND P5, PT, R150, RZ, PT ;  /* 0x000000ff9600720c */ /* 0x010fe20003fa6270 */
[----:B------:R-:W-:Y:S02]  /*44c0*/  @!P6 IMAD.IADD R60, R60, 0x1, -R4 ;  /* 0x000000013c3ce824 */ /* 0x000fe400078e0a04 */
[----:B------:R-:W-:-:S04]  /*44d0*/  IMAD.MOV.U32 R93, RZ, RZ, R69 ;  /* 0x000000ffff5d7224 */ /* 0x000fc800078e0045 */
[--C-:B------:R-:W-:Y:S02]  /*44e0*/  @!P4 IMAD.IADD R64, R64, 0x1, -R4.reuse ;  /* 0x000000014040c824 */ /* 0x100fe400078e0a04 */
[--C-:B------:R-:W-:Y:S01]  /*44f0*/  @!P3 IMAD.IADD R61, R61, 0x1, -R4.reuse ;  /* 0x000000013d3db824 */ /* 0x100fe200078e0a04 */
[----:B------:R-:W-:Y:S01]  /*4500*/  ISETP.GE.AND P3, PT, R161, RZ, PT ;  /* 0x000000ffa100720c */ /* 0x000fe20003f66270 */
[----:B------:R-:W-:Y:S01]  /*4510*/  @!P2 IMAD.IADD R68, R68, 0x1, -R4 ;  /* 0x000000014444a824 */ /* 0x000fe200078e0a04 */
[C---:B------:R-:W-:Y:S01]  /*4520*/  ISETP.GT.U32.AND P2, PT, R4.reuse, R59, PT ;  /* 0x0000003b0400720c */ /* 0x040fe20003f44070 */
[----:B------:R-:W-:Y:S01]  /*4530*/  @!P5 IMAD.MOV R93, RZ, RZ, -R93 ;  /* 0x000000ffff5dd224 */ /* 0x000fe200078e0a5d */
[----:B------:R-:W-:Y:S01]  /*4540*/  ISETP.GT.U32.AND P5, PT, R4, R60, PT ;  /* 0x0000003c0400720c */ /* 0x000fe20003fa4070 */
[----:B------:R-:W-:Y:S01]  /*4550*/  IMAD.MOV.U32 R96, RZ, RZ, R64 ;  /* 0x000000ffff607224 */ /* 0x000fe200078e0040 */
[----:B------:R-:W-:Y:S01]  /*4560*/  ISETP.GE.AND P4, PT, R160, RZ, PT ;  /* 0x000000ffa000720c */ /* 0x000fe20003f86270 */
[----:B------:R-:W-:-:S02]  /*4570*/  IMAD.MOV.U32 R95, RZ, RZ, R65 ;  /* 0x000000ffff5f7224 */ /* 0x000fc400078e0041 */
[----:B------:R-:W-:-:S04]  /*4580*/  IMAD.MOV.U32 R94, RZ, RZ, R68 ;  /* 0x000000ffff5e7224 */ /* 0x000fc800078e0044 */
[----:B------:R-:W-:Y:S01]  /*4590*/  @!P3 IMAD.MOV R95, RZ, RZ, -R95 ;  /* 0x000000ffff5fb224 */ /* 0x000fe200078e0a5f */
[C---:B------:R-:W-:Y:S01]  /*45a0*/  ISETP.GT.U32.AND P3, PT, R4.reuse, R58, PT ;  /* 0x0000003a0400720c */ /* 0x040fe20003f64070 */
[--C-:B------:R-:W-:Y:S01]  /*45b0*/  @!P2 IMAD.IADD R59, R59, 0x1, -R4.reuse ;  /* 0x000000013b3ba824 */ /* 0x100fe200078e0a04 */
[----:B------:R-:W-:Y:S01]  /*45c0*/  ISETP.GT.U32.AND P2, PT, R4, R61, PT ;  /* 0x0000003d0400720c */ /* 0x000fe20003f44070 */
[----:B------:R-:W-:Y:S01]  /*45d0*/  @!P5 IMAD.IADD R60, R60, 0x1, -R4 ;  /* 0x000000013c3cd824 */ /* 0x000fe200078e0a04 */
[C---:B------:R-:W-:Y:S01]  /*45e0*/  ISETP.GT.U32.AND P5, PT, R4.reuse, R56, PT ;  /* 0x000000380400720c */ /* 0x040fe20003fa4070 */
[----:B------:R-:W-:Y:S01]  /*45f0*/  @!P4 IMAD.MOV R94, RZ, RZ, -R94 ;  /* 0x000000ffff5ec224 */ /* 0x000fe200078e0a5e */
[----:B------:R-:W-:-:S07]  /*4600*/  ISETP.GT.U32.AND P4, PT, R4, R59, PT ;  /* 0x0000003b0400720c */ /* 0x000fce0003f84070 */
[--C-:B------:R-:W-:Y:S02]  /*4610*/  @!P3 IMAD.IADD R58, R58, 0x1, -R4.reuse ;  /* 0x000000013a3ab824 */ /* 0x100fe400078e0a04 */
[--C-:B------:R-:W-:Y:S02]  /*4620*/  @!P2 IMAD.IADD R61, R61, 0x1, -R4.reuse ;  /* 0x000000013d3da824 */ /* 0x100fe400078e0a04 */
[--C-:B------:R-:W-:Y:S01]  /*4630*/  @!P5 IMAD.IADD R56, R56, 0x1, -R4.reuse ;  /* 0x000000013838d824 */ /* 0x100fe200078e0a04 */
[----:B------:R-:W-:Y:S01]  /*4640*/  ISETP.GT.U32.AND P5, PT, R4, R58, PT ;  /* 0x0000003a0400720c */ /* 0x000fe20003fa4070 */
[----:B------:R-:W-:Y:S01]  /*4650*/  @!P4 IMAD.IADD R59, R59, 0x1, -R4 ;  /* 0x000000013b3bc824 */ /* 0x000fe200078e0a04 */
[----:B------:R-:W-:Y:S01]  /*4660*/  ISETP.GE.AND P4, PT, R139, RZ, PT ;  /* 0x000000ff8b00720c */ /* 0x000fe20003f86270 */
[----:B------:R-:W-:Y:S01]  /*4670*/  IMAD.MOV.U32 R97, RZ, RZ, R61 ;  /* 0x000000ffff617224 */ /* 0x000fe200078e003d */
[----:B------:R-:W-:Y:S01]  /*4680*/  ISETP.GE.AND P3, PT, R136, RZ, PT ;  /* 0x000000ff8800720c */ /* 0x000fe20003f66270 */
[----:B------:R-:W-:-:S02]  /*4690*/  IMAD.MOV.U32 R98, RZ, RZ, R60 ;  /* 0x000000ffff627224 */ /* 0x000fc400078e003c */
[----:B------:R-:W-:-:S06]  /*46a0*/  IMAD.MOV.U32 R99, RZ, RZ, R59 ;  /* 0x000000ffff637224 */ /* 0x000fcc00078e003b */
[----:B------:R-:W-:Y:S01]  /*46b0*/  @!P5 IMAD.IADD R58, R58, 0x1, -R4 ;  /* 0x000000013a3ad824 */ /* 0x000fe200078e0a04 */
[----:B------:R-:W-:Y:S01]  /*46c0*/  ISETP.GT.U32.AND P5, PT, R4, R54, PT ;  /* 0x000000360400720c */ /* 0x000fe20003fa4070 */
[----:B------:R-:W-:Y:S01]  /*46d0*/  @!P4 IMAD.MOV R98, RZ, RZ, -R98 ;  /* 0x000000ffff62c224 */ /* 0x000fe200078e0a62 */
[----:B------:R-:W-:Y:S01]  /*46e0*/  ISETP.GE.AND P4, PT, R135, RZ, PT ;  /* 0x000000ff8700720c */ /* 0x000fe20003f86270 */
[----:B------:R-:W-:Y:S02]  /*46f0*/  @!P3 IMAD.MOV R99, RZ, RZ, -R99 ;  /* 0x000000ffff63b224 */ /* 0x000fe400078e0a63 */
[----:B------:R-:W-:-:S08]  /*4700*/  IMAD.MOV.U32 R100, RZ, RZ, R58 ;  /* 0x000000ffff647224 */ /* 0x000fd000078e003a */
[----:B------:R-:W-:Y:S01]  /*4710*/  @!P5 IMAD.IADD R54, R54, 0x1, -R4 ;  /* 0x000000013636d824 */ /* 0x000fe200078e0a04 */
[----:B------:R-:W-:Y:S01]  /*4720*/  ISETP.GE.AND P5, PT, R133, RZ, PT ;  /* 0x000000ff8500720c */ /* 0x000fe20003fa6270 */
[----:B------:R-:W-:-:S03]  /*4730*/  @!P4 IMAD.MOV R100, RZ, RZ, -R100 ;  /* 0x000000ffff64c224 */ /* 0x000fc600078e0a64 */
[----:B------:R-:W-:-:S13]  /*4740*/  ISETP.GT.U32.AND P4, PT, R4, R54, PT ;  /* 0x000000360400720c */ /* 0x000fda0003f84070 */
[----:B------:R-:W-:Y:S01]  /*4750*/  @!P4 IMAD.IADD R54, R54, 0x1, -R4 ;  /* 0x000000013636c824 */ /* 0x000fe200078e0a04 */
[----:B------:R-:W-:Y:S02]  /*4760*/  ISETP.GT.U32.AND P4, PT, R4, R48, PT ;  /* 0x000000300400720c */ /* 0x000fe40003f84070 */
[----:B--2---:R-:W-:-:S13]  /*4770*/  ISETP.GE.AND P6, PT, R51, RZ, PT ;  /* 0x000000ff3300720c */ /* 0x004fda0003fc6270 */
[----:B------:R-:W-:Y:S01]  /*4780*/  @!P6 IMAD.MOV R96, RZ, RZ, -R96 ;  /* 0x000000ffff60e224 */ /* 0x000fe200078e0a60 */
[----:B------:R-:W-:-:S13]  /*4790*/  ISETP.GT.U32.AND P6, PT, R4, R57, PT ;  /* 0x000000390400720c */ /* 0x000fda0003fc4070 */
[----:B------:R-:W-:Y:S01]  /*47a0*/  @!P6 IMAD.IADD R57, R57, 0x1, -R4 ;  /* 0x000000013939e824 */ /* 0x000fe200078e0a04 */
[----:B------:R-:W-:-:S13]  /*47b0*/  ISETP.GT.U32.AND P6, PT, R4, R55, PT ;  /* 0x000000370400720c */ /* 0x000fda0003fc4070 */
[----:B------:R-:W-:Y:S01]  /*47c0*/  @!P6 IMAD.IADD R55, R55, 0x1, -R4 ;  /* 0x000000013737e824 */ /* 0x000fe200078e0a04 */
[----:B---3--:R-:W-:Y:S02]  /*47d0*/  ISETP.GE.AND P2, PT, R151, RZ, PT ;  /* 0x000000ff9700720c */ /* 0x008fe40003f46270 */
[----:B------:R-:W-:-:S11]  /*47e0*/  ISETP.GT.U32.AND P6, PT, R4, R56, PT ;  /* 0x000000380400720c */ /* 0x000fd60003fc4070 */
[----:B------:R-:W-:Y:S01]  /*47f0*/  @!P2 IMAD.MOV R97, RZ, RZ, -R97 ;  /* 0x000000ffff61a224 */ /* 0x000fe200078e0a61 */
[----:B------:R-:W-:Y:S01]  /*4800*/  ISETP.GT.U32.AND P2, PT, R4, R57, PT ;  /* 0x000000390400720c */ /* 0x000fe20003f44070 */
[----:B------:R-:W-:Y:S01]  /*4810*/  @!P6 IMAD.IADD R56, R56, 0x1, -R4 ;  /* 0x000000013838e824 */ /* 0x000fe200078e0a04 */
[C---:B------:R-:W-:Y:S02]  /*4820*/  ISETP.GT.U32.AND P6, PT, R4.reuse, R52, PT ;  /* 0x000000340400720c */ /* 0x040fe40003fc4070 */
[----:B------:R-:W-:-:S09]  /*4830*/  ISETP.GT.U32.AND P3, PT, R4, R55, PT ;  /* 0x000000370400720c */ /* 0x000fd20003f64070 */
[--C-:B------:R-:W-:Y:S01]  /*4840*/  @!P2 IMAD.IADD R57, R57, 0x1, -R4.reuse ;  /* 0x000000013939a824 */ /* 0x100fe200078e0a04 */
[----:B------:R-:W-:Y:S01]  /*4850*/  ISETP.GT.U32.AND P2, PT, R4, R53, PT ;  /* 0x000000350400720c */ /* 0x000fe20003f44070 */
[--C-:B------:R-:W-:Y:S02]  /*4860*/  @!P6 IMAD.IADD R52, R52, 0x1, -R4.reuse ;  /* 0x000000013434e824 */ /* 0x100fe400078e0a04 */
[----:B------:R-:W-:Y:S01]  /*4870*/  @!P3 IMAD.IADD R55, R55, 0x1, -R4 ;  /* 0x000000013737b824 */ /* 0x000fe200078e0a04 */
[----:B------:R-:W-:Y:S02]  /*4880*/  ISETP.GE.AND P3, PT, R134, RZ, PT ;  /* 0x000000ff8600720c */ /* 0x000fe40003f66270 */
[----:B------:R-:W-:Y:S01]  /*4890*/  ISETP.GT.U32.AND P6, PT, R4, R52, PT ;  /* 0x000000340400720c */ /* 0x000fe20003fc4070 */
[----:B------:R-:W-:-:S06]  /*48a0*/  IMAD.MOV.U32 R102, RZ, RZ, R56 ;  /* 0x000000ffff667224 */ /* 0x000fcc00078e0038 */
[----:B------:R-:W-:Y:S01]  /*48b0*/  @!P2 IMAD.IADD R53, R53, 0x1, -R4 ;  /* 0x000000013535a824 */ /* 0x000fe200078e0a04 */
[----:B------:R-:W-:Y:S01]  /*48c0*/  ISETP.GE.AND P2, PT, R123, RZ, PT ;  /* 0x000000ff7b00720c */ /* 0x000fe20003f46270 */
[----:B------:R-:W-:Y:S01]  /*48d0*/  @!P5 IMAD.MOV R102, RZ, RZ, -R102 ;  /* 0x000000ffff66d224 */ /* 0x000fe200078e0a66 */
[C---:B------:R-:W-:Y:S01]  /*48e0*/  ISETP.GT.U32.AND P5, PT, R4.reuse, R49, PT ;  /* 0x000000310400720c */ /* 0x040fe20003fa4070 */
[----:B------:R-:W-:Y:S02]  /*48f0*/  IMAD.MOV.U32 R136, RZ, RZ, R57 ;  /* 0x000000ffff887224 */ /* 0x000fe400078e0039 */
[----:B------:R-:W-:Y:S02]  /*4900*/  IMAD.MOV.U32 R135, RZ, RZ, R55 ;  /* 0x000000ffff877224 */ /* 0x000fe400078e0037 */
[----:B------:R-:W-:Y:S01]  /*4910*/  @!P3 IMAD.MOV R136, RZ, RZ, -R136 ;  /* 0x000000ffff88b224 */ /* 0x000fe200078e0a88 */
[----:B------:R-:W-:Y:S01]  /*4920*/  ISETP.GT.U32.AND P3, PT, R4, R53, PT ;  /* 0x000000350400720c */ /* 0x000fe20003f64070 */
[----:B------:R-:W-:Y:S01]  /*4930*/  @!P6 IMAD.IADD R52, R52, 0x1, -R4 ;  /* 0x000000013434e824 */ /* 0x000fe200078e0a04 */
[----:B------:R-:W-:-:S03]  /*4940*/  ISETP.GT.U32.AND P6, PT, R4, R47, PT ;  /* 0x0000002f0400720c */ /* 0x000fc60003fc4070 */
[----:B------:R-:W-:Y:S01]  /*4950*/  @!P2 IMAD.MOV R135, RZ, RZ, -R135 ;  /* 0x000000ffff87a224 */ /* 0x000fe200078e0a87 */
[----:B------:R-:W-:Y:S01]  /*4960*/  ISETP.GE.AND P2, PT, R132, RZ, PT ;  /* 0x000000ff8400720c */ /* 0x000fe20003f46270 */
[--C-:B------:R-:W-:Y:S01]  /*4970*/  @!P5 IMAD.IADD R49, R49, 0x1, -R4.reuse ;  /* 0x000000013131d824 */ /* 0x100fe200078e0a04 */
[----:B------:R-:W-:Y:S01]  /*4980*/  ISETP.GT.U32.AND P5, PT, R4, R46, PT ;  /* 0x0000002e0400720c */ /* 0x000fe20003fa4070 */
[----:B------:R-:W-:Y:S01]  /*4990*/  @!P4 IMAD.IADD R48, R48, 0x1, -R4 ;  /* 0x000000013030c824 */ /* 0x000fe200078e0a04 */
[----:B------:R-:W-:Y:S01]  /*49a0*/  ISETP.GE.AND P4, PT, R105, RZ, PT ;  /* 0x000000ff6900720c */ /* 0x000fe20003f86270 */
[----:B------:R-:W-:Y:S02]  /*49b0*/  IMAD.MOV.U32 R134, RZ, RZ, R54 ;  /* 0x000000ffff867224 */ /* 0x000fe400078e0036 */
[--C-:B------:R-:W-:Y:S01]  /*49c0*/  @!P3 IMAD.IADD R53, R53, 0x1, -R4.reuse ;  /* 0x000000013535b824 */ /* 0x100fe200078e0a04 */
[----:B------:R-:W-:Y:S01]  /*49d0*/  ISETP.GE.AND P3, PT, R131, RZ, PT ;  /* 0x000000ff8300720c */ /* 0x000fe20003f66270 */
[----:B------:R-:W-:Y:S01]  /*49e0*/  @!P6 IMAD.IADD R47, R47, 0x1, -R4 ;  /* 0x000000012f2fe824 */ /* 0x000fe200078e0a04 */
[----:B------:R-:W-:Y:S01]  /*49f0*/  ISETP.GT.U32.AND P6, PT, R4, R49, PT ;  /* 0x000000310400720c */ /* 0x000fe20003fc4070 */
[----:B------:R-:W-:-:S02]  /*4a00*/  IMAD.MOV.U32 R133, RZ, RZ, R52 ;  /* 0x000000ffff857224 */ /* 0x000fc400078e0034 */
[----:B------:R-:W-:Y:S01]  /*4a10*/  @!P2 IMAD.MOV R134, RZ, RZ, -R134 ;  /* 0x000000ffff86a224 */ /* 0x000fe200078e0a86 */
[----:B------:R-:W-:Y:S01]  /*4a20*/  ISETP.GT.U32.AND P2, PT, R4, R48, PT ;  /* 0x000000300400720c */ /* 0x000fe20003f44070 */
[--C-:B------:R-:W-:Y:S01]  /*4a30*/  @!P5 IMAD.IADD R46, R46, 0x1, -R4.reuse ;  /* 0x000000012e2ed824 */ /* 0x100fe200078e0a04 */
[C---:B------:R-:W-:Y:S01]  /*4a40*/  ISETP.GT.U32.AND P5, PT, R4.reuse, R47, PT ;  /* 0x0000002f0400720c */ /* 0x040fe20003fa4070 */
[----:B------:R-:W-:Y:S02]  /*4a50*/  IMAD.MOV.U32 R105, RZ, RZ, R53 ;  /* 0x000000ffff697224 */ /* 0x000fe400078e0035 */
[----:B------:R-:W-:Y:S01]  /*4a60*/  @!P4 IMAD.MOV R133, RZ, RZ, -R133 ;  /* 0x000000ffff85c224 */ /* 0x000fe200078e0a85 */
[C---:B------:R-:W-:Y:S01]  /*4a70*/  ISETP.GT.U32.AND P4, PT, R4.reuse, R45, PT ;  /* 0x0000002d0400720c */ /* 0x040fe20003f84070 */
[----:B------:R-:W-:Y:S01]  /*4a80*/  @!P3 IMAD.MOV R105, RZ, RZ, -R105 ;  /* 0x000000ffff69b224 */ /* 0x000fe200078e0a69 */
[C---:B------:R-:W-:Y:S01]  /*4a90*/  ISETP.GT.U32.AND P3, PT, R4.reuse, R46, PT ;  /* 0x0000002e0400720c */ /* 0x040fe20003f64070 */
[----:B------:R-:W-:Y:S01]  /*4aa0*/  @!P6 IMAD.IADD R49, R49, 0x1, -R4 ;  /* 0x000000013131e824 */ /* 0x000fe200078e0a04 */
[----:B------:R-:W-:-:S03]  /*4ab0*/  ISETP.GT.U32.AND P6, PT, R4, R44, PT ;  /* 0x0000002c0400720c */ /* 0x000fc60003fc4070 */
[--C-:B------:R-:W-:Y:S01]  /*4ac0*/  @!P2 IMAD.IADD R48, R48, 0x1, -R4.reuse ;  /* 0x000000013030a824 */ /* 0x100fe200078e0a04 */
[----:B------:R-:W-:Y:S01]  /*4ad0*/  ISETP.GT.U32.AND P2, PT, R4, R43, PT ;  /* 0x0000002b0400720c */ /* 0x000fe20003f44070 */
[----:B------:R-:W-:Y:S01]  /*4ae0*/  @!P5 IMAD.IADD R47, R47, 0x1, -R4 ;  /* 0x000000012f2fd824 */ /* 0x000fe200078e0a04 */
[----:B------:R-:W-:-:S03]  /*4af0*/  ISETP.GE.AND P5, PT, R130, RZ, PT ;  /* 0x000000ff8200720c */ /* 0x000fc60003fa6270 */
[--C-:B------:R-:W-:Y:S01]  /*4b00*/  @!P4 IMAD.IADD R45, R45, 0x1, -R4.reuse ;  /* 0x000000012d2dc824 */ /* 0x100fe200078e0a04 */
[----:B------:R-:W-:Y:S01]  /*4b10*/  ISETP.GE.AND P4, PT, R113, RZ, PT ;  /* 0x000000ff7100720c */ /* 0x000fe20003f86270 */
[--C-:B------:R-:W-:Y:S01]  /*4b20*/  @!P3 IMAD.IADD R46, R46, 0x1, -R4.reuse ;  /* 0x000000012e2eb824 */ /* 0x100fe200078e0a04 */
[----:B------:R-:W-:Y:S01]  /*4b30*/  ISETP.GE.AND P3, PT, R122, RZ, PT ;  /* 0x000000ff7a00720c */ /* 0x000fe20003f66270 */
[--C-:B------:R-:W-:Y:S01]  /*4b40*/  @!P6 IMAD.IADD R44, R44, 0x1, -R4.reuse ;  /* 0x000000012c2ce824 */ /* 0x100fe200078e0a04 */
[----:B------:R-:W-:Y:S01]  /*4b50*/  ISETP.GE.AND P6, PT, R108, RZ, PT ;  /* 0x000000ff6c00720c */ /* 0x000fe20003fc6270 */
[----:B------:R-:W-:Y:S02]  /*4b60*/  IMAD.MOV.U32 R132, RZ, RZ, R49 ;  /* 0x000000ffff847224 */ /* 0x000fe400078e0031 */
[----:B------:R-:W-:Y:S02]  /*4b70*/  @!P2 IMAD.IADD R43, R43, 0x1, -R4 ;  /* 0x000000012b2ba824 */ /* 0x000fe400078e0a04 */
[----:B------:R-:W-:-:S02]  /*4b80*/  IMAD.MOV.U32 R131, RZ, RZ, R47 ;  /* 0x000000ffff837224 */ /* 0x000fc400078e002f */
[----:B------:R-:W-:Y:S01]  /*4b90*/  @!P5 IMAD.MOV R132, RZ, RZ, -R132 ;  /* 0x000000ffff84d224 */ /* 0x000fe200078e0a84 */
[C---:B------:R-:W-:Y:S01]  /*4ba0*/  ISETP.GT.U32.AND P5, PT, R4.reuse, R43, PT ;  /* 0x0000002b0400720c */ /* 0x040fe20003fa4070 */
[----:B------:R-:W-:Y:S02]  /*4bb0*/  IMAD.MOV.U32 R108, RZ, RZ, R48 ;  /* 0x000000ffff6c7224 */ /* 0x000fe400078e0030 */
[----:B------:R-:W-:Y:S02]  /*4bc0*/  IMAD.MOV.U32 R130, RZ, RZ, R46 ;  /* 0x000000ffff827224 */ /* 0x000fe400078e002e */
[----:B------:R-:W-:Y:S01]  /*4bd0*/  @!P4 IMAD.MOV R131, RZ, RZ, -R131 ;  /* 0x000000ffff83c224 */ /* 0x000fe200078e0a83 */
[C---:B------:R-:W-:Y:S01]  /*4be0*/  ISETP.GT.U32.AND P4, PT, R4.reuse, R42, PT ;  /* 0x0000002a0400720c */ /* 0x040fe20003f84070 */
[----:B------:R-:W-:Y:S01]  /*4bf0*/  @!P3 IMAD.MOV R108, RZ, RZ, -R108 ;  /* 0x000000ffff6cb224 */ /* 0x000fe200078e0a6c */
[C---:B------:R-:W-:Y:S01]  /*4c00*/  ISETP.GT.U32.AND P3, PT, R4.reuse, R44, PT ;  /* 0x0000002c0400720c */ /* 0x040fe20003f64070 */
[----:B------:R-:W-:Y:S01]  /*4c10*/  @!P6 IMAD.MOV R130, RZ, RZ, -R130 ;  /* 0x000000ffff82e224 */ /* 0x000fe200078e0a82 */
[----:B------:R-:W-:-:S03]  /*4c20*/  ISETP.GT.U32.AND P6, PT, R4, R41, PT ;  /* 0x000000290400720c */ /* 0x000fc60003fc4070 */
[----:B------:R-:W-:Y:S01]  /*4c30*/  @!P5 IMAD.IADD R43, R43, 0x1, -R4 ;  /* 0x000000012b2bd824 */ /* 0x000fe200078e0a04 */
[----:B------:R-:W-:-:S05]  /*4c40*/  ISETP.GE.AND P5, PT, R128, RZ, PT ;  /* 0x000000ff8000720c */ /* 0x000fca0003fa6270 */
[--C-:B------:R-:W-:Y:S02]  /*4c50*/  @!P4 IMAD.IADD R42, R42, 0x1, -R4.reuse ;  /* 0x000000012a2ac824 */ /* 0x100fe400078e0a04 */
[--C-:B------:R-:W-:Y:S02]  /*4c60*/  @!P3 IMAD.IADD R44, R44, 0x1, -R4.reuse ;  /* 0x000000012c2cb824 */ /* 0x100fe400078e0a04 */
[----:B------:R-:W-:Y:S01]  /*4c70*/  @!P6 IMAD.IADD R41, R41, 0x1, -R4 ;  /* 0x000000012929e824 */ /* 0x000fe200078e0a04 */
[----:B------:R-:W-:Y:S02]  /*4c80*/  ISETP.GT.U32.AND P6, PT, R4, R42, PT ;  /* 0x0000002a0400720c */ /* 0x000fe40003fc4070 */
[----:B------:R-:W-:Y:S01]  /*4c90*/  ISETP.GE.AND P3, PT, R129, RZ, PT ;  /* 0x000000ff8100720c */ /* 0x000fe20003f66270 */
[----:B------:R-:W-:-:S04]  /*4ca0*/  IMAD.MOV.U32 R129, RZ, RZ, R44 ;  /* 0x000000ffff817224 */ /* 0x000fc800078e002c */
[----:B------:R-:W-:Y:S01]  /*4cb0*/  @!P5 IMAD.MOV R129, RZ, RZ, -R129 ;  /* 0x000000ffff81d224 */ /* 0x000fe200078e0a81 */
[C---:B------:R-:W-:Y:S02]  /*4cc0*/  ISETP.GT.U32.AND P5, PT, R4.reuse, R38, PT ;  /* 0x000000260400720c */ /* 0x040fe40003fa4070 */
[----:B------:R-:W-:-:S03]  /*4cd0*/  ISETP.GT.U32.AND P2, PT, R4, R45, PT ;  /* 0x0000002d0400720c */ /* 0x000fc60003f44070 */
[----:B------:R-:W-:Y:S01]  /*4ce0*/  @!P6 IMAD.IADD R42, R42, 0x1, -R4 ;  /* 0x000000012a2ae824 */ /* 0x000fe200078e0a04 */
[----:B------:R-:W-:-:S07]  /*4cf0*/  ISETP.GE.AND P6, PT, R127, RZ, PT ;  /* 0x000000ff7f00720c */ /* 0x000fce0003fc6270 */
[----:B------:R-:W-:Y:S01]  /*4d00*/  @!P5 IMAD.IADD R38, R38, 0x1, -R4 ;  /* 0x000000012626d824 */ /* 0x000fe200078e0a04 */
[----:B------:R-:W-:Y:S01]  /*4d10*/  ISETP.GE.AND P5, PT, R112, RZ, PT ;  /* 0x000000ff7000720c */ /* 0x000fe20003fa6270 */
[----:B------:R-:W-:Y:S02]  /*4d20*/  IMAD.MOV.U32 R112, RZ, RZ, R42 ;  /* 0x000000ffff707224 */ /* 0x000fe400078e002a */
[----:B------:R-:W-:Y:S01]  /*4d30*/  @!P2 IMAD.IADD R45, R45, 0x1, -R4 ;  /* 0x000000012d2da824 */ /* 0x000fe200078e0a04 */
[C---:B------:R-:W-:Y:S01]  /*4d40*/  ISETP.GT.U32.AND P2, PT, R4.reuse, R39, PT ;  /* 0x000000270400720c */ /* 0x040fe20003f44070 */
[----:B------:R-:W-:Y:S01]  /*4d50*/  @!P6 IMAD.MOV R112, RZ, RZ, -R112 ;  /* 0x000000ffff70e224 */ /* 0x000fe200078e0a70 */
[----:B------:R-:W-:Y:S02]  /*4d60*/  ISETP.GT.U32.AND P6, PT, R4, R38, PT ;  /* 0x000000260400720c */ /* 0x000fe40003fc4070 */
[----:B------:R-:W-:Y:S01]  /*4d70*/  ISETP.GE.AND P4, PT, R111, RZ, PT ;  /* 0x000000ff6f00720c */ /* 0x000fe20003f86270 */
[----:B------:R-:W-:-:S04]  /*4d80*/  IMAD.MOV.U32 R111, RZ, RZ, R45 ;  /* 0x000000ffff6f7224 */ /* 0x000fc800078e002d */
[----:B------:R-:W-:-:S04]  /*4d90*/  @!P3 IMAD.MOV R111, RZ, RZ, -R111 ;  /* 0x000000ffff6fb224 */ /* 0x000fc800078e0a6f */
[--C-:B------:R-:W-:Y:S02]  /*4da0*/  @!P2 IMAD.IADD R39, R39, 0x1, -R4.reuse ;  /* 0x000000012727a824 */ /* 0x100fe400078e0a04 */
[----:B------:R-:W-:Y:S01]  /*4db0*/  @!P6 IMAD.IADD R38, R38, 0x1, -R4 ;  /* 0x000000012626e824 */ /* 0x000fe200078e0a04 */
[C---:B------:R-:W-:Y:S02]  /*4dc0*/  ISETP.GT.U32.AND P6, PT, R4.reuse, R34, PT ;  /* 0x000000220400720c */ /* 0x040fe40003fc4070 */
[C---:B------:R-:W-:Y:S02]  /*4dd0*/  ISETP.GT.U32.AND P3, PT, R4.reuse, R39, PT ;  /* 0x000000270400720c */ /* 0x040fe40003f64070 */
[----:B------:R-:W-:Y:S02]  /*4de0*/  ISETP.GT.U32.AND P2, PT, R4, R41, PT ;  /* 0x000000290400720c */ /* 0x000fe40003f44070 */
[----:B------:R-:W-:-:S07]  /*4df0*/  LOP3.LUT R165, R0, 0xe4, RZ, 0xfc, !PT ;  /* 0x000000e400a57812 */ /* 0x000fce00078efcff */
[--C-:B------:R-:W-:Y:S02]  /*4e00*/  @!P6 IMAD.IADD R34, R34, 0x1, -R4.reuse ;  /* 0x000000012222e824 */ /* 0x100fe400078e0a04 */
[--C-:B------:R-:W-:Y:S01]  /*4e10*/  @!P3 IMAD.IADD R39, R39, 0x1, -R4.reuse ;  /* 0x000000012727b824 */ /* 0x100fe200078e0a04 */
[----:B------:R-:W-:Y:S02]  /*4e20*/  ISETP.GE.AND P3, PT, R126, RZ, PT ;  /* 0x000000ff7e00720c */ /* 0x000fe40003f66270 */
[----:B------:R-:W-:Y:S02]  /*4e30*/  ISETP.GT.U32.AND P6, PT, R4, R34, PT ;  /* 0x000000220400720c */ /* 0x000fe40003fc4070 */
[C---:B------:R-:W-:Y:S02]  /*4e40*/  LOP3.LUT R163, R0.reuse, 0xe8, RZ, 0xfc, !PT ;  /* 0x000000e800a37812 */ /* 0x040fe400078efcff */
[C---:B------:R-:W-:Y:S01]  /*4e50*/  LOP3.LUT R85, R0.reuse, 0xea, RZ, 0xfc, !PT ;  /* 0x000000ea00557812 */ /* 0x040fe200078efcff */
[----:B------:R-:W-:Y:S01]  /*4e60*/  @!P2 IMAD.IADD R41, R41, 0x1, -R4 ;  /* 0x000000012929a824 */ /* 0x000fe200078e0a04 */
[C---:B------:R-:W-:Y:S01]  /*4e70*/  LOP3.LUT R162, R0.reuse, 0xec, RZ, 0xfc, !PT ;  /* 0x000000ec00a27812 */ /* 0x040fe200078efcff */
[----:B------:R-:W-:Y:S01]  /*4e80*/  STL [R1+0x404], R165 ;  /* 0x000404a501007387 */ /* 0x000fe20000100800 */
[----:B------:R-:W-:-:S02]  /*4e90*/  LOP3.LUT R161, R0, 0xf0, RZ, 0xfc, !PT ;  /* 0x000000f000a17812 */ /* 0x000fc400078efcff */
[C---:B------:R-:W-:Y:S01]  /*4ea0*/  LOP3.LUT R160, R0.reuse, 0xf2, RZ, 0xfc, !PT ;  /* 0x000000f200a07812 */ /* 0x040fe200078efcff */
[----:B------:R-:W-:Y:S01]  /*4eb0*/  STL [R1+0x400], R163 ;  /* 0x000400a301007387 */ /* 0x000fe20000100800 */
[C---:B------:R-:W-:Y:S01]  /*4ec0*/  LOP3.LUT R123, R0.reuse, 0xf4, RZ, 0xfc, !PT ;  /* 0x000000f4007b7812 */ /* 0x040fe200078efcff */
[----:B------:R-:W-:Y:S01]  /*4ed0*/  IMAD.MOV.U32 R127, RZ, RZ, R41 ;  /* 0x000000ffff7f7224 */ /* 0x000fe200078e0029 */
[C---:B------:R-:W-:Y:S01]  /*4ee0*/  LOP3.LUT R122, R0.reuse, 0xf8, RZ, 0xfc, !PT ;  /* 0x000000f8007a7812 */ /* 0x040fe200078efcff */
[----:B------:R-:W-:Y:S01]  /*4ef0*/  STL [R1+0x3fc], R85 ;  /* 0x0003fc5501007387 */ /* 0x000fe20000100800 */
[----:B------:R-:W-:-:S03]  /*4f00*/  LOP3.LUT R164, R0, 0xfa, RZ, 0xfc, !PT ;  /* 0x000000fa00a47812 */ /* 0x000fc600078efcff */
[----:B------:R-:W-:Y:S01]  /*4f10*/  STL [R1+0x3f8], R162 ;  /* 0x0003f8a201007387 */ /* 0x000fe20000100800 */
[----:B------:R-:W-:-:S03]  /*4f20*/  LOP3.LUT R157, R87, 0x6, R40, 0xfe, !PT ;  /* 0x00000006579d7812 */ /* 0x000fc600078efe28 */
[----:B------:R0:W-:Y:S01]  /*4f30*/  STL [R1+0x804], R136 ;  /* 0x0008048801007387 */ /* 0x0001e20000100800 */
[----:B------:R-:W-:Y:S01]  /*4f40*/  LOP3.LUT R150, R0, 0xfc, RZ, 0xfc, !PT ;  /* 0x000000fc00967812 */ /* 0x000fe200078efcff */
[----:B------:R-:W-:Y:S02]  /*4f50*/  @!P3 IMAD.MOV R127, RZ, RZ, -R127 ;  /* 0x000000ffff7fb224 */ /* 0x000fe400078e0a7f */
[----:B------:R1:W-:Y:S01]  /*4f60*/  STL [R1+0x3f4], R161 ;  /* 0x0003f4a101007387 */ /* 0x0003e20000100800 */
[----:B------:R-:W-:Y:S01]  /*4f70*/  ISETP.GE.AND P3, PT, R138, RZ, PT ;  /* 0x000000ff8a00720c */ /* 0x000fe20003f66270 */
[----:B------:R-:W-:Y:S02]  /*4f80*/  @!P6 IMAD.IADD R34, R34, 0x1, -R4 ;  /* 0x000000012222e824 */ /* 0x000fe400078e0a04 */
[----:B------:R2:W-:Y:S01]  /*4f90*/  STL [R1+0x3f0], R160 ;  /* 0x0003f0a001007387 */ /* 0x0005e20000100800 */
[----:B0-----:R-:W-:-:S03]  /*4fa0*/  LOP3.LUT R136, R87, 0xe, R40, 0xfe, !PT ;  /* 0x0000000e57887812 */ /* 0x001fc600078efe28 */
[----:B------:R-:W-:Y:S01]  /*4fb0*/  STL [R1+0x3ec], R123 ;  /* 0x0003ec7b01007387 */ /* 0x000fe20000100800 */
[--C-:B------:R-:W-:Y:S02]  /*4fc0*/  LOP3.LUT R139, R87, 0x16, R40.reuse, 0xfe, !PT ;  /* 0x00000016578b7812 */ /* 0x100fe400078efe28 */
[----:B------:R-:W-:Y:S01]  /*4fd0*/  ISETP.GE.AND P6, PT, R137, RZ, PT ;  /* 0x000000ff8900720c */ /* 0x000fe20003fc6270 */
[----:B------:R-:W-:Y:S01]  /*4fe0*/  STL [R1+0x3e8], R122 ;  /* 0x0003e87a01007387 */ /* 0x000fe20000100800 */
[C-C-:B------:R-:W-:Y:S02]  /*4ff0*/  LOP3.LUT R138, R87.reuse, 0x1e, R40.reuse, 0xfe, !PT ;  /* 0x0000001e578a7812 */ /* 0x140fe400078efe28 */
[----:B------:R-:W-:Y:S01]  /*5000*/  LOP3.LUT R137, R87, 0x26, R40, 0xfe, !PT ;  /* 0x0000002657897812 */ /* 0x000fe200078efe28 */
[----:B------:R0:W-:Y:S04]  /*5010*/  STL [R1+0x3e4], R164 ;  /* 0x0003e4a401007387 */ /* 0x0001e80000100800 */
[----:B------:R-:W-:Y:S04]  /*5020*/  STL [R1+0x2f8], R157 ;  /* 0x0002f89d01007387 */ /* 0x000fe80000100800 */
[----:B------:R-:W-:Y:S04]  /*5030*/  STL [R1+0x324], R136 ;  /* 0x0003248801007387 */ /* 0x000fe80000100800 */
[----:B------:R3:W-:Y:S04]  /*5040*/  STL [R1+0x3e0], R150 ;  /* 0x0003e09601007387 */ /* 0x0007e80000100800 */
[----:B------:R-:W-:Y:S04]  /*5050*/  STL [R1+0x308], R139 ;  /* 0x0003088b01007387 */ /* 0x000fe80000100800 */
[----:B------:R4:W-:Y:S04]  /*5060*/  STL [R1+0x320], R138 ;  /* 0x0003208a01007387 */ /* 0x0009e80000100800 */
[----:B------:R0:W-:Y:S04]  /*5070*/  STL [R1+0x31c], R137 ;  /* 0x00031c8901007387 */ /* 0x0001e80000100800 */
[----:B------:R-:W2:Y:S01]  /*5080*/  LDL R51, [R1+0x4e8] ;  /* 0x0004e80001337983 */ /* 0x000ea20000100800 */
[----:B------:R-:W-:Y:S01]  /*5090*/  IMAD.MOV.U32 R128, RZ, RZ, R43 ;  /* 0x000000ffff807224 */ /* 0x000fe200078e002b */
[----:B------:R-:W-:-:S03]  /*50a0*/  ISETP.GT.U32.AND P2, PT, R4, R36, PT ;  /* 0x000000240400720c */ /* 0x000fc60003f44070 */
[----:B------:R-:W-:Y:S01]  /*50b0*/  @!P4 IMAD.MOV R128, RZ, RZ, -R128 ;  /* 0x000000ffff80c224 */ /* 0x000fe200078e0a80 */
[----:B------:R-:W-:Y:S01]  /*50c0*/  ISETP.GT.U32.AND P4, PT, R4, R37, PT ;  /* 0x000000250400720c */ /* 0x000fe20003f84070 */
[----:B------:R-:W-:-:S04]  /*50d0*/  IMAD.MOV.U32 R126, RZ, RZ, R39 ;  /* 0x000000ffff7e7224 */ /* 0x000fc800078e0027 */
[----:B------:R-:W-:Y:S01]  /*50e0*/  @!P5 IMAD.MOV R126, RZ, RZ, -R126 ;  /* 0x000000ffff7ed224 */ /* 0x000fe200078e0a7e */
[----:B------:R-:W-:-:S03]  /*50f0*/  ISETP.GT.U32.AND P5, PT, R4, R35, PT ;  /* 0x000000230400720c */ /* 0x000fc60003fa4070 */
[----:B------:R-:W-:-:S04]  /*5100*/  @!P2 IMAD.IADD R36, R36, 0x1, -R4 ;  /* 0x000000012424a824 */ /* 0x000fc800078e0a04 */
[----:B------:R-:W-:Y:S01]  /*5110*/  @!P4 IMAD.IADD R37, R37, 0x1, -R4 ;  /* 0x000000012525c824 */ /* 0x000fe200078e0a04 */
[----:B------:R-:W-:-:S04]  /*5120*/  ISETP.GT.U32.AND P2, PT, R4, R36, PT ;  /* 0x000000240400720c */ /* 0x000fc80003f44070 */
[----:B------:R-:W-:Y:S01]  /*5130*/  ISETP.GT.U32.AND P4, PT, R4, R37, PT ;  /* 0x000000250400720c */ /* 0x000fe20003f84070 */
[----:B------:R-:W-:Y:S02]  /*5140*/  @!P5 IMAD.IADD R35, R35, 0x1, -R4 ;  /* 0x000000012323d824 */ /* 0x000fe400078e0a04 */
[----:B------:R-:W-:-:S03]  /*5150*/  @!P3 IMAD.MOV R38, RZ, RZ, -R38 ;  /* 0x000000ffff26b224 */ /* 0x000fc600078e0a26 */
[----:B------:R-:W-:-:S03]  /*5160*/  ISETP.GT.U32.AND P3, PT, R4, R35, PT ;  /* 0x000000230400720c */ /* 0x000fc60003f64070 */
[----:B------:R-:W-:Y:S01]  /*5170*/  @!P2 IMAD.IADD R36, R36, 0x1, -R4 ;  /* 0x000000012424a824 */ /* 0x000fe200078e0a04 */
[----:B------:R-:W-:-:S03]  /*5180*/  ISETP.GT.U32.AND P2, PT, R4, R33, PT ;  /* 0x000000210400720c */ /* 0x000fc60003f44070 */
[----:B------:R-:W-:Y:S01]  /*5190*/  @!P4 IMAD.IADD R37, R37, 0x1, -R4 ;  /* 0x000000012525c824 */ /* 0x000fe200078e0a04 */
[----:B------:R-:W-:-:S03]  /*51a0*/  ISETP.GE.AND P4, PT, R125, RZ, PT ;  /* 0x000000ff7d00720c */ /* 0x000fc60003f86270 */
[----:B------:R-:W-:Y:S02]  /*51b0*/  IMAD.MOV.U32 R125, RZ, RZ, R37 ;  /* 0x000000ffff7d7224 */ /* 0x000fe400078e0025 */
[----:B------:R-:W-:Y:S01]  /*51c0*/  @!P3 IMAD.IADD R35, R35, 0x1, -R4 ;  /* 0x000000012323b824 */ /* 0x000fe200078e0a04 */
[----:B------:R-:W-:-:S03]  /*51d0*/  ISETP.GT.U32.AND P3, PT, R4, R30, PT ;  /* 0x0000001e0400720c */ /* 0x000fc60003f64070 */
[----:B------:R-:W-:-:S04]  /*51e0*/  @!P2 IMAD.IADD R33, R33, 0x1, -R4 ;  /* 0x000000012121a824 */ /* 0x000fc800078e0a04 */
[----:B------:R-:W-:Y:S01]  /*51f0*/  @!P4 IMAD.MOV R125, RZ, RZ, -R125 ;  /* 0x000000ffff7dc224 */ /* 0x000fe200078e0a7d */
[C---:B------:R-:W-:Y:S02]  /*5200*/  ISETP.GT.U32.AND P4, PT, R4.reuse, R32, PT ;  /* 0x000000200400720c */ /* 0x040fe40003f84070 */
[----:B------:R-:W-:-:S03]  /*5210*/  ISETP.GT.U32.AND P2, PT, R4, R33, PT ;  /* 0x000000210400720c */ /* 0x000fc60003f44070 */
[----:B------:R-:W-:Y:S02]  /*5220*/  @!P3 IMAD.IADD R30, R30, 0x1, -R4 ;  /* 0x000000011e1eb824 */ /* 0x000fe400078e0a04 */
[----:B------:R-:W-:-:S03]  /*5230*/  @!P6 IMAD.MOV R35, RZ, RZ, -R35 ;  /* 0x000000ffff23e224 */ /* 0x000fc600078e0a23 */
[----:B------:R-:W-:-:S03]  /*5240*/  ISETP.GT.U32.AND P6, PT, R4, R30, PT ;  /* 0x0000001e0400720c */ /* 0x000fc60003fc4070 */
[--C-:B------:R-:W-:Y:S01]  /*5250*/  @!P4 IMAD.IADD R32, R32, 0x1, -R4.reuse ;  /* 0x000000012020c824 */ /* 0x100fe200078e0a04 */
[----:B------:R-:W-:Y:S01]  /*5260*/  ISETP.GE.AND P4, PT, R120, RZ, PT ;  /* 0x000000ff7800720c */ /* 0x000fe20003f86270 */
[----:B------:R-:W-:-:S04]  /*5270*/  @!P2 IMAD.IADD R33, R33, 0x1, -R4 ;  /* 0x000000012121a824 */ /* 0x000fc800078e0a04 */
[----:B------:R-:W-:-:S04]  /*5280*/  IMAD.MOV.U32 R120, RZ, RZ, R33 ;  /* 0x000000ffff787224 */ /* 0x000fc800078e0021 */
[----:B------:R-:W-:Y:S01]  /*5290*/  @!P6 IMAD.IADD R30, R30, 0x1, -R4 ;  /* 0x000000011e1ee824 */ /* 0x000fe200078e0a04 */
[----:B------:R-:W-:-:S03]  /*52a0*/  ISETP.GT.U32.AND P6, PT, R4, R27, PT ;  /* 0x0000001b0400720c */ /* 0x000fc60003fc4070 */
[----:B------:R-:W-:Y:S01]  /*52b0*/  @!P4 IMAD.MOV R120, RZ, RZ, -R120 ;  /* 0x000000ffff78c224 */ /* 0x000fe200078e0a78 */
[----:B------:R-:W-:Y:S02]  /*52c0*/  ISETP.GT.U32.AND P4, PT, R4, R29, PT ;  /* 0x0000001d0400720c */ /* 0x000fe40003f84070 */
[----:B------:R-:W-:-:S07]  /*52d0*/  ISETP.GE.AND P2, PT, R121, RZ, PT ;  /* 0x000000ff7900720c */ /* 0x000fce0003f46270 */
[----:B------:R-:W-:-:S04]  /*52e0*/  @!P6 IMAD.IADD R27, R27, 0x1, -R4 ;  /* 0x000000011b1be824 */ /* 0x000fc800078e0a04 */
[----:B------:R-:W-:Y:S01]  /*52f0*/  @!P4 IMAD.IADD R29, R29, 0x1, -R4 ;  /* 0x000000011d1dc824 */ /* 0x000fe200078e0a04 */
[----:B------:R-:W-:Y:S02]  /*5300*/  ISETP.GE.AND P4, PT, R118, RZ, PT ;  /* 0x000000ff7600720c */ /* 0x000fe40003f86270 */
[----:B------:R-:W-:Y:S01]  /*5310*/  ISETP.GT.U32.AND P6, PT, R4, R27, PT ;  /* 0x0000001b0400720c */ /* 0x000fe20003fc4070 */
[----:B------:R-:W-:Y:S02]  /*5320*/  IMAD.MOV.U32 R118, RZ, RZ, R30 ;  /* 0x000000ffff767224 */ /* 0x000fe400078e001e */
[----:B------:R-:W-:-:S04]  /*5330*/  IMAD.MOV.U32 R121, RZ, RZ, R34 ;  /* 0x000000ffff797224 */ /* 0x000fc800078e0022 */
[----:B------:R-:W-:Y:S01]  /*5340*/  @!P2 IMAD.MOV R121, RZ, RZ, -R121 ;  /* 0x000000ffff79a224 */ /* 0x000fe200078e0a79 */
[----:B------:R-:W-:-:S03]  /*5350*/  ISETP.GE.AND P2, PT, R156, RZ, PT ;  /* 0x000000ff9c00720c */ /* 0x000fc60003f46270 */
[----:B------:R-:W-:Y:S01]  /*5360*/  @!P4 IMAD.MOV R118, RZ, RZ, -R118 ;  /* 0x000000ffff76c224 */ /* 0x000fe200078e0a76 */
[----:B------:R-:W-:Y:S01]  /*5370*/  ISETP.GT.U32.AND P4, PT, R4, R25, PT ;  /* 0x000000190400720c */ /* 0x000fe20003f84070 */
[----:B------:R-:W-:Y:S01]  /*5380*/  @!P6 IMAD.IADD R27, R27, 0x1, -R4 ;  /* 0x000000011b1be824 */ /* 0x000fe200078e0a04 */
[----:B------:R-:W-:Y:S02]  /*5390*/  ISETP.GE.AND P6, PT, R155, RZ, PT ;  /* 0x000000ff9b00720c */ /* 0x000fe40003fc6270 */
[C-C-:B------:R-:W-:Y:S02]  /*53a0*/  LOP3.LUT R156, R87.reuse, 0x2e, R40.reuse, 0xfe, !PT ;  /* 0x0000002e579c7812 */ /* 0x140fe400078efe28 */
[C-C-:B------:R-:W-:Y:S02]  /*53b0*/  LOP3.LUT R155, R87.reuse, 0x36, R40.reuse, 0xfe, !PT ;  /* 0x00000036579b7812 */ /* 0x140fe400078efe28 */
[----:B------:R-:W-:Y:S01]  /*53c0*/  LOP3.LUT R151, R87, 0x3e, R40, 0xfe, !PT ;  /* 0x0000003e57977812 */ /* 0x000fe200078efe28 */
[----:B------:R-:W-:Y:S04]  /*53d0*/  STL [R1+0x318], R156 ;  /* 0x0003189c01007387 */ /* 0x000fe80000100800 */
[----:B------:R-:W-:Y:S04]  /*53e0*/  STL [R1+0x314], R155 ;  /* 0x0003149b01007387 */ /* 0x000fe80000100800 */
[----:B------:R0:W-:Y:S01]  /*53f0*/  STL [R1+0x30c], R151 ;  /* 0x00030c9701007387 */ /* 0x0001e20000100800 */
[----:B------:R-:W-:-:S03]  /*5400*/  @!P4 IMAD.IADD R25, R25, 0x1, -R4 ;  /* 0x000000011919c824 */ /* 0x000fc600078e0a04 */
[----:B------:R-:W3:Y:S01]  /*5410*/  LDL R159, [R1+0x4c4] ;  /* 0x0004c400019f7983 */ /* 0x000ee20000100800 */
[----:B------:R-:W-:Y:S01]  /*5420*/  ISETP.GE.AND P4, PT, R116, RZ, PT ;  /* 0x000000ff7400720c */ /* 0x000fe20003f86270 */
[----:B------:R-:W-:-:S12]  /*5430*/  IMAD.MOV.U32 R116, RZ, RZ, R27 ;  /* 0x000000ffff747224 */ /* 0x000fd800078e001b */
[----:B------:R-:W-:Y:S01]  /*5440*/  @!P4 IMAD.MOV R116, RZ, RZ, -R116 ;  /* 0x000000ffff74c224 */ /* 0x000fe200078e0a74 */
[----:B------:R-:W-:Y:S01]  /*5450*/  ISETP.GE.AND P5, PT, R124, RZ, PT ;  /* 0x000000ff7c00720c */ /* 0x000fe20003fa6270 */
[----:B------:R-:W-:Y:S01]  /*5460*/  IMAD.MOV.U32 R124, RZ, RZ, R36 ;  /* 0x000000ffff7c7224 */ /* 0x000fe200078e0024 */
[----:B--2---:R-:W-:Y:S02]  /*5470*/  ISETP.GE.AND P4, PT, R51, RZ, PT ;  /* 0x000000ff3300720c */ /* 0x004fe40003f86270 */
[----:B------:R-:W2:Y:S09]  /*5480*/  LDL R51, [R1+0x4bc] ;  /* 0x0004bc0001337983 */ /* 0x000eb20000100800 */
[----:B------:R-:W-:Y:S01]  /*5490*/  @!P5 IMAD.MOV R124, RZ, RZ, -R124 ;  /* 0x000000ffff7cd224 */ /* 0x000fe200078e0a7c */
[----:B------:R-:W-:-:S13]  /*54a0*/  ISETP.GT.U32.AND P5, PT, R4, R31, PT ;  /* 0x0000001f0400720c */ /* 0x000fda0003fa4070 */
[----:B------:R-:W-:-:S05]  /*54b0*/  @!P5 IMAD.IADD R31, R31, 0x1, -R4 ;  /* 0x000000011f1fd824 */ /* 0x000fca00078e0a04 */
[C---:B------:R-:W-:Y:S02]  /*54c0*/  ISETP.GT.U32.AND P3, PT, R4.reuse, R31, PT ;  /* 0x0000001f0400720c */ /* 0x040fe40003f64070 */
[----:B------:R-:W-:-:S11]  /*54d0*/  ISETP.GT.U32.AND P5, PT, R4, R32, PT ;  /* 0x000000200400720c */ /* 0x000fd60003fa4070 */
[--C-:B------:R-:W-:Y:S01]  /*54e0*/  @!P3 IMAD.IADD R31, R31, 0x1, -R4.reuse ;  /* 0x000000011f1fb824 */ /* 0x100fe200078e0a04 */
[----:B------:R-:W-:Y:S01]  /*54f0*/  ISETP.GT.U32.AND P3, PT, R4, R28, PT ;  /* 0x0000001c0400720c */ /* 0x000fe20003f64070 */
[----:B------:R-:W-:-:S04]  /*5500*/  @!P5 IMAD.IADD R32, R32, 0x1, -R4 ;  /* 0x000000012020d824 */ /* 0x000fc800078e0a04 */
[----:B------:R-:W-:-:S08]  /*5510*/  @!P2 IMAD.MOV R32, RZ, RZ, -R32 ;  /* 0x000000ffff20a224 */ /* 0x000fd000078e0a20 */
[----:B------:R-:W-:-:S05]  /*5520*/  @!P3 IMAD.IADD R28, R28, 0x1, -R4 ;  /* 0x000000011c1cb824 */ /* 0x000fca00078e0a04 */
[C---:B------:R-:W-:Y:S02]  /*5530*/  ISETP.GT.U32.AND P2, PT, R4.reuse, R28, PT ;  /* 0x0000001c0400720c */ /* 0x040fe40003f44070 */
[----:B------:R-:W-:Y:S02]  /*5540*/  ISETP.GT.U32.AND P3, PT, R4, R29, PT ;  /* 0x0000001d0400720c */ /* 0x000fe40003f64070 */
[----:B------:R-:W-:-:S09]  /*5550*/  ISETP.GE.AND P5, PT, R119, RZ, PT ;  /* 0x000000ff7700720c */ /* 0x000fd20003fa6270 */
[--C-:B------:R-:W-:Y:S01]  /*5560*/  @!P2 IMAD.IADD R28, R28, 0x1, -R4.reuse ;  /* 0x000000011c1ca824 */ /* 0x100fe200078e0a04 */
[C---:B------:R-:W-:Y:S01]  /*5570*/  ISETP.GT.U32.AND P2, PT, R4.reuse, R23, PT ;  /* 0x000000170400720c */ /* 0x040fe20003f44070 */
[----:B------:R-:W-:Y:S02]  /*5580*/  IMAD.MOV.U32 R119, RZ, RZ, R31 ;  /* 0x000000ffff777224 */ /* 0x000fe400078e001f */
[----:B------:R-:W-:Y:S02]  /*5590*/  @!P3 IMAD.IADD R29, R29, 0x1, -R4 ;  /* 0x000000011d1db824 */ /* 0x000fe400078e0a04 */
[----:B------:R-:W-:Y:S01]  /*55a0*/  @!P5 IMAD.MOV R119, RZ, RZ, -R119 ;  /* 0x000000ffff77d224 */ /* 0x000fe200078e0a77 */
[----:B------:R-:W-:Y:S01]  /*55b0*/  ISETP.GT.U32.AND P5, PT, R4, R26, PT ;  /* 0x0000001a0400720c */ /* 0x000fe20003fa4070 */
[----:B------:R-:W-:-:S06]  /*55c0*/  @!P6 IMAD.MOV R29, RZ, RZ, -R29 ;  /* 0x000000ffff1de224 */ /* 0x000fcc00078e0a1d */
[----:B------:R-:W-:-:S05]  /*55d0*/  @!P2 IMAD.IADD R23, R23, 0x1, -R4 ;  /* 0x000000011717a824 */ /* 0x000fca00078e0a04 */
[C---:B------:R-:W-:Y:S02]  /*55e0*/  ISETP.GT.U32.AND P6, PT, R4.reuse, R23, PT ;  /* 0x000000170400720c */ /* 0x040fe40003fc4070 */
[C---:B------:R-:W-:Y:S02]  /*55f0*/  ISETP.GT.U32.AND P3, PT, R4.reuse, R24, PT ;  /* 0x000000180400720c */ /* 0x040fe40003f64070 */
[----:B------:R-:W-:Y:S01]  /*5600*/  ISETP.GT.U32.AND P2, PT, R4, R25, PT ;  /* 0x000000190400720c */ /* 0x000fe20003f44070 */
[----:B------:R-:W-:Y:S01]  /*5610*/  @!P5 IMAD.IADD R26, R26, 0x1, -R4 ;  /* 0x000000011a1ad824 */ /* 0x000fe200078e0a04 */
[----:B------:R-:W-:-:S07]  /*5620*/  ISETP.GE.AND P5, PT, R117, RZ, PT ;  /* 0x000000ff7500720c */ /* 0x000fce0003fa6270 */
[--C-:B------:R-:W-:Y:S01]  /*5630*/  @!P6 IMAD.IADD R23, R23, 0x1, -R4.reuse ;  /* 0x000000011717e824 */ /* 0x100fe200078e0a04 */
[----:B------:R-:W-:Y:S01]  /*5640*/  ISETP.GT.U32.AND P6, PT, R4, R20, PT ;  /* 0x000000140400720c */ /* 0x000fe20003fc4070 */
[----:B------:R-:W-:Y:S02]  /*5650*/  @!P3 IMAD.IADD R24, R24, 0x1, -R4 ;  /* 0x000000011818b824 */ /* 0x000fe400078e0a04 */
[----:B------:R-:W-:Y:S02]  /*5660*/  IMAD.MOV.U32 R117, RZ, RZ, R28 ;  /* 0x000000ffff757224 */ /* 0x000fe400078e001c */
[----:B------:R-:W-:Y:S01]  /*5670*/  @!P2 IMAD.IADD R25, R25, 0x1, -R4 ;  /* 0x000000011919a824 */ /* 0x000fe200078e0a04 */
[C---:B------:R-:W-:Y:S01]  /*5680*/  ISETP.GT.U32.AND P2, PT, R4.reuse, R21, PT ;  /* 0x000000150400720c */ /* 0x040fe20003f44070 */
[----:B------:R-:W-:Y:S01]  /*5690*/  @!P5 IMAD.MOV R117, RZ, RZ, -R117 ;  /* 0x000000ffff75d224 */ /* 0x000fe200078e0a75 */
[----:B------:R-:W-:-:S05]  /*56a0*/  ISETP.GT.U32.AND P5, PT, R4, R24, PT ;  /* 0x000000180400720c */ /* 0x000fca0003fa4070 */
[----:B------:R-:W-:-:S05]  /*56b0*/  @!P6 IMAD.IADD R20, R20, 0x1, -R4 ;  /* 0x000000011414e824 */ /* 0x000fca00078e0a04 */
[----:B------:R-:W-:Y:S01]  /*56c0*/  ISETP.GT.U32.AND P6, PT, R4, R20, PT ;  /* 0x000000140400720c */ /* 0x000fe20003fc4070 */
[--C-:B------:R-:W-:Y:S01]  /*56d0*/  @!P2 IMAD.IADD R21, R21, 0x1, -R4.reuse ;  /* 0x000000011515a824 */ /* 0x100fe200078e0a04 */
[----:B------:R-:W-:Y:S01]  /*56e0*/  ISETP.GE.AND P2, PT, R114, RZ, PT ;  /* 0x000000ff7200720c */ /* 0x000fe20003f46270 */
[----:B------:R-:W-:Y:S01]  /*56f0*/  @!P5 IMAD.IADD R24, R24, 0x1, -R4 ;  /* 0x000000011818d824 */ /* 0x000fe200078e0a04 */
[----:B------:R-:W-:Y:S02]  /*5700*/  ISETP.GE.AND P5, PT, R154, RZ, PT ;  /* 0x000000ff9a00720c */ /* 0x000fe40003fa6270 */
[----:B------:R-:W-:-:S05]  /*5710*/  LOP3.LUT R154, R0, 0x46, RZ, 0xfc, !PT ;  /* 0x00000046009a7812 */ /* 0x000fca00078efcff */
[----:B------:R-:W-:Y:S02]  /*5720*/  STL [R1+0x3dc], R154 ;  /* 0x0003dc9a01007387 */ /* 0x000fe40000100800 */
[----:B------:R-:W-:Y:S01]  /*5730*/  @!P6 IMAD.IADD R20, R20, 0x1, -R4 ;  /* 0x000000011414e824 */ /* 0x000fe200078e0a04 */
[----:B---3--:R-:W-:Y:S01]  /*5740*/  ISETP.GE.AND P6, PT, R159, RZ, PT ;  /* 0x000000ff9f00720c */ /* 0x008fe20003fc6270 */
[----:B------:R-:W-:Y:S01]  /*5750*/  @!P2 IMAD.MOV R23, RZ, RZ, -R23 ;  /* 0x000000ffff17a224 */ /* 0x000fe200078e0a17 */
[----:B------:R-:W3:Y:S01]  /*5760*/  LDL R159, [R1+0x4b4] ;  /* 0x0004b400019f7983 */ /* 0x000ee20000100800 */
[----:B------:R-:W-:-:S03]  /*5770*/  ISETP.GT.U32.AND P2, PT, R4, R18, PT ;  /* 0x000000120400720c */ /* 0x000fc60003f44070 */
[----:B------:R-:W4:Y:S01]  /*5780*/  LDL R145, [R1+0x4b8] ;  /* 0x0004b80001917983 */ /* 0x000f220000100800 */
[----:B------:R-:W-:Y:S01]  /*5790*/  ISETP.GT.U32.AND P3, PT, R4, R26, PT ;  /* 0x0000001a0400720c */ /* 0x000fe20003f64070 */
[----:B------:R-:W-:Y:S02]  /*57a0*/  IMAD.MOV.U32 R114, RZ, RZ, R24 ;  /* 0x000000ffff727224 */ /* 0x000fe400078e0018 */
[----:B------:R-:W4:Y:S06]  /*57b0*/  LDL R147, [R1+0x4a8] ;  /* 0x0004a80001937983 */ /* 0x000f2c0000100800 */
[----:B------:R-:W-:Y:S01]  /*57c0*/  @!P2 IMAD.IADD R18, R18, 0x1, -R4 ;  /* 0x000000011212a824 */ /* 0x000fe200078e0a04 */
[----:B--2---:R-:W-:-:S02]  /*57d0*/  ISETP.GE.AND P2, PT, R51, RZ, PT ;  /* 0x000000ff3300720c */ /* 0x004fc40003f46270 */
[----:B------:R-:W2:Y:S01]  /*57e0*/  LDL R51, [R1+0x4b0] ;  /* 0x0004b00001337983 */ /* 0x000ea20000100800 */
[----:B------:R-:W-:Y:S01]  /*57f0*/  @!P3 IMAD.IADD R26, R26, 0x1, -R4 ;  /* 0x000000011a1ab824 */ /* 0x000fe200078e0a04 */
[----:B------:R-:W-:-:S13]  /*5800*/  ISETP.GT.U32.AND P3, PT, R4, R22, PT ;  /* 0x000000160400720c */ /* 0x000fda0003f64070 */
[----:B------:R-:W-:Y:S01]  /*5810*/  @!P3 IMAD.IADD R22, R22, 0x1, -R4 ;  /* 0x000000011616b824 */ /* 0x000fe200078e0a04 */
[----:B------:R-:W-:Y:S01]  /*5820*/  ISETP.GE.AND P3, PT, R115, RZ, PT ;  /* 0x000000ff7300720c */ /* 0x000fe20003f66270 */
[----:B------:R-:W-:-:S04]  /*5830*/  IMAD.MOV.U32 R115, RZ, RZ, R25 ;  /* 0x000000ffff737224 */ /* 0x000fc800078e0019 */
[----:B------:R-:W-:Y:S01]  /*5840*/  @!P5 IMAD.MOV R115, RZ, RZ, -R115 ;  /* 0x000000ffff73d224 */ /* 0x000fe200078e0a73 */
[C---:B------:R-:W-:Y:S01]  /*5850*/  ISETP.GT.U32.AND P5, PT, R4.reuse, R21, PT ;  /* 0x000000150400720c */ /* 0x040fe20003fa4070 */
[----:B------:R-:W-:Y:S01]  /*5860*/  @!P4 IMAD.MOV R26, RZ, RZ, -R26 ;  /* 0x000000ffff1ac224 */ /* 0x000fe200078e0a1a */
[----:B------:R-:W-:-:S05]  /*5870*/  ISETP.GT.U32.AND P4, PT, R4, R22, PT ;  /* 0x000000160400720c */ /* 0x000fca0003f84070 */
[----:B------:R-:W-:Y:S01]  /*5880*/  @!P3 IMAD.MOV R114, RZ, RZ, -R114 ;  /* 0x000000ffff72b224 */ /* 0x000fe200078e0a72 */
[----:B------:R-:W-:-:S05]  /*5890*/  ISETP.GT.U32.AND P3, PT, R4, R19, PT ;  /* 0x000000130400720c */ /* 0x000fca0003f64070 */
[--C-:B------:R-:W-:Y:S01]  /*58a0*/  @!P5 IMAD.IADD R21, R21, 0x1, -R4.reuse ;  /* 0x000000011515d824 */ /* 0x100fe200078e0a04 */
[----:B------:R-:W-:Y:S01]  /*58b0*/  ISETP.GT.U32.AND P5, PT, R4, R16, PT ;  /* 0x000000100400720c */ /* 0x000fe20003fa4070 */
[----:B------:R-:W-:Y:S01]  /*58c0*/  @!P4 IMAD.IADD R22, R22, 0x1, -R4 ;  /* 0x000000011616c824 */ /* 0x000fe200078e0a04 */
[----:B------:R-:W-:-:S05]  /*58d0*/  ISETP.GT.U32.AND P4, PT, R4, R17, PT ;  /* 0x000000110400720c */ /* 0x000fca0003f84070 */
[----:B------:R-:W-:Y:S01]  /*58e0*/  @!P3 IMAD.IADD R19, R19, 0x1, -R4 ;  /* 0x000000011313b824 */ /* 0x000fe200078e0a04 */
[----:B------:R-:W-:Y:S01]  /*58f0*/  ISETP.GE.AND P3, PT, R153, RZ, PT ;  /* 0x000000ff9900720c */ /* 0x000fe20003f66270 */
[----:B------:R-:W-:-:S04]  /*5900*/  IMAD.MOV.U32 R73, RZ, RZ, R21 ;  /* 0x000000ffff497224 */ /* 0x000fc800078e0015 */
[--C-:B------:R-:W-:Y:S02]  /*5910*/  @!P5 IMAD.IADD R16, R16, 0x1, -R4.reuse ;  /* 0x000000011010d824 */ /* 0x100fe400078e0a04 */
[----:B------:R-:W-:Y:S01]  /*5920*/  @!P4 IMAD.IADD R17, R17, 0x1, -R4 ;  /* 0x000000011111c824 */ /* 0x000fe200078e0a04 */
[----:B------:R-:W-:-:S05]  /*5930*/  ISETP.GT.U32.AND P4, PT, R4, R19, PT ;  /* 0x000000130400720c */ /* 0x000fca0003f84070 */
[----:B------:R-:W-:Y:S01]  /*5940*/  @!P3 IMAD.MOV R73, RZ, RZ, -R73 ;  /* 0x000000ffff49b224 */ /* 0x000fe200078e0a49 */
[----:B------:R-:W-:Y:S02]  /*5950*/  ISETP.GT.U32.AND P3, PT, R4, R16, PT ;  /* 0x000000100400720c */ /* 0x000fe40003f64070 */
[----:B------:R-:W-:Y:S01]  /*5960*/  LOP3.LUT R153, R0, 0x4e, RZ, 0xfc, !PT ;  /* 0x0000004e00997812 */ /* 0x000fe200078efcff */
[----:B------:R-:W-:-:S04]  /*5970*/  IMAD.MOV.U32 R87, RZ, RZ, R22 ;  /* 0x000000ffff577224 */ /* 0x000fc800078e0016 */
[----:B------:R0:W-:Y:S01]  /*5980*/  STL [R1+0x3d8], R153 ;  /* 0x0003d89901007387 */ /* 0x0001e20000100800 */
[----:B------:R-:W-:Y:S01]  /*5990*/  @!P4 IMAD.IADD R19, R19, 0x1, -R4 ;  /* 0x000000011313c824 */ /* 0x000fe200078e0a04 */
[----:B------:R-:W-:Y:S01]  /*59a0*/  ISETP.GT.U32.AND P4, PT, R4, R14, PT ;  /* 0x0000000e0400720c */ /* 0x000fe20003f84070 */
[----:B------:R-:W-:-:S03]  /*59b0*/  @!P6 IMAD.MOV R87, RZ, RZ, -R87 ;  /* 0x000000ffff57e224 */ /* 0x000fc600078e0a57 */
[----:B------:R-:W-:Y:S01]  /*59c0*/  @!P3 IMAD.IADD R16, R16, 0x1, -R4 ;  /* 0x000000011010b824 */ /* 0x000fe200078e0a04 */
[C---:B------:R-:W-:Y:S01]  /*59d0*/  ISETP.GT.U32.AND P6, PT, R4.reuse, R17, PT ;  /* 0x000000110400720c */ /* 0x040fe20003fc4070 */
[----:B------:R-:W-:Y:S01]  /*59e0*/  @!P2 IMAD.MOV R20, RZ, RZ, -R20 ;  /* 0x000000ffff14a224 */ /* 0x000fe200078e0a14 */
[----:B------:R-:W-:-:S06]  /*59f0*/  ISETP.GT.U32.AND P2, PT, R4, R15, PT ;  /* 0x0000000f0400720c */ /* 0x000fcc0003f44070 */
[--C-:B------:R-:W-:Y:S01]  /*5a00*/  @!P4 IMAD.IADD R14, R14, 0x1, -R4.reuse ;  /* 0x000000010e0ec824 */ /* 0x100fe200078e0a04 */
[----:B------:R-:W-:Y:S02]  /*5a10*/  ISETP.GE.AND P4, PT, R152, RZ, PT ;  /* 0x000000ff9800720c */ /* 0x000fe40003f86270 */
[----:B------:R-:W-:Y:S02]  /*5a20*/  LOP3.LUT R152, R0, 0x56, RZ, 0xfc, !PT ;  /* 0x0000005600987812 */ /* 0x000fe400078efcff */
[--C-:B------:R-:W-:Y:S02]  /*5a30*/  @!P6 IMAD.IADD R17, R17, 0x1, -R4.reuse ;  /* 0x000000011111e824 */ /* 0x100fe400078e0a04 */
[----:B------:R-:W-:Y:S01]  /*5a40*/  @!P2 IMAD.IADD R15, R15, 0x1, -R4 ;  /* 0x000000010f0fa824 */ /* 0x000fe200078e0a04 */
[----:B---3--:R-:W-:Y:S02]  /*5a50*/  ISETP.GE.AND P3, PT, R159, RZ, PT ;  /* 0x000000ff9f00720c */ /* 0x008fe40003f66270 */
[----:B------:R-:W3:Y:S01]  /*5a60*/  LDL R159, [R1+0x4a4] ;  /* 0x0004a400019f7983 */ /* 0x000ee20000100800 */
[----:B----4-:R-:W-:-:S02]  /*5a70*/  ISETP.GE.AND P6, PT, R145, RZ, PT ;  /* 0x000000ff9100720c */ /* 0x010fc40003fc6270 */
[----:B------:R-:W-:Y:S02]  /*5a80*/  LOP3.LUT R145, R0, 0x5e, RZ, 0xfc, !PT ;  /* 0x0000005e00917812 */ /* 0x000fe400078efcff */
[----:B--2---:R-:W-:Y:S02]  /*5a90*/  ISETP.GE.AND P2, PT, R51, RZ, PT ;  /* 0x000000ff3300720c */ /* 0x004fe40003f46270 */
[----:B------:R-:W2:Y:S04]  /*5aa0*/  LDL R51, [R1+0x4a0] ;  /* 0x0004a00001337983 */ /* 0x000ea80000100800 */
[----:B------:R4:W-:Y:S04]  /*5ab0*/  STL [R1+0x3d4], R152 ;  /* 0x0003d49801007387 */ /* 0x0009e80000100800 */
[----:B------:R-:W-:Y:S04]  /*5ac0*/  STL [R1+0x3d0], R145 ;  /* 0x0003d09101007387 */ /* 0x000fe80000100800 */
[----:B------:R-:W4:Y:S01]  /*5ad0*/  LDL R158, [R1+0x49c] ;  /* 0x00049c00019e7983 */ /* 0x000f220000100800 */
[----:B------:R-:W-:Y:S01]  /*5ae0*/  ISETP.GT.U32.AND P5, PT, R4, R18, PT ;  /* 0x000000120400720c */ /* 0x000fe20003fa4070 */
[----:B------:R-:W-:-:S02]  /*5af0*/  IMAD.MOV.U32 R72, RZ, RZ, R19 ;  /* 0x000000ffff487224 */ /* 0x000fc400078e0013 */
[----:B------:R-:W-:Y:S01]  /*5b00*/  @!P2 IMAD.MOV R17, RZ, RZ, -R17 ;  /* 0x000000ffff11a224 */ /* 0x000fe200078e0a11 */
[----:B------:R-:W4:Y:S01]  /*5b10*/  LDL R144, [R1+0x490] ;  /* 0x0004900001907983 */ /* 0x000f220000100800 */
[----:B------:R-:W-:Y:S01]  /*5b20*/  @!P6 IMAD.MOV R72, RZ, RZ, -R72 ;  /* 0x000000ffff48e224 */ /* 0x000fe200078e0a48 */
[----:B------:R-:W-:-:S07]  /*5b30*/  ISETP.GT.U32.AND P6, PT, R4, R15, PT ;  /* 0x0000000f0400720c */ /* 0x000fce0003fc4070 */
[----:B------:R-:W-:Y:S01]  /*5b40*/  @!P5 IMAD.IADD R18, R18, 0x1, -R4 ;  /* 0x000000011212d824 */ /* 0x000fe200078e0a04 */
[----:B------:R-:W-:-:S05]  /*5b50*/  ISETP.GT.U32.AND P5, PT, R4, R13, PT ;  /* 0x0000000d0400720c */ /* 0x000fca0003fa4070 */
[----:B------:R-:W-:Y:S01]  /*5b60*/  @!P6 IMAD.IADD R15, R15, 0x1, -R4 ;  /* 0x000000010f0fe824 */ /* 0x000fe200078e0a04 */
[----:B------:R-:W-:-:S07]  /*5b70*/  ISETP.GT.U32.AND P6, PT, R4, R11, PT ;  /* 0x0000000b0400720c */ /* 0x000fce0003fc4070 */
[----:B------:R-:W-:Y:S01]  /*5b80*/  @!P5 IMAD.IADD R13, R13, 0x1, -R4 ;  /* 0x000000010d0dd824 */ /* 0x000fe200078e0a04 */
[----:B------:R-:W-:-:S05]  /*5b90*/  ISETP.GT.U32.AND P5, PT, R4, R14, PT ;  /* 0x0000000e0400720c */ /* 0x000fca0003fa4070 */
[----:B------:R-:W-:-:S08]  /*5ba0*/  @!P6 IMAD.IADD R11, R11, 0x1, -R4 ;  /* 0x000000010b0be824 */ /* 0x000fd000078e0a04 */
[----:B------:R-:W-:Y:S01]  /*5bb0*/  @!P5 IMAD.IADD R14, R14, 0x1, -R4 ;  /* 0x000000010e0ed824 */ /* 0x000fe200078e0a04 */
[C---:B------:R-:W-:Y:S02]  /*5bc0*/  ISETP.GT.U32.AND P6, PT, R4.reuse, R11, PT ;  /* 0x0000000b0400720c */ /* 0x040fe40003fc4070 */
[----:B------:R-:W-:Y:S01]  /*5bd0*/  ISETP.GT.U32.AND P2, PT, R4, R12, PT ;  /* 0x0000000c0400720c */ /* 0x000fe20003f44070 */
[----:B------:R-:W-:-:S04]  /*5be0*/  IMAD.MOV.U32 R70, RZ, RZ, R16 ;  /* 0x000000ffff467224 */ /* 0x000fc800078e0010 */
[----:B------:R-:W-:Y:S01]  /*5bf0*/  @!P4 IMAD.MOV R70, RZ, RZ, -R70 ;  /* 0x000000ffff46c224 */ /* 0x000fe200078e0a46 */
[----:B------:R-:W-:Y:S02]  /*5c00*/  ISETP.GE.AND P4, PT, R147, RZ, PT ;  /* 0x000000ff9300720c */ /* 0x000fe40003f86270 */
[----:B------:R-:W4:Y:S03]  /*5c10*/  LDL R147, [R1+0x498] ;  /* 0x0004980001937983 */ /* 0x000f260000100800 */
[--C-:B------:R-:W-:Y:S02]  /*5c20*/  @!P6 IMAD.IADD R11, R11, 0x1, -R4.reuse ;  /* 0x000000010b0be824 */ /* 0x100fe400078e0a04 */
[----:B------:R-:W-:Y:S01]  /*5c30*/  @!P2 IMAD.IADD R12, R12, 0x1, -R4 ;  /* 0x000000010c0ca824 */ /* 0x000fe200078e0a04 */
[----:B---3--:R-:W-:Y:S02]  /*5c40*/  ISETP.GE.AND P5, PT, R159, RZ, PT ;  /* 0x000000ff9f00720c */ /* 0x008fe40003fa6270 */
[----:B------:R-:W3:Y:S01]  /*5c50*/  LDL R159, [R1+0x494] ;  /* 0x00049400019f7983 */ /* 0x000ee20000100800 */
[----:B--2---:R-:W-:-:S03]  /*5c60*/  ISETP.GE.AND P2, PT, R51, RZ, PT ;  /* 0x000000ff3300720c */ /* 0x004fc60003f46270 */
[----:B------:R-:W2:Y:S01]  /*5c70*/  LDL R51, [R1+0x48c] ;  /* 0x00048c0001337983 */ /* 0x000ea20000100800 */
[----:B----4-:R-:W-:Y:S02]  /*5c80*/  ISETP.GE.AND P6, PT, R158, RZ, PT ;  /* 0x000000ff9e00720c */ /* 0x010fe40003fc6270 */
[----:B------:R-:W-:-:S05]  /*5c90*/  LOP3.LUT R158, R0, 0x66, RZ, 0xfc, !PT ;  /* 0x00000066009e7812 */ /* 0x000fca00078efcff */
[----:B------:R-:W-:Y:S04]  /*5ca0*/  STL [R1+0x3cc], R158 ;  /* 0x0003cc9e01007387 */ /* 0x000fe80000100800 */
[----:B------:R-:W4:Y:S01]  /*5cb0*/  LDL R81, [R1+0x488] ;  /* 0x0004880001517983 */ /* 0x000f220000100800 */
[----:B------:R-:W-:-:S05]  /*5cc0*/  IABS R63, R141 ;  /* 0x0000008d003f7213 */ /* 0x000fca0000000000 */
[----:B------:R-:W-:Y:S01]  /*5cd0*/  IMAD.HI.U32 R67, R86, R63, RZ ;  /* 0x0000003f56437227 */ /* 0x000fe200078e00ff */
[----:B------:R-:W-:-:S03]  /*5ce0*/  IABS R104, R142 ;  /* 0x0000008e00687213 */ /* 0x000fc60000000000 */
[----:B------:R-:W-:Y:S01]  /*5cf0*/  IMAD.MOV R67, RZ, RZ, -R67 ;  /* 0x000000ffff437224 */ /* 0x000fe200078e0a43 */
[----:B------:R-:W-:-:S03]  /*5d00*/  IABS R62, R2 ;  /* 0x00000002003e7213 */ /* 0x000fc60000000000 */
[----:B------:R-:W-:Y:S02]  /*5d10*/  IMAD R63, R4, R67, R63 ;  /* 0x00000043043f7224 */ /* 0x000fe400078e023f */
[----:B------:R-:W-:Y:S01]  /*5d20*/  IMAD.HI.U32 R67, R86, R104, RZ ;  /* 0x0000006856437227 */ /* 0x000fe200078e00ff */
[----:B------:R-:W-:-:S03]  /*5d30*/  IABS R101, R146 ;  /* 0x0000009200657213 */ /* 0x000fc60000000000 */
[----:B------:R-:W-:-:S04]  /*5d40*/  IMAD.HI.U32 R66, R86, R62, RZ ;  /* 0x0000003e56427227 */ /* 0x000fc800078e00ff */
[----:B------:R-:W-:Y:S02]  /*5d50*/  IMAD.MOV R67, RZ, RZ, -R67 ;  /* 0x000000ffff437224 */ /* 0x000fe400078e0a43 */
[----:B------:R-:W-:Y:S01]  /*5d60*/  IMAD.MOV.U32 R71, RZ, RZ, R18 ;  /* 0x000000ffff477224 */ /* 0x000fe200078e0012 */
[----:B------:R-:W-:Y:S01]  /*5d70*/  IABS R103, R143 ;  /* 0x0000008f00677213 */ /* 0x000fe20000000000 */
[----:B------:R-:W-:Y:S02]  /*5d80*/  IMAD.MOV R66, RZ, RZ, -R66 ;  /* 0x000000ffff427224 */ /* 0x000fe400078e0a42 */
[----:B------:R-:W-:Y:S02]  /*5d90*/  IMAD R104, R4, R67, R104 ;  /* 0x0000004304687224 */ /* 0x000fe400078e0268 */
[----:B------:R-:W-:-:S04]  /*5da0*/  IMAD.HI.U32 R67, R86, R101, RZ ;  /* 0x0000006556437227 */ /* 0x000fc800078e00ff */
[----:B------:R-:W-:Y:S01]  /*5db0*/  @!P3 IMAD.MOV R71, RZ, RZ, -R71 ;  /* 0x000000ffff47b224 */ /* 0x000fe200078e0a47 */
[C---:B------:R-:W-:Y:S01]  /*5dc0*/  ISETP.GT.U32.AND P3, PT, R4.reuse, R13, PT ;  /* 0x0000000d0400720c */ /* 0x040fe20003f64070 */
[----:B------:R-:W-:Y:S01]  /*5dd0*/  IMAD R62, R4, R66, R62 ;  /* 0x00000042043e7224 */ /* 0x000fe200078e023e */
[----:B------:R-:W-:Y:S01]  /*5de0*/  IABS R106, R83 ;  /* 0x00000053006a7213 */ /* 0x000fe20000000000 */
[----:B------:R-:W-:-:S04]  /*5df0*/  IMAD.HI.U32 R66, R86, R103, RZ ;  /* 0x0000006756427227 */ /* 0x000fc800078e00ff */
[----:B------:R-:W-:Y:S01]  /*5e00*/  IMAD.MOV R67, RZ, RZ, -R67 ;  /* 0x000000ffff437224 */ /* 0x000fe200078e0a43 */
[----:B------:R-:W-:Y:S01]  /*5e10*/  IABS R107, R82 ;  /* 0x00000052006b7213 */ /* 0x000fe20000000000 */
[----:B------:R-:W-:Y:S02]  /*5e20*/  IMAD.MOV R66, RZ, RZ, -R66 ;  /* 0x000000ffff427224 */ /* 0x000fe400078e0a42 */
[----:B------:R-:W-:Y:S02]  /*5e30*/  IMAD R101, R4, R67, R101 ;  /* 0x0000004304657224 */ /* 0x000fe400078e0265 */
[----:B------:R-:W-:Y:S01]  /*5e40*/  IMAD.HI.U32 R67, R86, R106, RZ ;  /* 0x0000006a56437227 */ /* 0x000fe200078e00ff */
[----:B------:R-:W-:-:S03]  /*5e50*/  IABS R110, R148 ;  /* 0x00000094006e7213 */ /* 0x000fc60000000000 */
[----:B------:R-:W-:Y:S02]  /*5e60*/  IMAD R103, R4, R66, R103 ;  /* 0x0000004204677224 */ /* 0x000fe400078e0267 */
[----:B------:R-:W-:-:S04]  /*5e70*/  IMAD.HI.U32 R66, R86, R107, RZ ;  /* 0x0000006b56427227 */ /* 0x000fc800078e00ff */
[----:B------:R-:W-:Y:S02]  /*5e80*/  IMAD.MOV R67, RZ, RZ, -R67 ;  /* 0x000000ffff437224 */ /* 0x000fe400078e0a43 */
[----:B------:R-:W-:Y:S01]  /*5e90*/  @!P3 IMAD.IADD R13, R13, 0x1, -R4 ;  /* 0x000000010d0db824 */ /* 0x000fe200078e0a04 */
[C---:B------:R-:W-:Y:S01]  /*5ea0*/  ISETP.GT.U32.AND P3, PT, R4.reuse, R10, PT ;  /* 0x0000000a0400720c */ /* 0x040fe20003f64070 */
[----:B------:R-:W-:Y:S02]  /*5eb0*/  IMAD.MOV R66, RZ, RZ, -R66 ;  /* 0x000000ffff427224 */ /* 0x000fe400078e0a42 */
[----:B------:R-:W-:Y:S02]  /*5ec0*/  IMAD R106, R4, R67, R106 ;  /* 0x00000043046a7224 */ /* 0x000fe400078e026a */
[----:B------:R-:W-:-:S04]  /*5ed0*/  IMAD.HI.U32 R67, R86, R110, RZ ;  /* 0x0000006e56437227 */ /* 0x000fc800078e00ff */
[C---:B------:R-:W-:Y:S01]  /*5ee0*/  IMAD R107, R4.reuse, R66, R107 ;  /* 0x00000042046b7224 */ /* 0x040fe200078e026b */
[----:B------:R-:W-:Y:S01]  /*5ef0*/  IABS R66, R165 ;  /* 0x000000a500427213 */ /* 0x000fe20000000000 */
[----:B------:R-:W-:Y:S02]  /*5f00*/  IMAD.MOV R67, RZ, RZ, -R67 ;  /* 0x000000ffff437224 */ /* 0x000fe400078e0a43 */
[----:B------:R-:W-:Y:S01]  /*5f10*/  @!P5 IMAD.MOV R14, RZ, RZ, -R14 ;  /* 0x000000ffff0ed224 */ /* 0x000fe200078e0a0e */
[C---:B------:R-:W-:Y:S01]  /*5f20*/  ISETP.GT.U32.AND P5, PT, R4.reuse, R9, PT ;  /* 0x000000090400720c */ /* 0x040fe20003fa4070 */
[----:B------:R-:W-:Y:S02]  /*5f30*/  IMAD R110, R4, R67, R110 ;  /* 0x00000043046e7224 */ /* 0x000fe400078e026e */
[----:B------:R-:W-:-:S04]  /*5f40*/  IMAD.HI.U32 R67, R86, R66, RZ ;  /* 0x0000004256437227 */ /* 0x000fc800078e00ff */
[----:B------:R-:W-:Y:S02]  /*5f50*/  @!P3 IMAD.IADD R10, R10, 0x1, -R4 ;  /* 0x000000010a0ab824 */ /* 0x000fe400078e0a04 */
[----:B------:R-:W-:-:S03]  /*5f60*/  IMAD.MOV R67, RZ, RZ, -R67 ;  /* 0x000000ffff437224 */ /* 0x000fc600078e0a43 */
[C---:B------:R-:W-:Y:S01]  /*5f70*/  ISETP.GT.U32.AND P3, PT, R4.reuse, R10, PT ;  /* 0x0000000a0400720c */ /* 0x040fe20003f64070 */
[----:B------:R-:W-:Y:S01]  /*5f80*/  IMAD R64, R4, R67, R66 ;  /* 0x0000004304407224 */ /* 0x000fe200078e0242 */
[----:B------:R-:W-:Y:S01]  /*5f90*/  IABS R66, R85 ;  /* 0x0000005500427213 */ /* 0x000fe20000000000 */
[----:B------:R-:W-:-:S04]  /*5fa0*/  @!P5 IMAD.IADD R9, R9, 0x1, -R4 ;  /* 0x000000010909d824 */ /* 0x000fc800078e0a04 */
[----:B------:R-:W-:-:S04]  /*5fb0*/  IMAD.HI.U32 R60, R86, R66, RZ ;  /* 0x00000042563c7227 */ /* 0x000fc800078e00ff */
[----:B------:R-:W-:Y:S02]  /*5fc0*/  IMAD.MOV R60, RZ, RZ, -R60 ;  /* 0x000000ffff3c7224 */ /* 0x000fe400078e0a3c */
[----:B------:R-:W-:Y:S01]  /*5fd0*/  @!P3 IMAD.IADD R10, R10, 0x1, -R4 ;  /* 0x000000010a0ab824 */ /* 0x000fe200078e0a04 */
[----:B---3--:R-:W-:Y:S01]  /*5fe0*/  ISETP.GE.AND P5, PT, R159, RZ, PT ;  /* 0x000000ff9f00720c */ /* 0x008fe20003fa6270 */
[----:B------:R-:W-:Y:S02]  /*5ff0*/  IMAD R60, R4, R60, R66 ;  /* 0x0000003c043c7224 */ /* 0x000fe400078e0242 */
[----:B------:R-:W-:Y:S01]  /*6000*/  IMAD.MOV.U32 R66, RZ, RZ, R10 ;  /* 0x000000ffff427224 */ /* 0x000fe200078e000a */
[----:B------:R-:W-:-:S09]  /*6010*/  ISETP.GE.AND P3, PT, R147, RZ, PT ;  /* 0x000000ff9300720c */ /* 0x000fd20003f66270 */
[----:B------:R-:W-:Y:S01]  /*6020*/  @!P5 IMAD.MOV R66, RZ, RZ, -R66 ;  /* 0x000000ffff42d224 */ /* 0x000fe200078e0a42 */
[----:B------:R-:W-:Y:S02]  /*6030*/  ISETP.GT.U32.AND P5, PT, R4, R6, PT ;  /* 0x000000060400720c */ /* 0x000fe40003fa4070 */
[C---:B------:R-:W-:Y:S02]  /*6040*/  LOP3.LUT R159, R0.reuse, 0x6e, RZ, 0xfc, !PT ;  /* 0x0000006e009f7812 */ /* 0x040fe400078efcff */
[----:B------:R-:W-:-:S03]  /*6050*/  LOP3.LUT R147, R0, 0x76, RZ, 0xfc, !PT ;  /* 0x0000007600937812 */ /* 0x000fc600078efcff */
[----:B------:R-:W-:Y:S04]  /*6060*/  STL [R1+0x3c8], R159 ;  /* 0x0003c89f01007387 */ /* 0x000fe80000100800 */
[----:B------:R-:W-:Y:S02]  /*6070*/  STL [R1+0x3c4], R147 ;  /* 0x0003c49301007387 */ /* 0x000fe40000100800 */
[----:B------:R-:W-:Y:S02]  /*6080*/  @!P5 IMAD.IADD R6, R6, 0x1, -R4 ;  /* 0x000000010606d824 */ /* 0x000fe400078e0a04 */
[----:B------:R-:W-:Y:S01]  /*6090*/  IMAD.MOV.U32 R69, RZ, RZ, R15 ;  /* 0x000000ffff457224 */ /* 0x000fe200078e000f */
[----:B------:R-:W-:Y:S02]  /*60a0*/  IABS R42, R157 ;  /* 0x0000009d002a7213 */ /* 0x000fe40000000000 */
[----:B------:R-:W-:-:S02]  /*60b0*/  IABS R67, R163 ;  /* 0x000000a300437213 */ /* 0x000fc40000000000 */
[----:B------:R-:W-:Y:S02]  /*60c0*/  IABS R41, R136 ;  /* 0x0000008800297213 */ /* 0x000fe40000000000 */
[----:B------:R-:W-:Y:S01]  /*60d0*/  IABS R28, R151 ;  /* 0x00000097001c7213 */ /* 0x000fe20000000000 */
[----:B------:R-:W-:Y:S01]  /*60e0*/  IMAD.MOV.U32 R68, RZ, RZ, R13 ;  /* 0x000000ffff447224 */ /* 0x000fe200078e000d */
[----:B------:R-:W3:Y:S01]  /*60f0*/  LDL R80, [R1+0x478] ;  /* 0x0004780001507983 */ /* 0x000ee20000100800 */
[----:B----4-:R-:W-:-:S03]  /*6100*/  ISETP.GE.AND P5, PT, R81, RZ, PT ;  /* 0x000000ff5100720c */ /* 0x010fc60003fa6270 */
[----:B------:R-:W4:Y:S01]  /*6110*/  LDL R81, [R1+0x47c] ;  /* 0x00047c0001517983 */ /* 0x000f220000100800 */
[----:B------:R-:W-:Y:S01]  /*6120*/  @!P4 IMAD.MOV R69, RZ, RZ, -R69 ;  /* 0x000000ffff45c224 */ /* 0x000fe200078e0a45 */
[----:B------:R-:W-:Y:S01]  /*6130*/  ISETP.GT.U32.AND P4, PT, R4, R12, PT ;  /* 0x0000000c0400720c */ /* 0x000fe20003f84070 */
[----:B------:R-:W-:-:S04]  /*6140*/  IMAD.HI.U32 R43, R86, R42, RZ ;  /* 0x0000002a562b7227 */ /* 0x000fc800078e00ff */
[----:B------:R-:W-:-:S08]  /*6150*/  IMAD.HI.U32 R61, R86, R67, RZ ;  /* 0x00000043563d7227 */ /* 0x000fd000078e00ff */
[----:B------:R-:W-:Y:S01]  /*6160*/  @!P4 IMAD.IADD R12, R12, 0x1, -R4 ;  /* 0x000000010c0cc824 */ /* 0x000fe200078e0a04 */
[----:B------:R-:W-:Y:S01]  /*6170*/  ISETP.GT.U32.AND P4, PT, R4, R7, PT ;  /* 0x000000070400720c */ /* 0x000fe20003f84070 */
[----:B------:R-:W-:Y:S02]  /*6180*/  IMAD.MOV R43, RZ, RZ, -R43 ;  /* 0x000000ffff2b7224 */ /* 0x000fe400078e0a2b */
[----:B------:R-:W-:Y:S02]  /*6190*/  IMAD.MOV R61, RZ, RZ, -R61 ;  /* 0x000000ffff3d7224 */ /* 0x000fe400078e0a3d */
[----:B------:R-:W-:-:S04]  /*61a0*/  IMAD.HI.U32 R44, R86, R41, RZ ;  /* 0x00000029562c7227 */ /* 0x000fc800078e00ff */
[C---:B------:R-:W-:Y:S01]  /*61b0*/  IMAD R37, R4.reuse, R43, R42 ;  /* 0x0000002b04257224 */ /* 0x040fe200078e022a */
[----:B------:R-:W-:Y:S01]  /*61c0*/  IABS R42, R138 ;  /* 0x0000008a002a7213 */ /* 0x000fe20000000000 */
[C---:B------:R-:W-:Y:S02]  /*61d0*/  IMAD R61, R4.reuse, R61, R67 ;  /* 0x0000003d043d7224 */ /* 0x040fe400078e0243 */
[----:B------:R-:W-:Y:S02]  /*61e0*/  IMAD.MOV R44, RZ, RZ, -R44 ;  /* 0x000000ffff2c7224 */ /* 0x000fe400078e0a2c */
[----:B------:R-:W-:Y:S02]  /*61f0*/  IMAD.MOV.U32 R67, RZ, RZ, R12 ;  /* 0x000000ffff437224 */ /* 0x000fe400078e000c */
[----:B------:R-:W-:Y:S02]  /*6200*/  @!P4 IMAD.IADD R7, R7, 0x1, -R4 ;  /* 0x000000010707c824 */ /* 0x000fe400078e0a04 */
[----:B------:R-:W-:-:S02]  /*6210*/  IMAD R36, R4, R44, R41 ;  /* 0x0000002c04247224 */ /* 0x000fc400078e0229 */
[----:B------:R-:W-:-:S04]  /*6220*/  IMAD.HI.U32 R41, R86, R42, RZ ;  /* 0x0000002a56297227 */ /* 0x000fc800078e00ff */
[----:B------:R-:W-:Y:S01]  /*6230*/  @!P6 IMAD.MOV R67, RZ, RZ, -R67 ;  /* 0x000000ffff43e224 */ /* 0x000fe200078e0a43 */
[----:B------:R-:W-:Y:S01]  /*6240*/  ISETP.GT.U32.AND P6, PT, R4, R7, PT ;  /* 0x000000070400720c */ /* 0x000fe20003fc4070 */
[----:B------:R-:W-:-:S04]  /*6250*/  IMAD.MOV R41, RZ, RZ, -R41 ;  /* 0x000000ffff297224 */ /* 0x000fc800078e0a29 */
[----:B------:R-:W-:Y:S02]  /*6260*/  IMAD R31, R4, R41, R42 ;  /* 0x00000029041f7224 */ /* 0x000fe400078e022a */
[----:B------:R-:W-:-:S04]  /*6270*/  IMAD.HI.U32 R42, R86, R28, RZ ;  /* 0x0000001c562a7227 */ /* 0x000fc800078e00ff */
[----:B------:R-:W-:Y:S02]  /*6280*/  IMAD.MOV R42, RZ, RZ, -R42 ;  /* 0x000000ffff2a7224 */ /* 0x000fe400078e0a2a */
[----:B------:R-:W-:Y:S02]  /*6290*/  @!P6 IMAD.IADD R7, R7, 0x1, -R4 ;  /* 0x000000010707e824 */ /* 0x000fe400078e0a04 */
[----:B------:R-:W-:Y:S02]  /*62a0*/  IMAD R24, R4, R42, R28 ;  /* 0x0000002a04187224 */ /* 0x000fe400078e021c */
[----:B------:R-:W-:-:S04]  /*62b0*/  IMAD.MOV.U32 R42, RZ, RZ, R7 ;  /* 0x000000ffff2a7224 */ /* 0x000fc800078e0007 */
[----:B------:R-:W-:Y:S01]  /*62c0*/  @!P5 IMAD.MOV R42, RZ, RZ, -R42 ;  /* 0x000000ffff2ad224 */ /* 0x000fe200078e0a2a */
[C---:B------:R-:W-:Y:S01]  /*62d0*/  ISETP.GT.U32.AND P5, PT, R4.reuse, R3, PT ;  /* 0x000000030400720c */ /* 0x040fe20003fa4070 */
[----:B------:R-:W-:Y:S01]  /*62e0*/  @!P2 IMAD.MOV R68, RZ, RZ, -R68 ;  /* 0x000000ffff44a224 */ /* 0x000fe200078e0a44 */
[----:B------:R-:W-:Y:S01]  /*62f0*/  ISETP.GT.U32.AND P2, PT, R4, R8, PT ;  /* 0x000000080400720c */ /* 0x000fe20003f44070 */
[----:B------:R-:W-:Y:S01]  /*6300*/  @!P3 IMAD.MOV R11, RZ, RZ, -R11 ;  /* 0x000000ffff0bb224 */ /* 0x000fe200078e0a0b */
[----:B------:R-:W-:Y:S02]  /*6310*/  ISETP.GE.AND P3, PT, R144, RZ, PT ;  /* 0x000000ff9000720c */ /* 0x000fe40003f66270 */
[----:B------:R-:W3:Y:S07]  /*6320*/  LDL R144, [R1+0x484] ;  /* 0x0004840001907983 */ /* 0x000eee0000100800 */
[----:B------:R-:W-:-:S02]  /*6330*/  @!P5 IMAD.IADD R3, R3, 0x1, -R4 ;  /* 0x000000010303d824 */ /* 0x000fc400078e0a04 */
[----:B------:R-:W-:Y:S01]  /*6340*/  @!P2 IMAD.IADD R8, R8, 0x1, -R4 ;  /* 0x000000010808a824 */ /* 0x000fe200078e0a04 */
[----:B------:R-:W-:-:S13]  /*6350*/  ISETP.GT.U32.AND P2, PT, R4, R9, PT ;  /* 0x000000090400720c */ /* 0x000fda0003f44070 */
[----:B------:R-:W-:Y:S01]  /*6360*/  @!P2 IMAD.IADD R9, R9, 0x1, -R4 ;  /* 0x000000010909a824 */ /* 0x000fe200078e0a04 */
[----:B--2---:R-:W-:Y:S02]  /*6370*/  ISETP.GE.AND P2, PT, R51, RZ, PT ;  /* 0x000000ff3300720c */ /* 0x004fe40003f46270 */
[----:B------:R-:W2:Y:S01]  /*6380*/  LDL R51, [R1+0x480] ;  /* 0x0004800001337983 */ /* 0x000ea20000100800 */
[----:B----4-:R-:W-:-:S03]  /*6390*/  ISETP.GE.AND P5, PT, R81, RZ, PT ;  /* 0x000000ff5100720c */ /* 0x010fc60003fa6270 */
[----:B------:R-:W4:Y:S01]  /*63a0*/  LDL R81, [R1+0x430] ;  /* 0x0004300001517983 */ /* 0x000f220000100800 */
[----:B------:R-:W-:Y:S02]  /*63b0*/  ISETP.GT.U32.AND P4, PT, R4, R8, PT ;  /* 0x000000080400720c */ /* 0x000fe40003f84070 */
[----:B------:R-:W-:-:S05]  /*63c0*/  IABS R34, R137 ;  /* 0x0000008900227213 */ /* 0x000fca0000000000 */
[----:B------:R-:W-:-:S04]  /*63d0*/  IMAD.HI.U32 R30, R86, R34, RZ ;  /* 0x00000022561e7227 */ /* 0x000fc800078e00ff */
[----:B------:R-:W-:Y:S02]  /*63e0*/  IMAD.MOV R30, RZ, RZ, -R30 ;  /* 0x000000ffff1e7224 */ /* 0x000fe400078e0a1e */
[----:B------:R-:W-:Y:S01]  /*63f0*/  @!P4 IMAD.IADD R8, R8, 0x1, -R4 ;  /* 0x000000010808c824 */ /* 0x000fe200078e0a04 */
[C---:B------:R-:W-:Y:S01]  /*6400*/  ISETP.GT.U32.AND P4, PT, R4.reuse, R5, PT ;  /* 0x000000050400720c */ /* 0x040fe20003f84070 */
[C---:B------:R-:W-:Y:S01]  /*6410*/  IMAD R30, R4.reuse, R30, R34 ;  /* 0x0000001e041e7224 */ /* 0x040fe200078e0222 */
[----:B------:R-:W-:Y:S02]  /*6420*/  IABS R34, R155 ;  /* 0x0000009b00227213 */ /* 0x000fe40000000000 */
[----:B------:R-:W-:-:S03]  /*6430*/  ISETP.GT.U32.AND P6, PT, R4, R88, PT ;  /* 0x000000580400720c */ /* 0x000fc60003fc4070 */
[----:B------:R-:W-:-:S04]  /*6440*/  IMAD.HI.U32 R41, R86, R34, RZ ;  /* 0x0000002256297227 */ /* 0x000fc800078e00ff */
[----:B------:R-:W-:Y:S02]  /*6450*/  IMAD.MOV R41, RZ, RZ, -R41 ;  /* 0x000000ffff297224 */ /* 0x000fe400078e0a29 */
[----:B------:R-:W-:Y:S01]  /*6460*/  @!P4 IMAD.IADD R5, R5, 0x1, -R4 ;  /* 0x000000010505c824 */ /* 0x000fe200078e0a04 */
[C---:B------:R-:W-:Y:S01]  /*6470*/  ISETP.GT.U32.AND P4, PT, R4.reuse, R6, PT ;  /* 0x000000060400720c */ /* 0x040fe20003f84070 */
[----:B------:R-:W-:Y:S02]  /*6480*/  IMAD R25, R4, R41, R34 ;  /* 0x0000002904197224 */ /* 0x000fe400078e0222 */
[----:B------:R-:W-:Y:S02]  /*6490*/  IMAD.MOV.U32 R41, RZ, RZ, R9 ;  /* 0x000000ffff297224 */ /* 0x000fe400078e0009 */
[----:B------:R-:W-:Y:S02]  /*64a0*/  @!P6 IMAD.IADD R88, R88, 0x1, -R4 ;  /* 0x000000015858e824 */ /* 0x000fe400078e0a04 */
[----:B------:R-:W-:Y:S01]  /*64b0*/  @!P3 IMAD.MOV R41, RZ, RZ, -R41 ;  /* 0x000000ffff29b224 */ /* 0x000fe200078e0a29 */
[C---:B------:R-:W-:Y:S01]  /*64c0*/  ISETP.GT.U32.AND P3, PT, R4.reuse, R5, PT ;  /* 0x000000050400720c */ /* 0x040fe20003f64070 */
[----:B------:R-:W-:Y:S01]  /*64d0*/  @!P2 IMAD.MOV R8, RZ, RZ, -R8 ;  /* 0x000000ffff08a224 */ /* 0x000fe200078e0a08 */
[----:B------:R-:W-:-:S02]  /*64e0*/  ISETP.GT.U32.AND P2, PT, R4, R50, PT ;  /* 0x000000320400720c */ /* 0x000fc40003f44070 */
[----:B------:R-:W-:Y:S01]  /*64f0*/  ISETP.GT.U32.AND P6, PT, R4, R88, PT ;  /* 0x000000580400720c */ /* 0x000fe20003fc4070 */
[----:B------:R-:W-:Y:S01]  /*6500*/  @!P4 IMAD.IADD R6, R6, 0x1, -R4 ;  /* 0x000000010606c824 */ /* 0x000fe200078e0a04 */
[----:B------:R-:W-:Y:S02]  /*6510*/  ISETP.GT.U32.AND P4, PT, R4, R89, PT ;  /* 0x000000590400720c */ /* 0x000fe40003f84070 */
[----:B------:R-:W-:-:S05]  /*6520*/  IABS R33, R139 ;  /* 0x0000008b00217213 */ /* 0x000fca0000000000 */
[----:B------:R-:W-:Y:S01]  /*6530*/  IMAD.HI.U32 R43, R86, R33, RZ ;  /* 0x00000021562b7227 */ /* 0x000fe200078e00ff */
[----:B------:R-:W-:-:S03]  /*6540*/  IABS R27, R156 ;  /* 0x0000009c001b7213 */ /* 0x000fc60000000000 */
[--C-:B------:R-:W-:Y:S01]  /*6550*/  @!P3 IMAD.IADD R5, R5, 0x1, -R4.reuse ;  /* 0x000000010505b824 */ /* 0x100fe200078e0a04 */
[----:B------:R-:W-:Y:S01]  /*6560*/  ISETP.GT.U32.AND P3, PT, R4, R63, PT ;  /* 0x0000003f0400720c */ /* 0x000fe20003f64070 */
[--C-:B------:R-:W-:Y:S02]  /*6570*/  @!P2 IMAD.IADD R50, R50, 0x1, -R4.reuse ;  /* 0x000000013232a824 */ /* 0x100fe400078e0a04 */
[----:B------:R-:W-:Y:S02]  /*6580*/  IMAD.MOV R43, RZ, RZ, -R43 ;  /* 0x000000ffff2b7224 */ /* 0x000fe400078e0a2b */
[--C-:B------:R-:W-:Y:S02]  /*6590*/  @!P6 IMAD.IADD R88, R88, 0x1, -R4.reuse ;  /* 0x000000015858e824 */ /* 0x100fe400078e0a04 */
[----:B------:R-:W-:Y:S01]  /*65a0*/  @!P4 IMAD.IADD R89, R89, 0x1, -R4 ;  /* 0x000000015959c824 */ /* 0x000fe200078e0a04 */
[C---:B------:R-:W-:Y:S01]  /*65b0*/  ISETP.GT.U32.AND P4, PT, R4.reuse, R50, PT ;  /* 0x000000320400720c */ /* 0x040fe20003f84070 */
[----:B------:R-:W-:Y:S01]  /*65c0*/  IMAD R33, R4, R43, R33 ;  /* 0x0000002b04217224 */ /* 0x000fe200078e0221 */
[----:B------:R-:W-:Y:S01]  /*65d0*/  IABS R12, R147 ;  /* 0x00000093000c7213 */ /* 0x000fe20000000000 */
[----:B------:R-:W-:-:S04]  /*65e0*/  IMAD.HI.U32 R43, R86, R27, RZ ;  /* 0x0000001b562b7227 */ /* 0x000fc800078e00ff */
[----:B------:R-:W-:Y:S01]  /*65f0*/  @!P5 IMAD.MOV R88, RZ, RZ, -R88 ;  /* 0x000000ffff58d224 */ /* 0x000fe200078e0a58 */
[----:B------:R-:W-:Y:S01]  /*6600*/  ISETP.GT.U32.AND P5, PT, R4, R62, PT ;  /* 0x0000003e0400720c */ /* 0x000fe20003fa4070 */
[----:B------:R-:W-:Y:S01]  /*6610*/  IMAD.MOV R43, RZ, RZ, -R43 ;  /* 0x000000ffff2b7224 */ /* 0x000fe200078e0a2b */
[----:B---3--:R-:W-:Y:S01]  /*6620*/  ISETP.GE.AND P6, PT, R144, RZ, PT ;  /* 0x000000ff9000720c */ /* 0x008fe20003fc6270 */
[----:B------:R-:W-:Y:S01]  /*6630*/  IMAD.HI.U32 R7, R86, R12, RZ ;  /* 0x0000000c56077227 */ /* 0x000fe200078e00ff */
[----:B------:R-:W-:-:S03]  /*6640*/  LOP3.LUT R144, R0, 0x7e, RZ, 0xfc, !PT ;  /* 0x0000007e00907812 */ /* 0x000fc600078efcff */
[----:B------:R-:W-:Y:S01]  /*6650*/  @!P3 IMAD.IADD R63, R63, 0x1, -R4 ;  /* 0x000000013f3fb824 */ /* 0x000fe200078e0a04 */
[C---:B------:R-:W-:Y:S01]  /*6660*/  ISETP.GT.U32.AND P3, PT, R4.reuse, R3, PT ;  /* 0x000000030400720c */ /* 0x040fe20003f64070 */
[----:B------:R-:W-:Y:S02]  /*6670*/  IMAD R27, R4, R43, R27 ;  /* 0x0000002b041b7224 */ /* 0x000fe400078e021b */
[----:B------:R-:W-:Y:S01]  /*6680*/  IMAD.MOV.U32 R43, RZ, RZ, R6 ;  /* 0x000000ffff2b7224 */ /* 0x000fe200078e0006 */
[----:B------:R-:W-:Y:S01]  /*6690*/  IABS R6, R144 ;  /* 0x0000009000067213 */ /* 0x000fe20000000000 */
[----:B------:R-:W-:Y:S02]  /*66a0*/  IMAD.MOV R7, RZ, RZ, -R7 ;  /* 0x000000ffff077224 */ /* 0x000fe400078e0a07 */
[----:B------:R-:W-:Y:S01]  /*66b0*/  @!P4 IMAD.IADD R50, R50, 0x1, -R4 ;  /* 0x000000013232c824 */ /* 0x000fe200078e0a04 */
[C---:B------:R-:W-:Y:S01]  /*66c0*/  ISETP.GT.U32.AND P4, PT, R4.reuse, R104, PT ;  /* 0x000000680400720c */ /* 0x040fe20003f84070 */
[----:B------:R-:W-:-:S02]  /*66d0*/  IMAD R7, R4, R7, R12 ;  /* 0x0000000704077224 */ /* 0x000fc400078e020c */
[----:B------:R-:W-:Y:S02]  /*66e0*/  @!P5 IMAD.IADD R62, R62, 0x1, -R4 ;  /* 0x000000013e3ed824 */ /* 0x000fe400078e0a04 */
[----:B------:R-:W-:-:S04]  /*66f0*/  IMAD.HI.U32 R12, R86, R6, RZ ;  /* 0x00000006560c7227 */ /* 0x000fc800078e00ff */
[----:B------:R-:W-:Y:S02]  /*6700*/  IMAD.MOV R12, RZ, RZ, -R12 ;  /* 0x000000ffff0c7224 */ /* 0x000fe400078e0a0c */
[----:B------:R-:W-:Y:S02]  /*6710*/  @!P3 IMAD.IADD R3, R3, 0x1, -R4 ;  /* 0x000000010303b824 */ /* 0x000fe400078e0a04 */
[----:B------:R-:W-:Y:S01]  /*6720*/  @!P6 IMAD.MOV R43, RZ, RZ, -R43 ;  /* 0x000000ffff2be224 */ /* 0x000fe200078e0a2b */
[C---:B------:R-:W-:Y:S01]  /*6730*/  ISETP.GT.U32.AND P6, PT, R4.reuse, R63, PT ;  /* 0x0000003f0400720c */ /* 0x040fe20003fc4070 */
[----:B------:R-:W-:Y:S02]  /*6740*/  IMAD R6, R4, R12, R6 ;  /* 0x0000000c04067224 */ /* 0x000fe400078e0206 */
[----:B------:R-:W-:Y:S02]  /*6750*/  @!P4 IMAD.IADD R104, R104, 0x1, -R4 ;  /* 0x000000016868c824 */ /* 0x000fe400078e0a04 */
[----:B------:R-:W-:Y:S01]  /*6760*/  IMAD.MOV.U32 R12, RZ, RZ, R3 ;  /* 0x000000ffff0c7224 */ /* 0x000fe200078e0003 */
[----:B------:R-:W-:-:S02]  /*6770*/  ISETP.GT.U32.AND P3, PT, R4, R103, PT ;  /* 0x000000670400720c */ /* 0x000fc40003f64070 */
[----:B--2---:R-:W-:Y:S02]  /*6780*/  ISETP.GE.AND P2, PT, R51, RZ, PT ;  /* 0x000000ff3300720c */ /* 0x004fe40003f46270 */
[----:B------:R-:W-:-:S03]  /*6790*/  LOP3.LUT R51, R0, 0x86, RZ, 0xfc, !PT ;  /* 0x0000008600337812 */ /* 0x000fc600078efcff */
[--C-:B------:R-:W-:Y:S01]  /*67a0*/  @!P6 IMAD.IADD R63, R63, 0x1, -R4.reuse ;  /* 0x000000013f3fe824 */ /* 0x100fe200078e0a04 */
[----:B------:R-:W-:Y:S01]  /*67b0*/  ISETP.GE.AND P6, PT, R80, RZ, PT ;  /* 0x000000ff5000720c */ /* 0x000fe20003fc6270 */
[----:B------:R-:W-:Y:S01]  /*67c0*/  STL [R1+0x3bc], R144 ;  /* 0x0003bc9001007387 */ /* 0x000fe20000100800 */
[----:B------:R-:W-:Y:S02]  /*67d0*/  LOP3.LUT R80, R0, 0x8e, RZ, 0xfc, !PT ;  /* 0x0000008e00507812 */ /* 0x000fe400078efcff */
[----:B------:R-:W-:Y:S01]  /*67e0*/  ISETP.GE.AND P4, PT, R140, RZ, PT ;  /* 0x000000ff8c00720c */ /* 0x000fe20003f86270 */
[----:B------:R-:W-:Y:S01]  /*67f0*/  STL [R1+0x3b8], R51 ;  /* 0x0003b83301007387 */ /* 0x000fe20000100800 */
[----:B------:R-:W-:Y:S01]  /*6800*/  @!P3 IMAD.IADD R103, R103, 0x1, -R4 ;  /* 0x000000016767b824 */ /* 0x000fe200078e0a04 */
[----:B------:R-:W-:Y:S02]  /*6810*/  ISETP.GE.AND P3, PT, R141, RZ, PT ;  /* 0x000000ff8d00720c */ /* 0x000fe40003f66270 */
[----:B------:R-:W2:Y:S04]  /*6820*/  LDL.LU R140, [R1+0x870] ;  /* 0x00087000018c7983 */ /* 0x000ea80000300800 */
[----:B------:R-:W2:Y:S04]  /*6830*/  LDL.LU R141, [R1+0x86c] ;  /* 0x00086c00018d7983 */ /* 0x000ea80000300800 */
[----:B------:R-:W-:Y:S01]  /*6840*/  STL [R1+0x3b4], R80 ;  /* 0x0003b45001007387 */ /* 0x000fe20000100800 */
[----:B----4-:R-:W-:-:S02]  /*6850*/  ISETP.GE.AND P5, PT, R81, RZ, PT ;  /* 0x000000ff5100720c */ /* 0x010fc40003fa6270 */
[----:B------:R-:W-:-:S11]  /*6860*/  LOP3.LUT R81, R0, 0x96, RZ, 0xfc, !PT ;  /* 0x0000009600517812 */ /* 0x000fd600078efcff */
[----:B------:R-:W-:Y:S01]  /*6870*/  @!P5 IMAD.MOV R12, RZ, RZ, -R12 ;  /* 0x000000ffff0cd224 */ /* 0x000fe200078e0a0c */
[----:B------:R-:W-:Y:S01]  /*6880*/  ISETP.GT.U32.AND P5, PT, R4, R104, PT ;  /* 0x000000680400720c */ /* 0x000fe20003fa4070 */
[----:B------:R-:W-:-:S12]  /*6890*/  STL [R1+0x3b0], R81 ;  /* 0x0003b05101007387 */ /* 0x000fd80000100800 */
[----:B------:R-:W-:Y:S01]  /*68a0*/  @!P5 IMAD.IADD R104, R104, 0x1, -R4 ;  /* 0x000000016868d824 */ /* 0x000fe200078e0a04 */
[----:B------:R-:W-:Y:S02]  /*68b0*/  ISETP.GE.AND P5, PT, R2, RZ, PT ;  /* 0x000000ff0200720c */ /* 0x000fe40003fa6270 */
[----:B------:R-:W3:Y:S01]  /*68c0*/  LDL.LU R2, [R1+0x868] ;  /* 0x0008680001027983 */ /* 0x000ee20000300800 */
[----:B------:R-:W-:Y:S01]  /*68d0*/  IABS R28, R154 ;  /* 0x0000009a001c7213 */ /* 0x000fe20000000000 */
[----:B------:R-:W-:Y:S01]  /*68e0*/  @!P2 IMAD.MOV R5, RZ, RZ, -R5 ;  /* 0x000000ffff05a224 */ /* 0x000fe200078e0a05 */
[----:B------:R-:W-:-:S03]  /*68f0*/  ISETP.GT.U32.AND P2, PT, R4, R89, PT ;  /* 0x000000590400720c */ /* 0x000fc60003f44070 */
[----:B------:R-:W-:Y:S01]  /*6900*/  IMAD.HI.U32 R21, R86, R28, RZ ;  /* 0x0000001c56157227 */ /* 0x000fe200078e00ff */
[----:B------:R-:W-:-:S03]  /*6910*/  IABS R22, R153 ;  /* 0x0000009900167213 */ /* 0x000fc60000000000 */
[----:B------:R-:W-:Y:S01]  /*6920*/  IMAD.MOV R21, RZ, RZ, -R21 ;  /* 0x000000ffff157224 */ /* 0x000fe200078e0a15 */
[----:B------:R-:W-:-:S03]  /*6930*/  IABS R16, R145 ;  /* 0x0000009100107213 */ /* 0x000fc60000000000 */
[----:B------:R-:W-:Y:S02]  /*6940*/  IMAD R21, R4, R21, R28 ;  /* 0x0000001504157224 */ /* 0x000fe400078e021c */
[----:B------:R-:W-:Y:S01]  /*6950*/  IMAD.HI.U32 R28, R86, R22, RZ ;  /* 0x00000016561c7227 */ /* 0x000fe200078e00ff */
[----:B------:R-:W-:-:S03]  /*6960*/  IABS R19, R152 ;  /* 0x0000009800137213 */ /* 0x000fc60000000000 */
[----:B------:R-:W-:Y:S01]  /*6970*/  @!P2 IMAD.IADD R89, R89, 0x1, -R4 ;  /* 0x000000015959a824 */ /* 0x000fe200078e0a04 */
[----:B------:R-:W-:Y:S01]  /*6980*/  ISETP.GT.U32.AND P2, PT, R4, R101, PT ;  /* 0x000000650400720c */ /* 0x000fe20003f44070 */
[----:B------:R-:W-:Y:S02]  /*6990*/  IMAD.MOV R28, RZ, RZ, -R28 ;  /* 0x000000ffff1c7224 */ /* 0x000fe400078e0a1c */
[----:B------:R-:W-:Y:S01]  /*69a0*/  IMAD.HI.U32 R15, R86, R16, RZ ;  /* 0x00000010560f7227 */ /* 0x000fe200078e00ff */
[----:B------:R-:W-:Y:S02]  /*69b0*/  IABS R65, R162 ;  /* 0x000000a200417213 */ /* 0x000fe40000000000 */
[----:B------:R-:W-:Y:S01]  /*69c0*/  IABS R39, R150 ;  /* 0x0000009600277213 */ /* 0x000fe20000000000 */
[----:B------:R-:W-:Y:S02]  /*69d0*/  IMAD R18, R4, R28, R22 ;  /* 0x0000001c04127224 */ /* 0x000fe400078e0216 */
[----:B------:R-:W-:-:S02]  /*69e0*/  IMAD.MOV R13, RZ, RZ, -R15 ;  /* 0x000000ffff0d7224 */ /* 0x000fc400078e0a0f */
[----:B------:R-:W-:-:S04]  /*69f0*/  IMAD.HI.U32 R22, R86, R19, RZ ;  /* 0x0000001356167227 */ /* 0x000fc800078e00ff */
[----:B------:R-:W-:Y:S01]  /*6a00*/  IMAD R13, R4, R13, R16 ;  /* 0x0000000d040d7224 */ /* 0x000fe200078e0210 */
[----:B------:R-:W-:Y:S01]  /*6a10*/  IABS R16, R159 ;  /* 0x0000009f00107213 */ /* 0x000fe20000000000 */
[----:B------:R-:W-:-:S04]  /*6a20*/  IMAD.HI.U32 R59, R86, R65, RZ ;  /* 0x00000041563b7227 */ /* 0x000fc800078e00ff */
[----:B------:R-:W-:Y:S02]  /*6a30*/  IMAD.MOV R22, RZ, RZ, -R22 ;  /* 0x000000ffff167224 */ /* 0x000fe400078e0a16 */
[----:B------:R-:W-:Y:S01]  /*6a40*/  IMAD.HI.U32 R45, R86, R39, RZ ;  /* 0x00000027562d7227 */ /* 0x000fe200078e00ff */
[----:B------:R-:W-:-:S03]  /*6a50*/  IABS R56, R161 ;  /* 0x000000a100387213 */ /* 0x000fc60000000000 */
[----:B------:R-:W-:Y:S02]  /*6a60*/  IMAD.MOV R59, RZ, RZ, -R59 ;  /* 0x000000ffff3b7224 */ /* 0x000fe400078e0a3b */
[C---:B------:R-:W-:Y:S02]  /*6a70*/  IMAD R15, R4.reuse, R22, R19 ;  /* 0x00000016040f7224 */ /* 0x040fe400078e0213 */
[----:B------:R-:W-:Y:S01]  /*6a80*/  @!P2 IMAD.IADD R101, R101, 0x1, -R4 ;  /* 0x000000016565a824 */ /* 0x000fe200078e0a04 */
[----:B------:R-:W-:Y:S01]  /*6a90*/  ISETP.GT.U32.AND P2, PT, R4, R62, PT ;  /* 0x0000003e0400720c */ /* 0x000fe20003f44070 */
[----:B------:R-:W-:Y:S02]  /*6aa0*/  IMAD.MOV.U32 R44, RZ, RZ, R89 ;  /* 0x000000ffff2c7224 */ /* 0x000fe400078e0059 */
[----:B------:R-:W-:Y:S02]  /*6ab0*/  IMAD.MOV R45, RZ, RZ, -R45 ;  /* 0x000000ffff2d7224 */ /* 0x000fe400078e0a2d */
[----:B------:R-:W-:-:S04]  /*6ac0*/  IMAD.HI.U32 R19, R86, R16, RZ ;  /* 0x0000001056137227 */ /* 0x000fc800078e00ff */
[C---:B------:R-:W-:Y:S02]  /*6ad0*/  IMAD R59, R4.reuse, R59, R65 ;  /* 0x0000003b043b7224 */ /* 0x040fe400078e0241 */
[----:B------:R-:W-:Y:S01]  /*6ae0*/  @!P4 IMAD.MOV R44, RZ, RZ, -R44 ;  /* 0x000000ffff2cc224 */ /* 0x000fe200078e0a2c */
[----:B------:R-:W-:Y:S01]  /*6af0*/  ISETP.GT.U32.AND P4, PT, R4, R101, PT ;  /* 0x000000650400720c */ /* 0x000fe20003f84070 */
[----:B------:R-:W-:-:S04]  /*6b00*/  IMAD.HI.U32 R65, R86, R56, RZ ;  /* 0x0000003856417227 */ /* 0x000fc800078e00ff */
[C---:B------:R-:W-:Y:S02]  /*6b10*/  IMAD R39, R4.reuse, R45, R39 ;  /* 0x0000002d04277224 */ /* 0x040fe400078e0227 */
[----:B------:R-:W-:Y:S02]  /*6b20*/  IMAD.MOV R19, RZ, RZ, -R19 ;  /* 0x000000ffff137224 */ /* 0x000fe400078e0a13 */
[----:B------:R-:W-:Y:S02]  /*6b30*/  IMAD.MOV.U32 R45, RZ, RZ, R63 ;  /* 0x000000ffff2d7224 */ /* 0x000fe400078e003f */
[----:B------:R-:W-:Y:S02]  /*6b40*/  IMAD.MOV R65, RZ, RZ, -R65 ;  /* 0x000000ffff417224 */ /* 0x000fe400078e0a41 */
[C---:B------:R-:W-:Y:S01]  /*6b50*/  IMAD R9, R4.reuse, R19, R16 ;  /* 0x0000001304097224 */ /* 0x040fe200078e0210 */
[----:B------:R-:W-:Y:S01]  /*6b60*/  IABS R19, R51 ;  /* 0x0000003300137213 */ /* 0x000fe20000000000 */
[----:B------:R-:W-:Y:S01]  /*6b70*/  @!P3 IMAD.MOV R45, RZ, RZ, -R45 ;  /* 0x000000ffff2db224 */ /* 0x000fe200078e0a2d */
[C---:B------:R-:W-:Y:S01]  /*6b80*/  ISETP.GT.U32.AND P3, PT, R4.reuse, R109, PT ;  /* 0x0000006d0400720c */ /* 0x040fe20003f64070 */
[----:B------:R-:W-:Y:S01]  /*6b90*/  IMAD R56, R4, R65, R56 ;  /* 0x0000004104387224 */ /* 0x000fe200078e0238 */
[----:B------:R-:W-:Y:S01]  /*6ba0*/  IABS R65, R164 ;  /* 0x000000a400417213 */ /* 0x000fe20000000000 */
[----:B------:R-:W-:Y:S01]  /*6bb0*/  @!P2 IMAD.IADD R62, R62, 0x1, -R4 ;  /* 0x000000013e3ea824 */ /* 0x000fe200078e0a04 */
[----:B------:R-:W-:Y:S01]  /*6bc0*/  ISETP.GT.U32.AND P2, PT, R4, R107, PT ;  /* 0x0000006b0400720c */ /* 0x000fe20003f44070 */
[----:B------:R-:W-:Y:S01]  /*6bd0*/  IMAD.HI.U32 R16, R86, R19, RZ ;  /* 0x0000001356107227 */ /* 0x000fe200078e00ff */
[----:B------:R-:W4:Y:S03]  /*6be0*/  S2R R89, SR_TID.X ;  /* 0x0000000000597919 */ /* 0x000f260000002100 */
[----:B------:R-:W-:Y:S01]  /*6bf0*/  @!P6 IMAD.MOV R50, RZ, RZ, -R50 ;  /* 0x000000ffff32e224 */ /* 0x000fe200078e0a32 */
[----:B------:R-:W-:Y:S01]  /*6c00*/  ISETP.GT.U32.AND P6, PT, R4, R103, PT ;  /* 0x000000670400720c */ /* 0x000fe20003fc4070 */
[----:B------:R-:W-:Y:S01]  /*6c10*/  @!P4 IMAD.IADD R101, R101, 0x1, -R4 ;  /* 0x000000016565c824 */ /* 0x000fe200078e0a04 */
[----:B------:R-:W-:Y:S01]  /*6c20*/  ISETP.GE.AND P4, PT, R142, RZ, PT ;  /* 0x000000ff8e00720c */ /* 0x000fe20003f86270 */
[----:B------:R-:W-:Y:S01]  /*6c30*/  IMAD.HI.U32 R46, R86, R65, RZ ;  /* 0x00000041562e7227 */ /* 0x000fe200078e00ff */
[----:B------:R-:W-:Y:S01]  /*6c40*/  IABS R113, R122 ;  /* 0x0000007a00717213 */ /* 0x000fe20000000000 */
[----:B------:R-:W2:Y:S02]  /*6c50*/  LDL.LU R142, [R1+0x864] ;  /* 0x00086400018e7983 */ /* 0x000ea40000300800 */
[----:B------:R-:W-:-:S02]  /*6c60*/  IMAD.MOV R16, RZ, RZ, -R16 ;  /* 0x000000ffff107224 */ /* 0x000fc400078e0a10 */
[----:B------:R-:W-:Y:S02]  /*6c70*/  IMAD.MOV R46, RZ, RZ, -R46 ;  /* 0x000000ffff2e7224 */ /* 0x000fe400078e0a2e */
[C---:B------:R-:W-:Y:S02]  /*6c80*/  IMAD R19, R4.reuse, R16, R19 ;  /* 0x0000001004137224 */ /* 0x040fe400078e0213 */
[----:B------:R-:W-:Y:S02]  /*6c90*/  @!P3 IMAD.IADD R109, R109, 0x1, -R4 ;  /* 0x000000016d6db824 */ /* 0x000fe400078e0a04 */
[----:B------:R-:W-:Y:S02]  /*6ca0*/  IMAD.MOV.U32 R16, RZ, RZ, R62 ;  /* 0x000000ffff107224 */ /* 0x000fe400078e003e */
[----:B------:R-:W-:Y:S01]  /*6cb0*/  IMAD R65, R4, R46, R65 ;  /* 0x0000002e04417224 */ /* 0x000fe200078e0241 */
[----:B------:R-:W-:Y:S01]  /*6cc0*/  ISETP.GE.AND P3, PT, R143, RZ, PT ;  /* 0x000000ff8f00720c */ /* 0x000fe20003f66270 */
[----:B------:R-:W-:-:S02]  /*6cd0*/  @!P2 IMAD.IADD R107, R107, 0x1, -R4 ;  /* 0x000000016b6ba824 */ /* 0x000fc400078e0a04 */
[----:B------:R-:W-:Y:S02]  /*6ce0*/  IMAD.MOV.U32 R46, RZ, RZ, R104 ;  /* 0x000000ffff2e7224 */ /* 0x000fe400078e0068 */
[----:B------:R-:W-:Y:S01]  /*6cf0*/  @!P5 IMAD.MOV R16, RZ, RZ, -R16 ;  /* 0x000000ffff10d224 */ /* 0x000fe200078e0a10 */
[----:B------:R-:W-:Y:S01]  /*6d00*/  ISETP.GT.U32.AND P5, PT, R4, R109, PT ;  /* 0x0000006d0400720c */ /* 0x000fe20003fa4070 */
[----:B------:R-:W-:Y:S01]  /*6d10*/  IMAD.HI.U32 R47, R86, R113, RZ ;  /* 0x00000071562f7227 */ /* 0x000fe200078e00ff */
[----:B------:R-:W-:Y:S01]  /*6d20*/  ISETP.GE.AND P2, PT, R146, RZ, PT ;  /* 0x000000ff9200720c */ /* 0x000fe20003f46270 */
[----:B------:R-:W2:Y:S02]  /*6d30*/  LDL.LU R143, [R1+0x860] ;  /* 0x00086000018f7983 */ /* 0x000ea40000300800 */
[----:B------:R-:W-:Y:S01]  /*6d40*/  @!P6 IMAD.IADD R103, R103, 0x1, -R4 ;  /* 0x000000016767e824 */ /* 0x000fe200078e0a04 */
[C---:B------:R-:W-:Y:S01]  /*6d50*/  ISETP.GT.U32.AND P6, PT, R4.reuse, R106, PT ;  /* 0x0000006a0400720c */ /* 0x040fe20003fc4070 */
[----:B------:R-:W-:Y:S01]  /*6d60*/  @!P4 IMAD.MOV R46, RZ, RZ, -R46 ;  /* 0x000000ffff2ec224 */ /* 0x000fe200078e0a2e */
[C---:B------:R-:W-:Y:S01]  /*6d70*/  ISETP.GT.U32.AND P4, PT, R4.reuse, R107, PT ;  /* 0x0000006b0400720c */ /* 0x040fe20003f84070 */
[----:B------:R-:W-:Y:S01]  /*6d80*/  IMAD.MOV R47, RZ, RZ, -R47 ;  /* 0x000000ffff2f7224 */ /* 0x000fe200078e0a2f */
[----:B------:R-:W-:Y:S01]  /*6d90*/  IABS R10, R158 ;  /* 0x0000009e000a7213 */ /* 0x000fe20000000000 */
[----:B------:R-:W2:Y:S02]  /*6da0*/  LDL.LU R146, [R1+0x85c] ;  /* 0x00085c0001927983 */ /* 0x000ea40000300800 */
[----:B------:R-:W-:-:S02]  /*6db0*/  IMAD R113, R4, R47, R113 ;  /* 0x0000002f04717224 */ /* 0x000fc400078e0271 */
[----:B------:R-:W-:Y:S01]  /*6dc0*/  IMAD.MOV.U32 R47, RZ, RZ, R103 ;  /* 0x000000ffff2f7224 */ /* 0x000fe200078e0067 */
[----:B------:R-:W-:Y:S01]  /*6dd0*/  IABS R28, R80 ;  /* 0x00000050001c7213 */ /* 0x000fe20000000000 */
[----:B------:R-:W-:Y:S01]  /*6de0*/  @!P5 IMAD.IADD R109, R109, 0x1, -R4 ;  /* 0x000000016d6dd824 */ /* 0x000fe200078e0a04 */
[C---:B------:R-:W-:Y:S01]  /*6df0*/  ISETP.GT.U32.AND P5, PT, R4.reuse, R61, PT ;  /* 0x0000003d0400720c */ /* 0x040fe20003fa4070 */
[----:B------:R-:W-:Y:S01]  /*6e00*/  @!P3 IMAD.MOV R47, RZ, RZ, -R47 ;  /* 0x000000ffff2fb224 */ /* 0x000fe200078e0a2f */
[----:B------:R-:W-:Y:S01]  /*6e10*/  ISETP.GT.U32.AND P3, PT, R4, R110, PT ;  /* 0x0000006e0400720c */ /* 0x000fe20003f64070 */
[----:B------:R-:W-:-:S04]  /*6e20*/  IMAD.HI.U32 R22, R86, R10, RZ ;  /* 0x0000000a56167227 */ /* 0x000fc800078e00ff */
[--C-:B------:R-:W-:Y:S02]  /*6e30*/  @!P6 IMAD.IADD R106, R106, 0x1, -R4.reuse ;  /* 0x000000016a6ae824 */ /* 0x100fe400078e0a04 */
[----:B------:R-:W-:Y:S01]  /*6e40*/  @!P2 IMAD.MOV R101, RZ, RZ, -R101 ;  /* 0x000000ffff65a224 */ /* 0x000fe200078e0a65 */
[C---:B------:R-:W-:Y:S01]  /*6e50*/  ISETP.GT.U32.AND P2, PT, R4.reuse, R64, PT ;  /* 0x000000400400720c */ /* 0x040fe20003f44070 */
[----:B------:R-:W-:Y:S01]  /*6e60*/  @!P4 IMAD.IADD R107, R107, 0x1, -R4 ;  /* 0x000000016b6bc824 */ /* 0x000fe200078e0a04 */
[----:B------:R-:W-:Y:S01]  /*6e70*/  ISETP.GT.U32.AND P4, PT, R4, R60, PT ;  /* 0x0000003c0400720c */ /* 0x000fe20003f84070 */
[----:B------:R-:W-:Y:S01]  /*6e80*/  IMAD.HI.U32 R3, R86, R28, RZ ;  /* 0x0000001c56037227 */ /* 0x000fe200078e00ff */
[----:B------:R-:W-:-:S03]  /*6e90*/  ISETP.GT.U32.AND P6, PT, R4, R106, PT ;  /* 0x0000006a0400720c */ /* 0x000fc60003fc4070 */
[----:B------:R-:W-:Y:S01]  /*6ea0*/  IMAD.MOV R22, RZ, RZ, -R22 ;  /* 0x000000ffff167224 */ /* 0x000fe200078e0a16 */
[----:B----4-:R-:W-:Y:S01]  /*6eb0*/  SHF.R.U32.HI R48, RZ, 0x6, R89 ;  /* 0x00000006ff307819 */ /* 0x010fe20000011659 */
[----:B------:R-:W-:Y:S02]  /*6ec0*/  IMAD.MOV R3, RZ, RZ, -R3 ;  /* 0x000000ffff037224 */ /* 0x000fe400078e0a03 */
[C---:B------:R-:W-:Y:S01]  /*6ed0*/  IMAD R10, R4.reuse, R22, R10 ;  /* 0x00000016040a7224 */ /* 0x040fe200078e020a */
[----:B------:R-:W-:Y:S01]  /*6ee0*/  IABS R22, R81 ;  /* 0x0000005100167213 */ /* 0x000fe20000000000 */
[----:B------:R-:W-:Y:S01]  /*6ef0*/  IMAD R28, R4, R3, R28 ;  /* 0x00000003041c7224 */ /* 0x000fe200078e021c */
[----:B------:R-:W-:Y:S01]  /*6f00*/  SGXT.U32 R3, R48, 0x1 ;  /* 0x000000013003781a */ /* 0x000fe20000000000 */
[--C-:B------:R-:W-:Y:S01]  /*6f10*/  @!P3 IMAD.IADD R110, R110, 0x1, -R4.reuse ;  /* 0x000000016e6eb824 */ /* 0x100fe200078e0a04 */
[----:B------:R-:W-:Y:S01]  /*6f20*/  ISETP.GE.AND P3, PT, R82, RZ, PT ;  /* 0x000000ff5200720c */ /* 0x000fe20003f66270 */
[----:B------:R-:W-:Y:S01]  /*6f30*/  @!P5 IMAD.IADD R61, R61, 0x1, -R4 ;  /* 0x000000013d3dd824 */ /* 0x000fe200078e0a04 */
[----:B------:R-:W-:Y:S01]  /*6f40*/  ISETP.GE.AND P5, PT, R83, RZ, PT ;  /* 0x000000ff5300720c */ /* 0x000fe20003fa6270 */
[----:B------:R-:W-:-:S04]  /*6f50*/  IMAD.HI.U32 R34, R86, R22, RZ ;  /* 0x0000001656227227 */ /* 0x000fc800078e00ff */
[--C-:B------:R-:W-:Y:S02]  /*6f60*/  @!P2 IMAD.IADD R64, R64, 0x1, -R4.reuse ;  /* 0x000000014040a824 */ /* 0x100fe400078e0a04 */
[----:B------:R-:W-:Y:S01]  /*6f70*/  @!P4 IMAD.IADD R60, R60, 0x1, -R4 ;  /* 0x000000013c3cc824 */ /* 0x000fe200078e0a04 */
[----:B------:R-:W-:Y:S01]  /*6f80*/  ISETP.GT.U32.AND P4, PT, R4, R110, PT ;  /* 0x0000006e0400720c */ /* 0x000fe20003f84070 */
[----:B------:R-:W-:Y:S02]  /*6f90*/  IMAD.MOV R34, RZ, RZ, -R34 ;  /* 0x000000ffff227224 */ /* 0x000fe400078e0a22 */
[----:B------:R-:W-:Y:S01]  /*6fa0*/  @!P6 IMAD.IADD R106, R106, 0x1, -R4 ;  /* 0x000000016a6ae824 */ /* 0x000fe200078e0a04 */
[----:B------:R-:W-:Y:S01]  /*6fb0*/  ISETP.GE.AND P6, PT, R149, RZ, PT ;  /* 0x000000ff9500720c */ /* 0x000fe20003fc6270 */
[----:B------:R-:W-:Y:S01]  /*6fc0*/  IMAD.MOV.U32 R49, RZ, RZ, R107 ;  /* 0x000000ffff317224 */ /* 0x000fe200078e006b */
[----:B------:R-:W-:Y:S01]  /*6fd0*/  IABS R57, R160 ;  /* 0x000000a000397213 */ /* 0x000fe20000000000 */
[C---:B------:R-:W-:Y:S01]  /*6fe0*/  IMAD R22, R4.reuse, R34, R22 ;  /* 0x0000002204167224 */ /* 0x040fe200078e0216 */
[----:B------:R-:W-:Y:S01]  /*6ff0*/  PRMT R34, RZ, 0x7610, R34 ;  /* 0x00007610ff227816 */ /* 0x000fe20000000022 */
[----:B------:R-:W-:Y:S01]  /*7000*/  @!P3 IMAD.MOV R49, RZ, RZ, -R49 ;  /* 0x000000ffff31b224 */ /* 0x000fe200078e0a31 */
[----:B------:R-:W-:Y:S01]  /*7010*/  IABS R58, R123 ;  /* 0x0000007b003a7213 */ /* 0x000fe20000000000 */
[----:B------:R-:W-:Y:S01]  /*7020*/  @!P5 IMAD.MOV R106, RZ, RZ, -R106 ;  /* 0x000000ffff6ad224 */ /* 0x000fe200078e0a6a */
[----:B------:R-:W-:Y:S01]  /*7030*/  ISETP.GT.U32.AND P3, PT, R4, R64, PT ;  /* 0x000000400400720c */ /* 0x000fe20003f64070 */
[----:B------:R-:W-:Y:S01]  /*7040*/  IMAD.HI.U32 R55, R86, R57, RZ ;  /* 0x0000003956377227 */ /* 0x000fe200078e00ff */
[----:B------:R-:W-:Y:S01]  /*7050*/  ISETP.GT.U32.AND P5, PT, R4, R59, PT ;  /* 0x0000003b0400720c */ /* 0x000fe20003fa4070 */
[----:B------:R-:W4:Y:S02]  /*7060*/  LDL.LU R149, [R1+0x858] ;  /* 0x0008580001957983 */ /* 0x000f240000300800 */
[----:B------:R-:W-:-:S02]  /*7070*/  IMAD.MOV.U32 R48, RZ, RZ, R109 ;  /* 0x000000ffff307224 */ /* 0x000fc400078e006d */
[----:B------:R-:W-:Y:S01]  /*7080*/  @!P4 IMAD.IADD R110, R110, 0x1, -R4 ;  /* 0x000000016e6ec824 */ /* 0x000fe200078e0a04 */
[----:B------:R-:W-:Y:S01]  /*7090*/  ISETP.GT.U32.AND P4, PT, R4, R56, PT ;  /* 0x000000380400720c */ /* 0x000fe20003f84070 */
[----:B------:R-:W-:Y:S02]  /*70a0*/  IMAD.MOV R55, RZ, RZ, -R55 ;  /* 0x000000ffff377224 */ /* 0x000fe400078e0a37 */
[----:B------:R-:W-:-:S04]  /*70b0*/  IMAD.HI.U32 R52, R86, R58, RZ ;  /* 0x0000003a56347227 */ /* 0x000fc800078e00ff */
[----:B------:R-:W-:Y:S01]  /*70c0*/  @!P6 IMAD.MOV R48, RZ, RZ, -R48 ;  /* 0x000000ffff30e224 */ /* 0x000fe200078e0a30 */
[C---:B------:R-:W-:Y:S01]  /*70d0*/  ISETP.GT.U32.AND P6, PT, R4.reuse, R60, PT ;  /* 0x0000003c0400720c */ /* 0x040fe20003fc4070 */
[----:B------:R-:W-:Y:S02]  /*70e0*/  IMAD R57, R4, R55, R57 ;  /* 0x0000003704397224 */ /* 0x000fe400078e0239 */
[----:B------:R-:W-:Y:S02]  /*70f0*/  IMAD.MOV R52, RZ, RZ, -R52 ;  /* 0x000000ffff347224 */ /* 0x000fe400078e0a34 */
[----:B------:R-:W-:Y:S01]  /*7100*/  @!P3 IMAD.IADD R64, R64, 0x1, -R4 ;  /* 0x000000014040b824 */ /* 0x000fe200078e0a04 */
[C---:B------:R-:W-:Y:S01]  /*7110*/  ISETP.GT.U32.AND P3, PT, R4.reuse, R57, PT ;  /* 0x000000390400720c */ /* 0x040fe20003f64070 */
[----:B------:R-:W-:Y:S02]  /*7120*/  IMAD R58, R4, R52, R58 ;  /* 0x00000034043a7224 */ /* 0x000fe400078e023a */
[--C-:B------:R-:W-:Y:S01]  /*7130*/  @!P5 IMAD.IADD R59, R59, 0x1, -R4.reuse ;  /* 0x000000013b3bd824 */ /* 0x100fe200078e0a04 */
[----:B------:R-:W-:Y:S01]  /*7140*/  ISETP.GE.AND P5, PT, R165, RZ, PT ;  /* 0x000000ffa500720c */ /* 0x000fe20003fa6270 */
[----:B------:R-:W-:Y:S01]  /*7150*/  @!P4 IMAD.IADD R56, R56, 0x1, -R4 ;  /* 0x000000013838c824 */ /* 0x000fe200078e0a04 */
[----:B------:R-:W-:-:S02]  /*7160*/  ISETP.GE.AND P4, PT, R163, RZ, PT ;  /* 0x000000ffa300720c */ /* 0x000fc40003f86270 */
[----:B------:R-:W-:Y:S01]  /*7170*/  LOP3.LUT R82, R0, 0x9e, RZ, 0xfc, !PT ;  /* 0x0000009e00527812 */ /* 0x000fe200078efcff */
[----:B------:R-:W-:Y:S01]  /*7180*/  @!P6 IMAD.IADD R60, R60, 0x1, -R4 ;  /* 0x000000013c3ce824 */ /* 0x000fe200078e0a04 */
[----:B------:R-:W-:Y:S01]  /*7190*/  ISETP.GE.AND P6, PT, R148, RZ, PT ;  /* 0x000000ff9400720c */ /* 0x000fe20003fc6270 */
[----:B------:R-:W-:Y:S01]  /*71a0*/  IMAD.MOV.U32 R53, RZ, RZ, R64 ;  /* 0x000000ffff357224 */ /* 0x000fe200078e0040 */
[----:B------:R-:W-:Y:S01]  /*71b0*/  IABS R104, R82 ;  /* 0x0000005200687213 */ /* 0x000fe20000000000 */
[----:B------:R-:W-:Y:S01]  /*71c0*/  @!P3 IMAD.IADD R57, R57, 0x1, -R4 ;  /* 0x000000013939b824 */ /* 0x000fe200078e0a04 */
[----:B------:R-:W-:-:S03]  /*71d0*/  ISETP.GE.AND P3, PT, R85, RZ, PT ;  /* 0x000000ff5500720c */ /* 0x000fc60003f66270 */
[----:B------:R-:W-:Y:S01]  /*71e0*/  @!P5 IMAD.MOV R53, RZ, RZ, -R53 ;  /* 0x000000ffff35d224 */ /* 0x000fe200078e0a35 */
[----:B------:R-:W-:Y:S01]  /*71f0*/  ISETP.GT.U32.AND P5, PT, R4, R56, PT ;  /* 0x000000380400720c */ /* 0x000fe20003fa4070 */
[----:B------:R-:W-:-:S04]  /*7200*/  IMAD.HI.U32 R54, R86, R104, RZ ;  /* 0x0000006856367227 */ /* 0x000fc800078e00ff */
[----:B------:R-:W-:Y:S02]  /*7210*/  IMAD.MOV.U32 R52, RZ, RZ, R110 ;  /* 0x000000ffff347224 */ /* 0x000fe400078e006e */
[----:B------:R-:W-:Y:S02]  /*7220*/  IMAD.MOV R54, RZ, RZ, -R54 ;  /* 0x000000ffff367224 */ /* 0x000fe400078e0a36 */
[----:B------:R-:W-:Y:S02]  /*7230*/  @!P6 IMAD.MOV R52, RZ, RZ, -R52 ;  /* 0x000000ffff34e224 */ /* 0x000fe400078e0a34 */
[----:B------:R-:W-:Y:S02]  /*7240*/  IMAD R104, R4, R54, R104 ;  /* 0x0000003604687224 */ /* 0x000fe400078e0268 */
[----:B------:R-:W-:Y:S02]  /*7250*/  IMAD.MOV.U32 R54, RZ, RZ, R60 ;  /* 0x000000ffff367224 */ /* 0x000fe400078e003c */
[----:B------:R-:W-:Y:S01]  /*7260*/  @!P5 IMAD.IADD R56, R56, 0x1, -R4 ;  /* 0x000000013838d824 */ /* 0x000fe200078e0a04 */
[C---:B------:R-:W-:Y:S01]  /*7270*/  ISETP.GT.U32.AND P5, PT, R4.reuse, R39, PT ;  /* 0x000000270400720c */ /* 0x040fe20003fa4070 */
[----:B------:R-:W-:Y:S01]  /*7280*/  @!P3 IMAD.MOV R54, RZ, RZ, -R54 ;  /* 0x000000ffff36b224 */ /* 0x000fe200078e0a36 */
[----:B------:R-:W-:-:S02]  /*7290*/  ISETP.GT.U32.AND P3, PT, R4, R113, PT ;  /* 0x000000710400720c */ /* 0x000fc40003f64070 */
[----:B---3--:R-:W-:-:S13]  /*72a0*/  ISETP.LT.AND P2, PT, R3, R2, P0 ;  /* 0x000000020300720c */ /* 0x008fda0000741270 */
[----:B--2---:R-:W2:Y:S01]  /*72b0*/  @P2 LDG.E.U16 R34, desc[UR20][R140.64] ;  /* 0x000000148c222981 */ /* 0x004ea2000c1e1500 */
[----:B------:R-:W-:-:S13]  /*72c0*/  ISETP.GT.U32.AND P2, PT, R4, R61, PT ;  /* 0x0000003d0400720c */ /* 0x000fda0003f44070 */
[----:B------:R-:W-:Y:S01]  /*72d0*/  @!P2 IMAD.IADD R61, R61, 0x1, -R4 ;  /* 0x000000013d3da824 */ /* 0x000fe200078e0a04 */
[----:B------:R-:W-:-:S03]  /*72e0*/  ISETP.GT.U32.AND P2, PT, R4, R58, PT ;  /* 0x0000003a0400720c */ /* 0x000fc60003f44070 */
[----:B------:R-:W-:-:S04]  /*72f0*/  IMAD.MOV.U32 R103, RZ, RZ, R61 ;  /* 0x000000ffff677224 */ /* 0x000fc800078e003d */
[----:B------:R-:W-:Y:S01]  /*7300*/  @!P4 IMAD.MOV R103, RZ, RZ, -R103 ;  /* 0x000000ffff67c224 */ /* 0x000fe200078e0a67 */
[----:B------:R-:W-:-:S05]  /*7310*/  ISETP.GT.U32.AND P4, PT, R4, R57, PT ;  /* 0x000000390400720c */ /* 0x000fca0003f84070 */
[----:B------:R-:W-:Y:S01]  /*7320*/  @!P2 IMAD.IADD R58, R58, 0x1, -R4 ;  /* 0x000000013a3aa824 */ /* 0x000fe200078e0a04 */
[----:B------:R-:W-:-:S04]  /*7330*/  ISETP.GT.U32.AND P2, PT, R4, R59, PT ;  /* 0x0000003b0400720c */ /* 0x000fc80003f44070 */
[----:B------:R-:W-:-:S03]  /*7340*/  ISETP.GT.U32.AND P6, PT, R4, R58, PT ;  /* 0x0000003a0400720c */ /* 0x000fc60003fc4070 */
[----:B------:R-:W-:Y:S01]  /*7350*/  @!P4 IMAD.IADD R57, R57, 0x1, -R4 ;  /* 0x000000013939c824 */ /* 0x000fe200078e0a04 */
[----:B------:R-:W-:-:S05]  /*7360*/  ISETP.GE.AND P4, PT, R162, RZ, PT ;  /* 0x000000ffa200720c */ /* 0x000fca0003f86270 */
[----:B------:R-:W-:Y:S01]  /*7370*/  @!P2 IMAD.IADD R59, R59, 0x1, -R4 ;  /* 0x000000013b3ba824 */ /* 0x000fe200078e0a04 */
[----:B------:R-:W-:-:S03]  /*7380*/  ISETP.GT.U32.AND P2, PT, R4, R65, PT ;  /* 0x000000410400720c */ /* 0x000fc60003f44070 */
[--C-:B------:R-:W-:Y:S01]  /*7390*/  @!P6 IMAD.IADD R58, R58, 0x1, -R4.reuse ;  /* 0x000000013a3ae824 */ /* 0x100fe200078e0a04 */
[----:B------:R-:W-:Y:S01]  /*73a0*/  ISETP.GT.U32.AND P6, PT, R4, R37, PT ;  /* 0x000000250400720c */ /* 0x000fe20003fc4070 */
[--C-:B------:R-:W-:Y:S02]  /*73b0*/  @!P3 IMAD.IADD R113, R113, 0x1, -R4.reuse ;  /* 0x000000017171b824 */ /* 0x100fe400078e0a04 */
[----:B------:R-:W-:Y:S01]  /*73c0*/  @!P5 IMAD.IADD R39, R39, 0x1, -R4 ;  /* 0x000000012727d824 */ /* 0x000fe200078e0a04 */
[----:B------:R-:W-:Y:S01]  /*73d0*/  ISETP.GE.AND P5, PT, R123, RZ, PT ;  /* 0x000000ff7b00720c */ /* 0x000fe20003fa6270 */
[----:B------:R-:W-:-:S04]  /*73e0*/  IMAD.MOV.U32 R55, RZ, RZ, R59 ;  /* 0x000000ffff377224 */ /* 0x000fc800078e003b */
[--C-:B------:R-:W-:Y:S02]  /*73f0*/  @!P2 IMAD.IADD R65, R65, 0x1, -R4.reuse ;  /* 0x000000014141a824 */ /* 0x100fe400078e0a04 */
[----:B------:R-:W-:Y:S01]  /*7400*/  @!P4 IMAD.MOV R55, RZ, RZ, -R55 ;  /* 0x000000ffff37c224 */ /* 0x000fe200078e0a37 */
[C---:B------:R-:W-:Y:S01]  /*7410*/  ISETP.GT.U32.AND P4, PT, R4.reuse, R113, PT ;  /* 0x000000710400720c */ /* 0x040fe20003f84070 */
[----:B------:R-:W-:Y:S01]  /*7420*/  @!P6 IMAD.IADD R37, R37, 0x1, -R4 ;  /* 0x000000012525e824 */ /* 0x000fe200078e0a04 */
[----:B------:R-:W-:-:S03]  /*7430*/  ISETP.GT.U32.AND P6, PT, R4, R65, PT ;  /* 0x000000410400720c */ /* 0x000fc60003fc4070 */
[----:B------:R-:W-:Y:S01]  /*7440*/  @!P5 IMAD.MOV R58, RZ, RZ, -R58 ;  /* 0x000000ffff3ad224 */ /* 0x000fe200078e0a3a */
[----:B------:R-:W-:-:S07]  /*7450*/  ISETP.GT.U32.AND P5, PT, R4, R36, PT ;  /* 0x000000240400720c */ /* 0x000fce0003fa4070 */
[--C-:B------:R-:W-:Y:S01]  /*7460*/  @!P4 IMAD.IADD R113, R113, 0x1, -R4.reuse ;  /* 0x000000017171c824 */ /* 0x100fe200078e0a04 */
[C---:B------:R-:W-:Y:S01]  /*7470*/  ISETP.GT.U32.AND P4, PT, R4.reuse, R33, PT ;  /* 0x000000210400720c */ /* 0x040fe20003f84070 */
[----:B------:R-:W-:Y:S01]  /*7480*/  @!P6 IMAD.IADD R65, R65, 0x1, -R4 ;  /* 0x000000014141e824 */ /* 0x000fe200078e0a04 */
[----:B------:R-:W-:-:S03]  /*7490*/  ISETP.GT.U32.AND P6, PT, R4, R31, PT ;  /* 0x0000001f0400720c */ /* 0x000fc60003fc4070 */
[----:B------:R-:W-:-:S08]  /*74a0*/  @!P5 IMAD.IADD R36, R36, 0x1, -R4 ;  /* 0x000000012424d824 */ /* 0x000fd000078e0a04 */
[--C-:B------:R-:W-:Y:S01]  /*74b0*/  @!P4 IMAD.IADD R33, R33, 0x1, -R4.reuse ;  /* 0x000000012121c824 */ /* 0x100fe200078e0a04 */
[----:B------:R-:W-:Y:S01]  /*74c0*/  ISETP.GT.U32.AND P4, PT, R4, R36, PT ;  /* 0x000000240400720c */ /* 0x000fe20003f84070 */
[----:B------:R-:W-:-:S03]  /*74d0*/  @!P6 IMAD.IADD R31, R31, 0x1, -R4 ;  /* 0x000000011f1fe824 */ /* 0x000fc600078e0a04 */
[----:B------:R-:W-:-:S09]  /*74e0*/  ISETP.GT.U32.AND P6, PT, R4, R33, PT ;  /* 0x000000210400720c */ /* 0x000fd20003fc4070 */
[----:B------:R-:W-:Y:S01]  /*74f0*/  @!P4 IMAD.IADD R36, R36, 0x1, -R4 ;  /* 0x000000012424c824 */ /* 0x000fe200078e0a04 */
[----:B------:R-:W-:-:S03]  /*7500*/  ISETP.GT.U32.AND P4, PT, R4, R25, PT ;  /* 0x000000190400720c */ /* 0x000fc60003f84070 */
[----:B------:R-:W-:Y:S01]  /*7510*/  @!P6 IMAD.IADD R33, R33, 0x1, -R4 ;  /* 0x000000012121e824 */ /* 0x000fe200078e0a04 */
[----:B------:R-:W-:-:S09]  /*7520*/  ISETP.GT.U32.AND P6, PT, R4, R24, PT ;  /* 0x000000180400720c */ /* 0x000fd20003fc4070 */
[----:B------:R-:W-:-:S04]  /*7530*/  @!P4 IMAD.IADD R25, R25, 0x1, -R4 ;  /* 0x000000011919c824 */ /* 0x000fc800078e0a04 */
[----:B------:R-:W-:Y:S01]  /*7540*/  @!P6 IMAD.IADD R24, R24, 0x1, -R4 ;  /* 0x000000011818e824 */ /* 0x000fe200078e0a04 */
[----:B------:R-:W-:Y:S02]  /*7550*/  ISETP.GT.U32.AND P6, PT, R4, R25, PT ;  /* 0x000000190400720c */ /* 0x000fe40003fc4070 */
[C---:B------:R-:W-:Y:S01]  /*7560*/  LOP3.LUT R83, R0.reuse, 0xa6, RZ, 0xfc, !PT ;  /* 0x000000a600537812 */ /* 0x040fe200078efcff */
[----:B------:R-:W-:Y:S01]  /*7570*/  STL [R1+0x3ac], R82 ;  /* 0x0003ac5201007387 */ /* 0x000fe20000100800 */
[C---:B------:R-:W-:Y:S02]  /*7580*/  LOP3.LUT R85, R0.reuse, 0xae, RZ, 0xfc, !PT ;  /* 0x000000ae00557812 */ /* 0x040fe400078efcff */
[----:B------:R-:W-:Y:S01]  /*7590*/  LOP3.LUT R163, R0, 0xb6, RZ, 0xfc, !PT ;  /* 0x000000b600a37812 */ /* 0x000fe200078efcff */
[----:B------:R-:W3:Y:S01]  /*75a0*/  LDL.LU.64 R140, [R1+0x850] ;  /* 0x00085000018c7983 */ /* 0x000ee20000300a00 */
[----:B------:R-:W-:-:S05]  /*75b0*/  ISETP.GE.AND P3, PT, R161, RZ, PT ;  /* 0x000000ffa100720c */ /* 0x000fca0003f66270 */
[----:B------:R-:W-:Y:S01]  /*75c0*/  @!P6 IMAD.IADD R25, R25, 0x1, -R4 ;  /* 0x000000011919e824 */ /* 0x000fe200078e0a04 */
[----:B------:R-:W-:Y:S01]  /*75d0*/  ISETP.GT.U32.AND P6, PT, R4, R13, PT ;  /* 0x0000000d0400720c */ /* 0x000fe20003fc4070 */
[----:B------:R-:W-:Y:S01]  /*75e0*/  STL [R1+0x3a8], R83 ;  /* 0x0003a85301007387 */ /* 0x000fe20000100800 */
[----:B------:R-:W-:Y:S02]  /*75f0*/  LOP3.LUT R162, R0, 0xbe, RZ, 0xfc, !PT ;  /* 0x000000be00a27812 */ /* 0x000fe400078efcff */
[----:B------:R-:W-:Y:S01]  /*7600*/  ISETP.GE.AND P2, PT, R160, RZ, PT ;  /* 0x000000ffa000720c */ /* 0x000fe20003f46270 */
[----:B------:R-:W2:Y:S01]  /*7610*/  LDL.LU R148, [R1+0x848] ;  /* 0x0008480001947983 */ /* 0x000ea20000300800 */
[C---:B-1----:R-:W-:Y:S02]  /*7620*/  LOP3.LUT R161, R0.reuse, 0xc6, RZ, 0xfc, !PT ;  /* 0x000000c600a17812 */ /* 0x042fe400078efcff */
[C---:B------:R-:W-:Y:S01]  /*7630*/  LOP3.LUT R160, R0.reuse, 0xce, RZ, 0xfc, !PT ;  /* 0x000000ce00a07812 */ /* 0x040fe200078efcff */
[----:B------:R-:W-:Y:S01]  /*7640*/  STL [R1+0x3a4], R85 ;  /* 0x0003a45501007387 */ /* 0x000fe20000100800 */
[----:B------:R-:W-:-:S02]  /*7650*/  LOP3.LUT R40, R0, 0xd6, RZ, 0xfc, !PT ;  /* 0x000000d600287812 */ /* 0x000fc400078efcff */
[----:B------:R-:W-:Y:S01]  /*7660*/  ISETP.GE.AND P4, PT, R164, RZ, PT ;  /* 0x000000ffa400720c */ /* 0x000fe20003f86270 */
[----:B------:R-:W-:Y:S01]  /*7670*/  STL [R1+0x3a0], R163 ;  /* 0x0003a0a301007387 */ /* 0x000fe20000100800 */
[C---:B------:R-:W-:Y:S02]  /*7680*/  LOP3.LUT R165, R0.reuse, 0xde, RZ, 0xfc, !PT ;  /* 0x000000de00a57812 */ /* 0x040fe400078efcff */
[----:B0-----:R-:W-:Y:S01]  /*7690*/  LOP3.LUT R164, R0, 0xe6, RZ, 0xfc, !PT ;  /* 0x000000e600a47812 */ /* 0x001fe200078efcff */
[----:B------:R-:W-:Y:S01]  /*76a0*/  STL [R1+0x39c], R162 ;  /* 0x00039ca201007387 */ /* 0x000fe20000100800 */
[----:B------:R-:W-:-:S03]  /*76b0*/  @!P6 IMAD.IADD R13, R13, 0x1, -R4 ;  /* 0x000000010d0de824 */ /* 0x000fc600078e0a04 */
[----:B------:R-:W-:Y:S01]  /*76c0*/  STL [R1+0x398], R161 ;  /* 0x000398a101007387 */ /* 0x000fe20000100800 */
[----:B------:R-:W-:-:S03]  /*76d0*/  ISETP.GE.AND P6, PT, R150, RZ, PT ;  /* 0x000000ff9600720c */ /* 0x000fc60003fc6270 */
[----:B------:R-:W-:Y:S04]  /*76e0*/  STL [R1+0x394], R160 ;  /* 0x000394a001007387 */ /* 0x000fe80000100800 */
[----:B------:R-:W-:Y:S04]  /*76f0*/  STL [R1+0x390], R40 ;  /* 0x0003902801007387 */ /* 0x000fe80000100800 */
[----:B------:R-:W-:Y:S04]  /*7700*/  STL [R1+0x38c], R165 ;  /* 0x00038ca501007387 */ /* 0x000fe80000100800 */
[----:B------:R-:W-:Y:S04]  /*7710*/  STL [R1+0x388], R164 ;  /* 0x000388a401007387 */ /* 0x000fe80000100800 */
[----:B------:R-:W2:Y:S01]  /*7720*/  LDL.LU R150, [R1+0x844] ;  /* 0x0008440001967983 */ /* 0x000ea20000300800 */
[----:B------:R-:W-:Y:S01]  /*7730*/  @!P2 IMAD.MOV R57, RZ, RZ, -R57 ;  /* 0x000000ffff39a224 */ /* 0x000fe200078e0a39 */
[C---:B------:R-:W-:Y:S01]  /*7740*/  ISETP.GT.U32.AND P2, PT, R4.reuse, R39, PT ;  /* 0x000000270400720c */ /* 0x040fe20003f44070 */
[----:B------:R-:W-:Y:S01]  /*7750*/  @!P3 IMAD.MOV R56, RZ, RZ, -R56 ;  /* 0x000000ffff38b224 */ /* 0x000fe200078e0a38 */
[----:B------:R-:W-:-:S02]  /*7760*/  ISETP.GT.U32.AND P3, PT, R4, R37, PT ;  /* 0x000000250400720c */ /* 0x000fc40003f64070 */
[----:B------:R-:W-:Y:S02]  /*7770*/  IABS R110, R85 ;  /* 0x00000055006e7213 */ /* 0x000fe40000000000 */
[----:B------:R-:W-:-:S07]  /*7780*/  ISETP.GE.AND P5, PT, R122, RZ, PT ;  /* 0x000000ff7a00720c */ /* 0x000fce0003fa6270 */
[--C-:B------:R-:W-:Y:S01]  /*7790*/  @!P2 IMAD.IADD R39, R39, 0x1, -R4.reuse ;  /* 0x000000012727a824 */ /* 0x100fe200078e0a04 */
[C---:B------:R-:W-:Y:S01]  /*77a0*/  ISETP.GT.U32.AND P2, PT, R4.reuse, R30, PT ;  /* 0x0000001e0400720c */ /* 0x040fe20003f44070 */
[----:B------:R-:W-:Y:S01]  /*77b0*/  @!P3 IMAD.IADD R37, R37, 0x1, -R4 ;  /* 0x000000012525b824 */ /* 0x000fe200078e0a04 */
[----:B------:R-:W-:Y:S01]  /*77c0*/  ISETP.GT.U32.AND P3, PT, R4, R27, PT ;  /* 0x0000001b0400720c */ /* 0x000fe20003f64070 */
[----:B------:R-:W-:-:S04]  /*77d0*/  IMAD.HI.U32 R60, R86, R110, RZ ;  /* 0x0000006e563c7227 */ /* 0x000fc800078e00ff */
[----:B------:R-:W-:-:S04]  /*77e0*/  IMAD.MOV R59, RZ, RZ, -R60 ;  /* 0x000000ffff3b7224 */ /* 0x000fc800078e0a3c */
[----:B------:R-:W-:Y:S02]  /*77f0*/  IMAD R110, R4, R59, R110 ;  /* 0x0000003b046e7224 */ /* 0x000fe400078e026e */
[----:B------:R-:W-:Y:S02]  /*7800*/  IMAD.MOV.U32 R59, RZ, RZ, R113 ;  /* 0x000000ffff3b7224 */ /* 0x000fe400078e0071 */
[--C-:B------:R-:W-:Y:S01]  /*7810*/  @!P2 IMAD.IADD R30, R30, 0x1, -R4.reuse ;  /* 0x000000011e1ea824 */ /* 0x100fe200078e0a04 */
[C---:B------:R-:W-:Y:S01]  /*7820*/  ISETP.GT.U32.AND P2, PT, R4.reuse, R31, PT ;  /* 0x0000001f0400720c */ /* 0x040fe20003f44070 */
[----:B------:R-:W-:Y:S02]  /*7830*/  @!P3 IMAD.IADD R27, R27, 0x1, -R4 ;  /* 0x000000011b1bb824 */ /* 0x000fe400078e0a04 */
[----:B------:R-:W-:Y:S01]  /*7840*/  @!P5 IMAD.MOV R59, RZ, RZ, -R59 ;  /* 0x000000ffff3bd224 */ /* 0x000fe200078e0a3b */
[C---:B------:R-:W-:Y:S02]  /*7850*/  ISETP.GT.U32.AND P5, PT, R4.reuse, R30, PT ;  /* 0x0000001e0400720c */ /* 0x040fe40003fa4070 */
[----:B------:R-:W-:-:S07]  /*7860*/  ISETP.GT.U32.AND P3, PT, R4, R27, PT ;  /* 0x0000001b0400720c */ /* 0x000fce0003f64070 */
[----:B------:R-:W-:Y:S01]  /*7870*/  @!P2 IMAD.IADD R31, R31, 0x1, -R4 ;  /* 0x000000011f1fa824 */ /* 0x000fe200078e0a04 */
[----:B------:R-:W-:-:S03]  /*7880*/  ISETP.GT.U32.AND P2, PT, R4, R21, PT ;  /* 0x000000150400720c */ /* 0x000fc60003f44070 */
[--C-:B------:R-:W-:Y:S01]  /*7890*/  @!P5 IMAD.IADD R30, R30, 0x1, -R4.reuse ;  /* 0x000000011e1ed824 */ /* 0x100fe200078e0a04 */
[C---:B------:R-:W-:Y:S01]  /*78a0*/  ISETP.GT.U32.AND P5, PT, R4.reuse, R18, PT ;  /* 0x000000120400720c */ /* 0x040fe20003fa4070 */
[----:B------:R-:W-:Y:S01]  /*78b0*/  @!P3 IMAD.IADD R27, R27, 0x1, -R4 ;  /* 0x000000011b1bb824 */ /* 0x000fe200078e0a04 */
[----:B------:R-:W-:Y:S01]  /*78c0*/  ISETP.GT.U32.AND P3, PT, R4, R15, PT ;  /* 0x0000000f0400720c */ /* 0x000fe20003f64070 */
[----:B------:R-:W-:-:S06]  /*78d0*/  IMAD.MOV.U32 R60, RZ, RZ, R65 ;  /* 0x000000ffff3c7224 */ /* 0x000fcc00078e0041 */
[----:B------:R-:W-:Y:S01]  /*78e0*/  @!P2 IMAD.IADD R21, R21, 0x1, -R4 ;  /* 0x000000011515a824 */ /* 0x000fe200078e0a04 */
[----:B------:R-:W-:-:S03]  /*78f0*/  ISETP.GT.U32.AND P2, PT, R4, R24, PT ;  /* 0x000000180400720c */ /* 0x000fc60003f44070 */
[--C-:B------:R-:W-:Y:S01]  /*7900*/  @!P5 IMAD.IADD R18, R18, 0x1, -R4.reuse ;  /* 0x000000011212d824 */ /* 0x100fe200078e0a04 */
[----:B------:R-:W-:Y:S01]  /*7910*/  ISETP.GT.U32.AND P5, PT, R4, R21, PT ;  /* 0x000000150400720c */ /* 0x000fe20003fa4070 */
[----:B------:R-:W-:-:S03]  /*7920*/  @!P3 IMAD.IADD R15, R15, 0x1, -R4 ;  /* 0x000000010f0fb824 */ /* 0x000fc600078e0a04 */
[C---:B------:R-:W-:Y:S01]  /*7930*/  ISETP.GT.U32.AND P3, PT, R4.reuse, R18, PT ;  /* 0x000000120400720c */ /* 0x040fe20003f64070 */
[----:B------:R-:W-:Y:S01]  /*7940*/  @!P4 IMAD.MOV R60, RZ, RZ, -R60 ;  /* 0x000000ffff3cc224 */ /* 0x000fe200078e0a3c */
[----:B------:R-:W-:-:S03]  /*7950*/  ISETP.GT.U32.AND P4, PT, R4, R15, PT ;  /* 0x0000000f0400720c */ /* 0x000fc60003f84070 */
[--C-:B------:R-:W-:Y:S01]  /*7960*/  @!P2 IMAD.IADD R24, R24, 0x1, -R4.reuse ;  /* 0x000000011818a824 */ /* 0x100fe200078e0a04 */
[C---:B------:R-:W-:Y:S02]  /*7970*/  ISETP.GT.U32.AND P2, PT, R4.reuse, R10, PT ;  /* 0x0000000a0400720c */ /* 0x040fe40003f44070 */
[----:B------:R-:W-:Y:S01]  /*7980*/  IABS R123, R161 ;  /* 0x000000a1007b7213 */ /* 0x000fe20000000000 */
[----:B------:R-:W-:Y:S01]  /*7990*/  @!P5 IMAD.IADD R21, R21, 0x1, -R4 ;  /* 0x000000011515d824 */ /* 0x000fe200078e0a04 */
[----:B------:R-:W-:-:S03]  /*79a0*/  ISETP.GT.U32.AND P5, PT, R4, R9, PT ;  /* 0x000000090400720c */ /* 0x000fc60003fa4070 */
[----:B------:R-:W-:Y:S01]  /*79b0*/  @!P3 IMAD.IADD R18, R18, 0x1, -R4 ;  /* 0x000000011212b824 */ /* 0x000fe200078e0a04 */
[----:B------:R-:W-:Y:S01]  /*79c0*/  ISETP.GT.U32.AND P3, PT, R4, R7, PT ;  /* 0x000000070400720c */ /* 0x000fe20003f64070 */
[----:B------:R-:W-:-:S04]  /*79d0*/  IMAD.HI.U32 R61, R86, R123, RZ ;  /* 0x0000007b563d7227 */ /* 0x000fc800078e00ff */
[--C-:B------:R-:W-:Y:S01]  /*79e0*/  @!P4 IMAD.IADD R15, R15, 0x1, -R4.reuse ;  /* 0x000000010f0fc824 */ /* 0x100fe200078e0a04 */
[----:B------:R-:W-:Y:S01]  /*79f0*/  ISETP.GT.U32.AND P4, PT, R4, R6, PT ;  /* 0x000000060400720c */ /* 0x000fe20003f84070 */
[----:B------:R-:W-:Y:S02]  /*7a00*/  IMAD.MOV R61, RZ, RZ, -R61 ;  /* 0x000000ffff3d7224 */ /* 0x000fe400078e0a3d */
[--C-:B------:R-:W-:Y:S02]  /*7a10*/  @!P2 IMAD.IADD R10, R10, 0x1, -R4.reuse ;  /* 0x000000010a0aa824 */ /* 0x100fe400078e0a04 */
[C---:B------:R-:W-:Y:S01]  /*7a20*/  IMAD R123, R4.reuse, R61, R123 ;  /* 0x0000003d047b7224 */ /* 0x040fe200078e027b */
[----:B------:R-:W-:Y:S01]  /*7a30*/  ISETP.GE.AND P2, PT, R157, RZ, PT ;  /* 0x000000ff9d00720c */ /* 0x000fe20003f46270 */
[--C-:B------:R-:W-:Y:S01]  /*7a40*/  @!P5 IMAD.IADD R9, R9, 0x1, -R4.reuse ;  /* 0x000000010909d824 */ /* 0x100fe200078e0a04 */
[C---:B------:R-:W-:Y:S01]  /*7a50*/  ISETP.GT.U32.AND P5, PT, R4.reuse, R13, PT ;  /* 0x0000000d0400720c */ /* 0x040fe20003fa4070 */
[--C-:B------:R-:W-:Y:S01]  /*7a60*/  @!P3 IMAD.IADD R7, R7, 0x1, -R4.reuse ;  /* 0x000000010707b824 */ /* 0x100fe200078e0a04 */
[----:B------:R-:W-:Y:S01]  /*7a70*/  ISETP.GT.U32.AND P3, PT, R4, R10, PT ;  /* 0x0000000a0400720c */ /* 0x000fe20003f64070 */
[----:B------:R-:W-:Y:S01]  /*7a80*/  IMAD.MOV.U32 R61, RZ, RZ, R39 ;  /* 0x000000ffff3d7224 */ /* 0x000fe200078e0027 */
[----:B------:R-:W-:Y:S01]  /*7a90*/  IABS R107, R83 ;  /* 0x00000053006b7213 */ /* 0x000fe20000000000 */
[----:B------:R-:W-:-:S02]  /*7aa0*/  @!P4 IMAD.IADD R6, R6, 0x1, -R4 ;  /* 0x000000010606c824 */ /* 0x000fc400078e0a04 */
[----:B------:R-:W-:Y:S01]  /*7ab0*/  @!P6 IMAD.MOV R61, RZ, RZ, -R61 ;  /* 0x000000ffff3de224 */ /* 0x000fe200078e0a3d */
[C---:B------:R-:W-:Y:S01]  /*7ac0*/  ISETP.GT.U32.AND P6, PT, R4.reuse, R9, PT ;  /* 0x000000090400720c */ /* 0x040fe20003fc4070 */
[----:B------:R-:W-:Y:S01]  /*7ad0*/  IMAD.MOV.U32 R62, RZ, RZ, R37 ;  /* 0x000000ffff3e7224 */ /* 0x000fe200078e0025 */
[----:B------:R-:W-:Y:S01]  /*7ae0*/  ISETP.GT.U32.AND P4, PT, R4, R6, PT ;  /* 0x000000060400720c */ /* 0x000fe20003f84070 */
[----:B------:R-:W-:Y:S01]  /*7af0*/  IMAD.HI.U32 R3, R86, R107, RZ ;  /* 0x0000006b56037227 */ /* 0x000fe200078e00ff */
[----:B------:R-:W-:-:S03]  /*7b00*/  IABS R109, R163 ;  /* 0x000000a3006d7213 */ /* 0x000fc60000000000 */
[----:B------:R-:W-:Y:S01]  /*7b10*/  @!P2 IMAD.MOV R62, RZ, RZ, -R62 ;  /* 0x000000ffff3ea224 */ /* 0x000fe200078e0a3e */
[C---:B------:R-:W-:Y:S01]  /*7b20*/  ISETP.GT.U32.AND P2, PT, R4.reuse, R7, PT ;  /* 0x000000070400720c */ /* 0x040fe20003f44070 */
[--C-:B------:R-:W-:Y:S01]  /*7b30*/  @!P5 IMAD.IADD R13, R13, 0x1, -R4.reuse ;  /* 0x000000010d0dd824 */ /* 0x100fe200078e0a04 */
[----:B------:R-:W-:Y:S01]  /*7b40*/  ISETP.GT.U32.AND P5, PT, R4, R19, PT ;  /* 0x000000130400720c */ /* 0x000fe20003fa4070 */
[--C-:B------:R-:W-:Y:S01]  /*7b50*/  @!P3 IMAD.IADD R10, R10, 0x1, -R4.reuse ;  /* 0x000000010a0ab824 */ /* 0x100fe200078e0a04 */
[C---:B------:R-:W-:Y:S01]  /*7b60*/  ISETP.GT.U32.AND P3, PT, R4.reuse, R28, PT ;  /* 0x0000001c0400720c */ /* 0x040fe20003f64070 */
[----:B------:R-:W-:Y:S02]  /*7b70*/  IMAD.MOV R3, RZ, RZ, -R3 ;  /* 0x000000ffff037224 */ /* 0x000fe400078e0a03 */
[----:B------:R-:W-:Y:S01]  /*7b80*/  @!P6 IMAD.IADD R9, R9, 0x1, -R4 ;  /* 0x000000010909e824 */ /* 0x000fe200078e0a04 */
[C---:B------:R-:W-:Y:S01]  /*7b90*/  ISETP.GT.U32.AND P6, PT, R4.reuse, R22, PT ;  /* 0x000000160400720c */ /* 0x040fe20003fc4070 */
[----:B------:R-:W-:-:S02]  /*7ba0*/  IMAD R107, R4, R3, R107 ;  /* 0x00000003046b7224 */ /* 0x000fc400078e026b */
[----:B------:R-:W-:Y:S01]  /*7bb0*/  IMAD.HI.U32 R3, R86, R109, RZ ;  /* 0x0000006d56037227 */ /* 0x000fe200078e00ff */
[----:B------:R-:W-:-:S03]  /*7bc0*/  IABS R63, R40 ;  /* 0x00000028003f7213 */ /* 0x000fc60000000000 */
[--C-:B------:R-:W-:Y:S01]  /*7bd0*/  @!P4 IMAD.IADD R6, R6, 0x1, -R4.reuse ;  /* 0x000000010606c824 */ /* 0x100fe200078e0a04 */
[C---:B------:R-:W-:Y:S01]  /*7be0*/  ISETP.GT.U32.AND P4, PT, R4.reuse, R107, PT ;  /* 0x0000006b0400720c */ /* 0x040fe20003f84070 */
[----:B------:R-:W-:Y:S02]  /*7bf0*/  IMAD.MOV R3, RZ, RZ, -R3 ;  /* 0x000000ffff037224 */ /* 0x000fe400078e0a03 */
[--C-:B------:R-:W-:Y:S01]  /*7c00*/  @!P2 IMAD.IADD R7, R7, 0x1, -R4.reuse ;  /* 0x000000010707a824 */ /* 0x100fe200078e0a04 */
[----:B------:R-:W-:Y:S01]  /*7c10*/  ISETP.GT.U32.AND P2, PT, R4, R104, PT ;  /* 0x000000680400720c */ /* 0x000fe20003f44070 */
[--C-:B------:R-:W-:Y:S01]  /*7c20*/  @!P5 IMAD.IADD R19, R19, 0x1, -R4.reuse ;  /* 0x000000011313d824 */ /* 0x100fe200078e0a04 */
[----:B------:R-:W-:Y:S01]  /*7c30*/  ISETP.GE.AND P5, PT, R136, RZ, PT ;  /* 0x000000ff8800720c */ /* 0x000fe20003fa6270 */
[----:B------:R-:W-:Y:S02]  /*7c40*/  @!P3 IMAD.IADD R28, R28, 0x1, -R4 ;  /* 0x000000011c1cb824 */ /* 0x000fe400078e0a04 */
[----:B------:R-:W-:Y:S01]  /*7c50*/  IMAD R109, R4, R3, R109 ;  /* 0x00000003046d7224 */ /* 0x000fe200078e026d */
[----:B------:R-:W-:Y:S01]  /*7c60*/  IABS R3, R162 ;  /* 0x000000a200037213 */ /* 0x000fe20000000000 */
[----:B------:R-:W-:-:S04]  /*7c70*/  IMAD.HI.U32 R37, R86, R63, RZ ;  /* 0x0000003f56257227 */ /* 0x000fc800078e00ff */
[----:B------:R-:W-:Y:S01]  /*7c80*/  @!P6 IMAD.IADD R22, R22, 0x1, -R4 ;  /* 0x000000011616e824 */ /* 0x000fe200078e0a04 */
[C---:B------:R-:W-:Y:S01]  /*7c90*/  ISETP.GT.U32.AND P6, PT, R4.reuse, R28, PT ;  /* 0x0000001c0400720c */ /* 0x040fe20003fc4070 */
[----:B------:R-:W-:Y:S02]  /*7ca0*/  IMAD.MOV R37, RZ, RZ, -R37 ;  /* 0x000000ffff257224 */ /* 0x000fe400078e0a25 */
[----:B------:R-:W-:Y:S02]  /*7cb0*/  IMAD.MOV.U32 R113, RZ, RZ, R3 ;  /* 0x000000ffff717224 */ /* 0x000fe400078e0003 */
[C---:B------:R-:W-:Y:S01]  /*7cc0*/  IMAD R37, R4.reuse, R37, R63 ;  /* 0x0000002504257224 */ /* 0x040fe200078e023f */
[----:B------:R-:W-:Y:S01]  /*7cd0*/  ISETP.GT.U32.AND P3, PT, R4, R19, PT ;  /* 0x000000130400720c */ /* 0x000fe20003f64070 */
[----:B------:R-:W-:Y:S02]  /*7ce0*/  IMAD.MOV.U32 R63, RZ, RZ, R36 ;  /* 0x000000ffff3f7224 */ /* 0x000fe400078e0024 */
[----:B------:R-:W-:-:S02]  /*7cf0*/  @!P4 IMAD.IADD R107, R107, 0x1, -R4 ;  /* 0x000000016b6bc824 */ /* 0x000fc400078e0a04 */
[----:B------:R-:W-:Y:S01]  /*7d00*/  IMAD.HI.U32 R3, R86, R113, RZ ;  /* 0x0000007156037227 */ /* 0x000fe200078e00ff */
[----:B------:R-:W-:-:S03]  /*7d10*/  IABS R122, R160 ;  /* 0x000000a0007a7213 */ /* 0x000fc60000000000 */
[--C-:B------:R-:W-:Y:S01]  /*7d20*/  @!P2 IMAD.IADD R104, R104, 0x1, -R4.reuse ;  /* 0x000000016868a824 */ /* 0x100fe200078e0a04 */
[C---:B------:R-:W-:Y:S01]  /*7d30*/  ISETP.GT.U32.AND P2, PT, R4.reuse, R22, PT ;  /* 0x000000160400720c */ /* 0x040fe20003f44070 */
[----:B------:R-:W-:Y:S01]  /*7d40*/  @!P5 IMAD.MOV R63, RZ, RZ, -R63 ;  /* 0x000000ffff3fd224 */ /* 0x000fe200078e0a3f */
[----:B------:R-:W-:Y:S01]  /*7d50*/  ISETP.GT.U32.AND P5, PT, R4, R107, PT ;  /* 0x0000006b0400720c */ /* 0x000fe20003fa4070 */
[----:B------:R-:W-:Y:S02]  /*7d60*/  IMAD.MOV R3, RZ, RZ, -R3 ;  /* 0x000000ffff037224 */ /* 0x000fe400078e0a03 */
[----:B------:R-:W-:Y:S01]  /*7d70*/  @!P6 IMAD.IADD R28, R28, 0x1, -R4 ;  /* 0x000000011c1ce824 */ /* 0x000fe200078e0a04 */
[C---:B------:R-:W-:Y:S01]  /*7d80*/  ISETP.GT.U32.AND P6, PT, R4.reuse, R109, PT ;  /* 0x0000006d0400720c */ /* 0x040fe20003fc4070 */
[----:B------:R-:W-:Y:S02]  /*7d90*/  IMAD R113, R4, R3, R113 ;  /* 0x0000000304717224 */ /* 0x000fe400078e0271 */
[----:B------:R-:W-:-:S04]  /*7da0*/  IMAD.HI.U32 R3, R86, R122, RZ ;  /* 0x0000007a56037227 */ /* 0x000fc800078e00ff */
[----:B------:R-:W-:Y:S02]  /*7db0*/  IMAD.MOV R3, RZ, RZ, -R3 ;  /* 0x000000ffff037224 */ /* 0x000fe400078e0a03 */
[----:B------:R-:W-:Y:S01]  /*7dc0*/  @!P3 IMAD.IADD R19, R19, 0x1, -R4 ;  /* 0x000000011313b824 */ /* 0x000fe200078e0a04 */
[C---:B------:R-:W-:Y:S01]  /*7dd0*/  ISETP.GT.U32.AND P3, PT, R4.reuse, R110, PT ;  /* 0x0000006e0400720c */ /* 0x040fe20003f64070 */
[C---:B------:R-:W-:Y:S01]  /*7de0*/  IMAD R122, R4.reuse, R3, R122 ;  /* 0x00000003047a7224 */ /* 0x040fe200078e027a */
[----:B------:R-:W-:Y:S01]  /*7df0*/  ISETP.GT.U32.AND P4, PT, R4, R104, PT ;  /* 0x000000680400720c */ /* 0x000fe20003f84070 */
[--C-:B------:R-:W-:Y:S01]  /*7e00*/  @!P2 IMAD.IADD R22, R22, 0x1, -R4.reuse ;  /* 0x000000011616a824 */ /* 0x100fe200078e0a04 */
[C---:B------:R-:W-:Y:S01]  /*7e10*/  ISETP.GT.U32.AND P2, PT, R4.reuse, R113, PT ;  /* 0x000000710400720c */ /* 0x040fe20003f44070 */
[--C-:B------:R-:W-:Y:S01]  /*7e20*/  @!P5 IMAD.IADD R107, R107, 0x1, -R4.reuse ;  /* 0x000000016b6bd824 */ /* 0x100fe200078e0a04 */
[C---:B------:R-:W-:Y:S01]  /*7e30*/  ISETP.GT.U32.AND P5, PT, R4.reuse, R123, PT ;  /* 0x0000007b0400720c */ /* 0x040fe20003fa4070 */
[----:B------:R-:W-:Y:S01]  /*7e40*/  @!P6 IMAD.IADD R109, R109, 0x1, -R4 ;  /* 0x000000016d6de824 */ /* 0x000fe200078e0a04 */
[----:B------:R-:W-:-:S02]  /*7e50*/  ISETP.GT.U32.AND P6, PT, R4, R122, PT ;  /* 0x0000007a0400720c */ /* 0x000fc40003fc4070 */
[----:B------:R-:W-:Y:S02]  /*7e60*/  IABS R3, R165 ;  /* 0x000000a500037213 */ /* 0x000fe40000000000 */
[----:B------:R-:W-:Y:S01]  /*7e70*/  IABS R64, R164 ;  /* 0x000000a400407213 */ /* 0x000fe20000000000 */
[--C-:B------:R-:W-:Y:S02]  /*7e80*/  @!P3 IMAD.IADD R110, R110, 0x1, -R4.reuse ;  /* 0x000000016e6eb824 */ /* 0x100fe400078e0a04 */
[--C-:B------:R-:W-:Y:S01]  /*7e90*/  @!P4 IMAD.IADD R104, R104, 0x1, -R4.reuse ;  /* 0x000000016868c824 */ /* 0x100fe200078e0a04 */
[----:B------:R-:W-:Y:S01]  /*7ea0*/  ISETP.GE.AND P4, PT, R139, RZ, PT ;  /* 0x000000ff8b00720c */ /* 0x000fe20003f86270 */
[--C-:B------:R-:W-:Y:S02]  /*7eb0*/  @!P2 IMAD.IADD R113, R113, 0x1, -R4.reuse ;  /* 0x000000017171a824 */ /* 0x100fe400078e0a04 */
[----:B------:R-:W-:Y:S01]  /*7ec0*/  @!P5 IMAD.IADD R123, R123, 0x1, -R4 ;  /* 0x000000017b7bd824 */ /* 0x000fe200078e0a04 */
[----:B------:R-:W-:Y:S01]  /*7ed0*/  ISETP.GT.U32.AND P5, PT, R4, R110, PT ;  /* 0x0000006e0400720c */ /* 0x000fe20003fa4070 */
[----:B------:R-:W-:-:S02]  /*7ee0*/  IMAD.MOV.U32 R39, RZ, RZ, R3 ;  /* 0x000000ffff277224 */ /* 0x000fc400078e0003 */
[----:B------:R-:W-:Y:S02]  /*7ef0*/  IMAD.MOV.U32 R3, RZ, RZ, R64 ;  /* 0x000000ffff037224 */ /* 0x000fe400078e0040 */
[----:B------:R-:W-:Y:S01]  /*7f00*/  @!P6 IMAD.IADD R122, R122, 0x1, -R4 ;  /* 0x000000017a7ae824 */ /* 0x000fe200078e0a04 */
[----:B------:R-:W-:Y:S01]  /*7f10*/  ISETP.GT.U32.AND P6, PT, R4, R113, PT ;  /* 0x000000710400720c */ /* 0x000fe20003fc4070 */
[----:B------:R-:W-:Y:S01]  /*7f20*/  IMAD.HI.U32 R65, R86, R3, RZ ;  /* 0x0000000356417227 */ /* 0x000fe200078e00ff */
[----:B------:R-:W-:Y:S02]  /*7f30*/  ISETP.GE.AND P3, PT, R138, RZ, PT ;  /* 0x000000ff8a00720c */ /* 0x000fe40003f66270 */
[----:B------:R-:W-:Y:S01]  /*7f40*/  ISETP.GE.AND P2, PT, R137, RZ, PT ;  /* 0x000000ff8900720c */ /* 0x000fe20003f46270 */
[----:B------:R-:W-:Y:S01]  /*7f50*/  IMAD.MOV.U32 R138, RZ, RZ, R33 ;  /* 0x000000ffff8a7224 */ /* 0x000fe200078e0021 */
[C---:B------:R-:W-:Y:S01]  /*7f60*/  LOP3.LUT R136, R0.reuse, 0xee, RZ, 0xfc, !PT ;  /* 0x000000ee00887812 */ /* 0x040fe200078efcff */
[----:B------:R-:W-:Y:S01]  /*7f70*/  IMAD.MOV R36, RZ, RZ, -R65 ;  /* 0x000000ffff247224 */ /* 0x000fe200078e0a41 */
[----:B------:R-:W-:Y:S01]  /*7f80*/  LOP3.LUT R157, R0, 0xf6, RZ, 0xfc, !PT ;  /* 0x000000f6009d7812 */ /* 0x000fe200078efcff */
[----:B------:R-:W-:Y:S01]  /*7f90*/  @!P4 IMAD.MOV R138, RZ, RZ, -R138 ;  /* 0x000000ffff8ac224 */ /* 0x000fe200078e0a8a */
[C---:B------:R-:W-:Y:S01]  /*7fa0*/  ISETP.GT.U32.AND P4, PT, R4.reuse, R109, PT ;  /* 0x0000006d0400720c */ /* 0x040fe20003f84070 */
[----:B------:R-:W-:Y:S01]  /*7fb0*/  IMAD R36, R4, R36, R3 ;  /* 0x0000002404247224 */ /* 0x000fe200078e0203 */
[----:B------:R-:W-:Y:S01]  /*7fc0*/  IABS R65, R136 ;  /* 0x0000008800417213 */ /* 0x000fe20000000000 */
[----:B------:R-:W-:Y:S01]  /*7fd0*/  @!P5 IMAD.IADD R110, R110, 0x1, -R4 ;  /* 0x000000016e6ed824 */ /* 0x000fe200078e0a04 */
[----:B------:R-:W-:Y:S01]  /*7fe0*/  ISETP.GT.U32.AND P5, PT, R4, R37, PT ;  /* 0x000000250400720c */ /* 0x000fe20003fa4070 */
[----:B------:R-:W-:Y:S01]  /*7ff0*/  IMAD.HI.U32 R64, R86, R39, RZ ;  /* 0x0000002756407227 */ /* 0x000fe200078e00ff */
[----:B------:R-:W-:-:S03]  /*8000*/  IABS R3, R157 ;  /* 0x0000009d00037213 */ /* 0x000fc60000000000 */
[----:B------:R-:W-:Y:S02]  /*8010*/  IMAD.MOV.U32 R139, RZ, RZ, R31 ;  /* 0x000000ffff8b7224 */ /* 0x000fe400078e001f */
[----:B------:R-:W-:Y:S01]  /*8020*/  @!P6 IMAD.IADD R113, R113, 0x1, -R4 ;  /* 0x000000017171e824 */ /* 0x000fe200078e0a04 */
[C---:B------:R-:W-:Y:S01]  /*8030*/  ISETP.GT.U32.AND P6, PT, R4.reuse, R36, PT ;  /* 0x000000240400720c */ /* 0x040fe20003fc4070 */
[----:B------:R-:W-:Y:S02]  /*8040*/  IMAD.MOV R64, RZ, RZ, -R64 ;  /* 0x000000ffff407224 */ /* 0x000fe400078e0a40 */
[----:B------:R-:W-:Y:S02]  /*8050*/  IMAD.MOV.U32 R137, RZ, RZ, R30 ;  /* 0x000000ffff897224 */ /* 0x000fe400078e001e */
[----:B------:R-:W-:Y:S01]  /*8060*/  @!P3 IMAD.MOV R139, RZ, RZ, -R139 ;  /* 0x000000ffff8bb224 */ /* 0x000fe200078e0a8b */
[----:B------:R-:W-:Y:S01]  /*8070*/  ISETP.GT.U32.AND P3, PT, R4, R122, PT ;  /* 0x0000007a0400720c */ /* 0x000fe20003f64070 */
[----:B------:R-:W-:-:S04]  /*8080*/  IMAD.HI.U32 R33, R86, R65, RZ ;  /* 0x0000004156217227 */ /* 0x000fc800078e00ff */
[----:B------:R-:W-:-:S04]  /*8090*/  IMAD.HI.U32 R86, R86, R3, RZ ;  /* 0x0000000356567227 */ /* 0x000fc800078e00ff */
[C---:B------:R-:W-:Y:S02]  /*80a0*/  IMAD R39, R4.reuse, R64, R39 ;  /* 0x0000004004277224 */ /* 0x040fe400078e0227 */
[----:B------:R-:W-:Y:S01]  /*80b0*/  @!P2 IMAD.MOV R137, RZ, RZ, -R137 ;  /* 0x000000ffff89a224 */ /* 0x000fe200078e0a89 */
[C---:B------:R-:W-:Y:S01]  /*80c0*/  ISETP.GT.U32.AND P2, PT, R4.reuse, R123, PT ;  /* 0x0000007b0400720c */ /* 0x040fe20003f44070 */
[----:B------:R-:W-:Y:S02]  /*80d0*/  IMAD.MOV R86, RZ, RZ, -R86 ;  /* 0x000000ffff567224 */ /* 0x000fe400078e0a56 */
[--C-:B------:R-:W-:Y:S01]  /*80e0*/  @!P4 IMAD.IADD R109, R109, 0x1, -R4.reuse ;  /* 0x000000016d6dc824 */ /* 0x100fe200078e0a04 */
[----:B------:R-:W-:Y:S01]  /*80f0*/  ISETP.GT.U32.AND P4, PT, R4, R39, PT ;  /* 0x000000270400720c */ /* 0x000fe20003f84070 */
[----:B------:R-:W-:Y:S02]  /*8100*/  @!P5 IMAD.IADD R37, R37, 0x1, -R4 ;  /* 0x000000012525d824 */ /* 0x000fe400078e0a04 */
[----:B------:R-:W-:-:S02]  /*8110*/  IMAD.MOV R33, RZ, RZ, -R33 ;  /* 0x000000ffff217224 */ /* 0x000fc400078e0a21 */
[----:B------:R-:W-:Y:S02]  /*8120*/  IMAD R64, R4, R86, R3 ;  /* 0x0000005604407224 */ /* 0x000fe400078e0203 */
[--C-:B------:R-:W-:Y:S01]  /*8130*/  @!P6 IMAD.IADD R36, R36, 0x1, -R4.reuse ;  /* 0x000000012424e824 */ /* 0x100fe200078e0a04 */
[C---:B------:R-:W-:Y:S01]  /*8140*/  ISETP.GT.U32.AND P6, PT, R4.reuse, R37, PT ;  /* 0x000000250400720c */ /* 0x040fe20003fc4070 */
[----:B------:R-:W-:Y:S02]  /*8150*/  IMAD R65, R4, R33, R65 ;  /* 0x0000002104417224 */ /* 0x000fe400078e0241 */
[--C-:B------:R-:W-:Y:S01]  /*8160*/  @!P3 IMAD.IADD R122, R122, 0x1, -R4.reuse ;  /* 0x000000017a7ab824 */ /* 0x100fe200078e0a04 */
[C---:B------:R-:W-:Y:S01]  /*8170*/  ISETP.GT.U32.AND P3, PT, R4.reuse, R64, PT ;  /* 0x000000400400720c */ /* 0x040fe20003f64070 */
[--C-:B------:R-:W-:Y:S01]  /*8180*/  @!P2 IMAD.IADD R123, R123, 0x1, -R4.reuse ;  /* 0x000000017b7ba824 */ /* 0x100fe200078e0a04 */
[----:B------:R-:W-:Y:S01]  /*8190*/  ISETP.GT.U32.AND P2, PT, R4, R65, PT ;  /* 0x000000410400720c */ /* 0x000fe20003f44070 */
[----:B------:R-:W-:Y:S01]  /*81a0*/  @!P4 IMAD.IADD R39, R39, 0x1, -R4 ;  /* 0x000000012727c824 */ /* 0x000fe200078e0a04 */
[----:B------:R-:W-:-:S02]  /*81b0*/  ISETP.GE.AND P4, PT, R155, RZ, PT ;  /* 0x000000ff9b00720c */ /* 0x000fc40003f86270 */
[----:B------:R-:W-:-:S03]  /*81c0*/  ISETP.GE.AND P5, PT, R156, RZ, PT ;  /* 0x000000ff9c00720c */ /* 0x000fc60003fa6270 */
[--C-:B------:R-:W-:Y:S01]  /*81d0*/  @!P6 IMAD.IADD R37, R37, 0x1, -R4.reuse ;  /* 0x000000012525e824 */ /* 0x100fe200078e0a04 */
[----:B------:R-:W-:Y:S02]  /*81e0*/  ISETP.GE.AND P6, PT, R151, RZ, PT ;  /* 0x000000ff9700720c */ /* 0x000fe40003fc6270 */
[----:B------:R-:W0:Y:S01]  /*81f0*/  S2R R151, SR_TID.X ;  /* 0x0000000000977919 */ /* 0x000e220000002100 */
[--C-:B------:R-:W-:Y:S01]  /*8200*/  @!P3 IMAD.IADD R64, R64, 0x1, -R4.reuse ;  /* 0x000000014040b824 */ /* 0x100fe200078e0a04 */
[----:B------:R-:W-:Y:S01]  /*8210*/  ISETP.GT.U32.AND P3, PT, R4, R36, PT ;  /* 0x000000240400720c */ /* 0x000fe20003f64070 */
[----:B------:R-:W-:Y:S02]  /*8220*/  @!P2 IMAD.IADD R65, R65, 0x1, -R4 ;  /* 0x000000014141a824 */ /* 0x000fe400078e0a04 */
[----:B------:R-:W-:Y:S02]  /*8230*/  IMAD.MOV.U32 R155, RZ, RZ, R25 ;  /* 0x000000ffff9b7224 */ /* 0x000fe400078e0019 */
[----:B------:R-:W-:-:S02]  /*8240*/  IMAD.MOV.U32 R156, RZ, RZ, R27 ;  /* 0x000000ffff9c7224 */ /* 0x000fc400078e001b */
[----:B------:R-:W-:Y:S01]  /*8250*/  @!P4 IMAD.MOV R155, RZ, RZ, -R155 ;  /* 0x000000ffff9bc224 */ /* 0x000fe200078e0a9b */
[C---:B------:R-:W-:Y:S01]  /*8260*/  ISETP.GT.U32.AND P4, PT, R4.reuse, R65, PT ;  /* 0x000000410400720c */ /* 0x040fe20003f84070 */
[----:B------:R-:W-:Y:S01]  /*8270*/  @!P5 IMAD.MOV R156, RZ, RZ, -R156 ;  /* 0x000000ffff9cd224 */ /* 0x000fe200078e0a9c */
[----:B------:R-:W-:-:S03]  /*8280*/  ISETP.GT.U32.AND P5, PT, R4, R64, PT ;  /* 0x000000400400720c */ /* 0x000fc60003fa4070 */
[--C-:B------:R-:W-:Y:S01]  /*8290*/  @!P3 IMAD.IADD R36, R36, 0x1, -R4.reuse ;  /* 0x000000012424b824 */ /* 0x100fe200078e0a04 */
[----:B------:R-:W-:Y:S02]  /*82a0*/  ISETP.GE.AND P3, PT, R154, RZ, PT ;  /* 0x000000ff9a00720c */ /* 0x000fe40003f66270 */
[----:B------:R-:W-:Y:S02]  /*82b0*/  SHF.R.S32.HI R30, RZ, 0x6, R89 ;  /* 0x00000006ff1e7819 */ /* 0x000fe40000011459 */
[----:B------:R-:W-:Y:S02]  /*82c0*/  LOP3.LUT R89, R89, 0x3f, RZ, 0xc0, !PT ;  /* 0x0000003f59597812 */ /* 0x000fe400078ec0ff */
[----:B------:R-:W-:Y:S01]  /*82d0*/  ISETP.GT.U32.AND P2, PT, R4, R39, PT ;  /* 0x000000270400720c */ /* 0x000fe20003f44070 */
[----:B------:R-:W-:Y:S01]  /*82e0*/  @!P4 IMAD.IADD R65, R65, 0x1, -R4 ;  /* 0x000000014141c824 */ /* 0x000fe200078e0a04 */
[----:B------:R-:W-:Y:S01]  /*82f0*/  ISETP.GE.AND P4, PT, R153, RZ, PT ;  /* 0x000000ff9900720c */ /* 0x000fe20003f86270 */
[----:B------:R-:W-:Y:S01]  /*8300*/  IMAD.MOV.U32 R153, RZ, RZ, R21 ;  /* 0x000000ffff997224 */ /* 0x000fe200078e0015 */
[----:B------:R-:W-:-:S04]  /*8310*/  @!UP1 UIADD3 UR4, UPT, UPT, -UR6, 0x100000, URZ ;  /* 0x0010000006049890 */ /* 0x000fc8000fffe1ff */
[----:B------:R-:W-:Y:S02]  /*8320*/  @!UP1 USHF.L.U32 UR5, UR4, 0xb, URZ ;  /* 0x0000000b04059899 */ /* 0x000fe400080006ff */
[----:B------:R-:W-:Y:S01]  /*8330*/  @!UP1 USHF.L.U32 UR4, UR4, 0x1, URZ ;  /* 0x0000000104049899 */ /* 0x000fe200080006ff */
[----:B------:R-:W-:Y:S01]  /*8340*/  IMAD.SHL.U32 R3, R89, 0x2, RZ ;  /* 0x0000000259037824 */ /* 0x000fe200078e00ff */
[----:B------:R-:W-:Y:S01]  /*8350*/  SGXT R30, R30, 0x1 ;  /* 0x000000011e1e781a */ /* 0x000fe20000000200 */
[----:B------:R-:W-:Y:S01]  /*8360*/  @!P5 IMAD.IADD R64, R64, 0x1, -R4 ;  /* 0x000000014040d824 */ /* 0x000fe200078e0a04 */
[----:B------:R-:W-:Y:S01]  /*8370*/  ISETP.GE.AND P5, PT, R152, RZ, PT ;  /* 0x000000ff9800720c */ /* 0x000fe20003fa6270 */
[----:B------:R-:W-:Y:S01]  /*8380*/  @!P3 IMAD.MOV R153, RZ, RZ, -R153 ;  /* 0x000000ffff99b224 */ /* 0x000fe200078e0a99 */
[----:B------:R-:W-:Y:S01]  /*8390*/  ISETP.GE.AND P3, PT, R145, RZ, PT ;  /* 0x000000ff9100720c */ /* 0x000fe20003f66270 */
[----:B------:R-:W-:Y:S01]  /*83a0*/  VOTEU.ALL UP1, P1 ;  /* 0x0000000000ff7886 */ /* 0x000fe20000820000 */
[----:B------:R-:W-:Y:S01]  /*83b0*/  LOP3.LUT R3, R3, 0x90, R30, 0x78, !PT ;  /* 0x0000009003037812 */ /* 0x000fe200078e781e */
[----:B------:R-:W-:Y:S01]  /*83c0*/  IMAD.MOV.U32 R154, RZ, RZ, R24 ;  /* 0x000000ffff9a7224 */ /* 0x000fe200078e0018 */
[----:B0-----:R-:W-:Y:S01]  /*83d0*/  SHF.R.U32.HI R151, RZ, 0x5, R151 ;  /* 0x00000005ff977819 */ /* 0x001fe20000011697 */
[----:B------:R-:W-:Y:S01]  /*83e0*/  IMAD.MOV.U32 R152, RZ, RZ, R18 ;  /* 0x000000ffff987224 */ /* 0x000fe200078e0012 */
[----:B------:R-:W-:Y:S01]  /*83f0*/  STL [R1+0x384], R136 ;  /* 0x0003848801007387 */ /* 0x000fe20000100800 */
[----:B------:R-:W-:Y:S01]  /*8400*/  @!P2 IMAD.IADD R39, R39, 0x1, -R4 ;  /* 0x000000012727a824 */ /* 0x000fe200078e0a04 */
[----:B------:R0:W1:Y:S01]  /*8410*/  @!UP1 SYNCS.EXCH.64 URZ, [UR9+0x14008], UR4 ;  /* 0x0140080409ff95b2 */ /* 0x0000620008000100 */
[----:B------:R-:W-:Y:S01]  /*8420*/  ISETP.NE.U32.AND P2, PT, R151, RZ, PT ;  /* 0x000000ff9700720c */ /* 0x000fe20003f45070 */
[----:B------:R-:W-:Y:S01]  /*8430*/  STL [R1+0x4fc], R0 ;  /* 0x0004fc0001007387 */ /* 0x000fe20000100800 */
[----:B------:R-:W-:-:S02]  /*8440*/  @!P6 IMAD.MOV R154, RZ, RZ, -R154 ;  /* 0x000000ffff9ae224 */ /* 0x000fc400078e0a9a */
[----:B------:R-:W-:Y:S01]  /*8450*/  IMAD.MOV.U32 R151, RZ, RZ, R15 ;  /* 0x000000ffff977224 */ /* 0x000fe200078e000f */
[----:B--2---:R2:W-:Y:S01]  /*8460*/  STS.U16 [R3+UR9+0x10400], R150 ;  /* 0x0104009603007988 */ /* 0x0045e20008000409 */
[----:B------:R-:W-:-:S03]  /*8470*/  @!P4 IMAD.MOV R152, RZ, RZ, -R152 ;  /* 0x000000ffff98c224 */ /* 0x000fc600078e0a98 */
[----:B------:R-:W-:Y:S01]  /*8480*/  STL [R1+0x5ec], R0 ;  /* 0x0005ec0001007387 */ /* 0x000fe20000100800 */
[----:B------:R-:W-:Y:S01]  /*8490*/  @!P5 IMAD.MOV R151, RZ, RZ, -R151 ;  /* 0x000000ffff97d224 */ /* 0x000fe200078e0a97 */
[----:B------:R-:W-:Y:S01]  /*84a0*/  LOP3.LUT R89, R3, 0x20, RZ, 0x3c, !PT ;  /* 0x0000002003597812 */ /* 0x000fe200078e3cff */
[----:B0-----:R-:W0:Y:S01]  /*84b0*/  LDCU UR4, c[0x0][0x3b0] ;  /* 0x00007600ff0477ac */ /* 0x001e220008000800 */
[----:B------:R-:W-:Y:S01]  /*84c0*/  STL [R1+0x6d8], R0 ;  /* 0x0006d80001007387 */ /* 0x000fe20000100800 */
[----:B--2---:R-:W-:-:S03]  /*84d0*/  IMAD.MOV.U32 R150, RZ, RZ, R13 ;  /* 0x000000ffff967224 */ /* 0x004fc600078e000d */
[----:B------:R-:W-:Y:S01]  /*84e0*/  STL [R1+0x380], R157 ;  /* 0x0003809d01007387 */ /* 0x000fe20000100800 */
[----:B------:R-:W-:-:S03]  /*84f0*/  @!P3 IMAD.MOV R150, RZ, RZ, -R150 ;  /* 0x000000ffff96b224 */ /* 0x000fc600078e0a96 */
[----:B------:R-:W-:Y:S01]  /*8500*/  STL [R1+0x790], R156 ;  /* 0x0007909c01007387 */ /* 0x000fe20000100800 */
[----:B------:R-:W-:-:S03]  /*8510*/  ISETP.GE.AND P6, PT, R158, RZ, PT ;  /* 0x000000ff9e00720c */ /* 0x000fc60003fc6270 */
[----:B------:R-:W-:Y:S01]  /*8520*/  STL.64 [R1+0x750], R154 ;  /* 0x0007509a01007387 */ /* 0x000fe20000100a00 */
[----:B------:R-:W-:-:S03]  /*8530*/  ISETP.GE.AND P4, PT, R159, RZ, PT ;  /* 0x000000ff9f00720c */ /* 0x000fc60003f86270 */
[----:B------:R-:W2:Y:S01]  /*8540*/  LDL.LU R145, [R1+0x840] ;  /* 0x0008400001917983 */ /* 0x000ea20000300800 */
[----:B------:R-:W-:-:S03]  /*8550*/  ISETP.GE.AND P5, PT, R147, RZ, PT ;  /* 0x000000ff9300720c */ /* 0x000fc60003fa6270 */
[----:B------:R-:W-:Y:S04]  /*8560*/  STL.64 [R1+0x758], R152 ;  /* 0x0007589801007387 */ /* 0x000fe80000100a00 */
[----:B------:R-:W2:Y:S04]  /*8570*/  LDL.LU R158, [R1+0x83c] ;  /* 0x00083c00019e7983 */ /* 0x000ea80000300800 */
[----:B------:R-:W2:Y:S04]  /*8580*/  LDL.LU R159, [R1+0x838] ;  /* 0x00083800019f7983 */ /* 0x000ea80000300800 */
[----:B------:R-:W-:Y:S04]  /*8590*/  STL.64 [R1+0x768], R150 ;  /* 0x0007689601007387 */ /* 0x000fe80000100a00 */
[----:B------:R-:W2:Y:S01]  /*85a0*/  LDL.LU R147, [R1+0x834] ;  /* 0x0008340001937983 */ /* 0x000ea20000300800 */
[----:B------:R-:W-:-:S03]  /*85b0*/  ISETP.GE.AND P3, PT, R144, RZ, PT ;  /* 0x000000ff9000720c */ /* 0x000fc60003f66270 */
[----:B------:R-:W2:Y:S04]  /*85c0*/  LDL.LU R144, [R1+0x830] ;  /* 0x0008300001907983 */ /* 0x000ea80000300800 */
[----:B------:R0:W-:Y:S04]  /*85d0*/  STS.U16 [R3+UR9+0x10800], R148 ;  /* 0x0108009403007988 */ /* 0x0001e80008000409 */
[----:B----4-:R4:W-:Y:S04]  /*85e0*/  STS.U16 [R3+UR9+0x10c00], R149 ;  /* 0x010c009503007988 */ /* 0x0109e80008000409 */
[----:B------:R-:W-:Y:S01]  /*85f0*/  STS.U16 [R3+UR9+0x10000], R34 ;  /* 0x0100002203007988 */ /* 0x000fe20008000409 */
[----:B0-----:R-:W-:-:S03]  /*8600*/  IMAD.MOV.U32 R148, RZ, RZ, R9 ;  /* 0x000000ffff947224 */ /* 0x001fc600078e0009 */
[----:B------:R0:W-:Y:S01]  /*8610*/  STS.U16 [R3+UR9+0x11000], R146 ;  /* 0x0110009203007988 */ /* 0x0001e20008000409 */
[----:B----4-:R-:W-:-:S03]  /*8620*/  IMAD.MOV.U32 R149, RZ, RZ, R10 ;  /* 0x000000ffff957224 */ /* 0x010fc600078e000a */
[----:B---3--:R-:W-:Y:S01]  /*8630*/  STS.U16 [R3+UR9+0x11800], R141 ;  /* 0x0118008d03007988 */ /* 0x008fe20008000409 */
[----:B------:R-:W-:-:S03]  /*8640*/  @!P4 IMAD.MOV R148, RZ, RZ, -R148 ;  /* 0x000000ffff94c224 */ /* 0x000fc600078e0a94 */
[----:B------:R3:W-:Y:S01]  /*8650*/  STS.U16 [R3+UR9+0x11c00], R143 ;  /* 0x011c008f03007988 */ /* 0x0007e20008000409 */
[----:B------:R-:W-:Y:S01]  /*8660*/  @!P6 IMAD.MOV R149, RZ, RZ, -R149 ;  /* 0x000000ffff95e224 */ /* 0x000fe200078e0a95 */
[----:B------:R-:W-:Y:S02]  /*8670*/  ISETP.GE.AND P6, PT, R51, RZ, PT ;  /* 0x000000ff3300720c */ /* 0x000fe40003fc6270 */
[----:B------:R-:W-:Y:S01]  /*8680*/  ISETP.GE.AND P4, PT, R80, RZ, PT ;  /* 0x000000ff5000720c */ /* 0x000fe20003f86270 */
[----:B0-----:R-:W-:Y:S01]  /*8690*/  IMAD.MOV.U32 R146, RZ, RZ, R6 ;  /* 0x000000ffff927224 */ /* 0x001fe200078e0006 */
[----:B------:R-:W-:Y:S03]  /*86a0*/  STL [R1+0x794], R3 ;  /* 0x0007940301007387 */ /* 0x000fe60000100800 */
[----:B------:R-:W-:Y:S01]  /*86b0*/  @!P3 IMAD.MOV R146, RZ, RZ, -R146 ;  /* 0x000000ffff92b224 */ /* 0x000fe200078e0a92 */
[----:B------:R0:W-:Y:S01]  /*86c0*/  STL.64 [R1+0x770], R148 ;  /* 0x0007709401007387 */ /* 0x0001e20000100a00 */
[----:B---3--:R-:W-:Y:S01]  /*86d0*/  IMAD.MOV.U32 R143, RZ, RZ, R22 ;  /* 0x000000ffff8f7224 */ /* 0x008fe200078e0016 */
[----:B------:R-:W-:-:S02]  /*86e0*/  PRMT R152, RZ, 0x7610, R152 ;  /* 0x00007610ff987816 */ /* 0x000fc40000000098 */
[----:B------:R-:W3:Y:S01]  /*86f0*/  LDL.LU R51, [R1+0x82c] ;  /* 0x00082c0001337983 */ /* 0x000ee20000300800 */
[----:B------:R-:W-:-:S03]  /*8700*/  PRMT R151, RZ, 0x7610, R151 ;  /* 0x00007610ff977816 */ /* 0x000fc60000000097 */
[----:B------:R-:W4:Y:S01]  /*8710*/  LDL.LU R80, [R1+0x828] ;  /* 0x0008280001507983 */ /* 0x000f220000300800 */
[----:B------:R-:W-:Y:S02]  /*8720*/  PRMT R150, RZ, 0x7610, R150 ;  /* 0x00007610ff967816 */ /* 0x000fe40000000096 */
[----:B------:R-:W-:Y:S02]  /*8730*/  PRMT R141, RZ, 0x7610, R141 ;  /* 0x00007610ff8d7816 */ /* 0x000fe4000000008d */
[----:B0-----:R-:W-:Y:S02]  /*8740*/  PRMT R149, RZ, 0x7610, R149 ;  /* 0x00007610ff957816 */ /* 0x001fe40000000095 */
[----:B------:R-:W-:Y:S01]  /*8750*/  PRMT R148, RZ, 0x7610, R148 ;  /* 0x00007610ff947816 */ /* 0x000fe20000000094 */
[----:B--2---:R0:W-:Y:S04]  /*8760*/  STS.U16 [R3+UR9+0x11400], R145 ;  /* 0x0114009103007988 */ /* 0x0041e80008000409 */
[----:B------:R-:W-:Y:S04]  /*8770*/  STS.U16 [R89+UR9+0x10d00], R159 ;  /* 0x010d009f59007988 */ /* 0x000fe80008000409 */
[----:B------:R2:W-:Y:S01]  /*8780*/  STS.U16 [R89+UR9+0x11100], R147 ;  /* 0x0111009359007988 */ /* 0x0005e20008000409 */
[----:B0-----:R-:W-:-:S02]  /*8790*/  IMAD.MOV.U32 R145, RZ, RZ, R19 ;  /* 0x000000ffff917224 */ /* 0x001fc400078e0013 */
[----:B--2---:R-:W-:Y:S01]  /*87a0*/  IMAD.MOV.U32 R147, RZ, RZ, R7 ;  /* 0x000000ffff937224 */ /* 0x004fe200078e0007 */
[----:B------:R-:W-:Y:S03]  /*87b0*/  STS.U16 [R89+UR9+0x11500], R158 ;  /* 0x0115009e59007988 */ /* 0x000fe60008000409 */
[----:B------:R-:W-:Y:S01]  /*87c0*/  @!P5 IMAD.MOV R147, RZ, RZ, -R147 ;  /* 0x000000ffff93d224 */ /* 0x000fe200078e0a93 */
[----:B------:R-:W-:Y:S01]  /*87d0*/  ISETP.GE.AND P5, PT, R81, RZ, PT ;  /* 0x000000ff5100720c */ /* 0x000fe20003fa6270 */
[----:B------:R0:W-:Y:S01]  /*87e0*/  STS.U16 [R89+UR9+0x11900], R144 ;  /* 0x0119009059007988 */ /* 0x0001e20008000409 */
[----:B------:R-:W-:Y:S02]  /*87f0*/  @!P6 IMAD.MOV R145, RZ, RZ, -R145 ;  /* 0x000000ffff91e224 */ /* 0x000fe400078e0a91 */
[----:B0-----:R-:W-:Y:S01]  /*8800*/  IMAD.MOV.U32 R144, RZ, RZ, R28 ;  /* 0x000000ffff907224 */ /* 0x001fe200078e001c */
[----:B------:R-:W-:Y:S03]  /*8810*/  STL.64 [R1+0x778], R146 ;  /* 0x0007789201007387 */ /* 0x000fe60000100a00 */
[----:B------:R-:W-:Y:S01]  /*8820*/  @!P4 IMAD.MOV R144, RZ, RZ, -R144 ;  /* 0x000000ffff90c224 */ /* 0x000fe200078e0a90 */
[----:B------:R-:W-:Y:S01]  /*8830*/  ISETP.GE.AND P4, PT, R82, RZ, PT ;  /* 0x000000ff5200720c */ /* 0x000fe20003f86270 */
[----:B------:R-:W2:Y:S03]  /*8840*/  LDL.LU R81, [R1+0x824] ;  /* 0x0008240001517983 */ /* 0x000ea60000300800 */
[----:B------:R-:W-:Y:S01]  /*8850*/  @!P5 IMAD.MOV R143, RZ, RZ, -R143 ;  /* 0x000000ffff8fd224 */ /* 0x000fe200078e0a8f */
[----:B------:R-:W-:Y:S01]  /*8860*/  ISETP.GE.AND P5, PT, R83, RZ, PT ;  /* 0x000000ff5300720c */ /* 0x000fe20003fa6270 */
[----:B------:R-:W-:Y:S04]  /*8870*/  STS.U16 [R89+UR9+0x11d00], R140 ;  /* 0x011d008c59007988 */ /* 0x000fe80008000409 */
[----:B------:R0:W-:Y:S04]  /*8880*/  STS.U16 [R89+UR9+0x10500], R142 ;  /* 0x0105008e59007988 */ /* 0x0001e80008000409 */
[----:B------:R-:W-:Y:S04]  /*8890*/  STL.64 [R1+0x780], R144 ;  /* 0x0007809001007387 */ /* 0x000fe80000100a00 */
[----:B------:R-:W2:Y:S01]  /*88a0*/  LDL.LU R82, [R1+0x820] ;  /* 0x0008200001527983 */ /* 0x000ea20000300800 */
[----:B0-----:R-:W-:-:S03]  /*88b0*/  PRMT R142, RZ, 0x7610, R142 ;  /* 0x00007610ff8e7816 */ /* 0x001fc6000000008e */
[----:B------:R-:W2:Y:S04]  /*88c0*/  LDL.LU R83, [R1+0x81c] ;  /* 0x00081c0001537983 */ /* 0x000ea80000300800 */
[----:B------:R-:W-:Y:S04]  /*88d0*/  STL.S16 [R1+0x228], R152 ;  /* 0x0002289801007387 */ /* 0x000fe80000100600 */
[----:B------:R-:W-:Y:S04]  /*88e0*/  STL.S16 [R1+0x224], R151 ;  /* 0x0002249701007387 */ /* 0x000fe80000100600 */
[----:B------:R-:W-:Y:S04]  /*88f0*/  STL.S16 [R1+0x220], R150 ;  /* 0x0002209601007387 */ /* 0x000fe80000100600 */
[----:B------:R0:W-:Y:S04]  /*8900*/  STL.S16 [R1+0x21c], R142 ;  /* 0x00021c8e01007387 */ /* 0x0001e80000100600 */
[----:B------:R-:W-:Y:S01]  /*8910*/  STL.S16 [R1+0x218], R149 ;  /* 0x0002189501007387 */ /* 0x000fe20000100600 */
[----:B------:R-:W-:-:S03]  /*8920*/  PRMT R147, RZ, 0x7610, R147 ;  /* 0x00007610ff937816 */ /* 0x000fc60000000093 */
[----:B------:R1:W-:Y:S01]  /*8930*/  STL.S16 [R1+0x164], R141 ;  /* 0x0001648d01007387 */ /* 0x0003e20000100600 */
[----:B0-----:R-:W-:-:S04]  /*8940*/  IMAD.MOV.U32 R142, RZ, RZ, R104 ;  /* 0x000000ffff8e7224 */ /* 0x001fc800078e0068 */
[----:B------:R-:W-:Y:S02]  /*8950*/  @!P4 IMAD.MOV R142, RZ, RZ, -R142 ;  /* 0x000000ffff8ec224 */ /* 0x000fe400078e0a8e */
[----:B-1----:R-:W-:Y:S01]  /*8960*/  IMAD.MOV.U32 R141, RZ, RZ, R107 ;  /* 0x000000ffff8d7224 */ /* 0x002fe200078e006b */
[----:B------:R-:W-:Y:S01]  /*8970*/  STL.S16 [R1+0x140], R148 ;  /* 0x0001409401007387 */ /* 0x000fe20000100600 */
[----:B------:R-:W-:Y:S02]  /*8980*/  ISETP.GE.AND P4, PT, R85, RZ, PT ;  /* 0x000000ff5500720c */ /* 0x000fe40003f86270 */
[----:B------:R-:W-:Y:S01]  /*8990*/  @!P5 IMAD.MOV R141, RZ, RZ, -R141 ;  /* 0x000000ffff8dd224 */ /* 0x000fe200078e0a8d */
[----:B------:R0:W-:Y:S01]  /*89a0*/  STL.64 [R1+0x788], R142 ;  /* 0x0007888e01007387 */ /* 0x0001e20000100a00 */
[----:B------:R-:W-:Y:S02]  /*89b0*/  PRMT R146, RZ, 0x7610, R146 ;  /* 0x00007610ff927816 */ /* 0x000fe40000000092 */
[----:B------:R-:W-:Y:S01]  /*89c0*/  PRMT R145, RZ, 0x7610, R145 ;  /* 0x00007610ff917816 */ /* 0x000fe20000000091 */
[----:B------:R-:W-:Y:S01]  /*89d0*/  STL.S16 [R1+0x124], R147 ;  /* 0x0001249301007387 */ /* 0x000fe20000100600 */
[----:B------:R-:W-:-:S02]  /*89e0*/  PRMT R144, RZ, 0x7610, R144 ;  /* 0x00007610ff907816 */ /* 0x000fc40000000090 */
[----:B------:R-:W-:Y:S01]  /*89f0*/  ISETP.GE.AND P5, PT, R163, RZ, PT ;  /* 0x000000ffa300720c */ /* 0x000fe20003fa6270 */
[----:B------:R-:W2:Y:S01]  /*8a00*/  LDL.LU R85, [R1+0x818] ;  /* 0x0008180001557983 */ /* 0x000ea20000300800 */
[----:B------:R-:W-:-:S03]  /*8a10*/  PRMT R140, RZ, 0x7610, R140 ;  /* 0x00007610ff8c7816 */ /* 0x000fc6000000008c */
[----:B------:R-:W-:Y:S04]  /*8a20*/  STL [R1+0x798], R141 ;  /* 0x0007988d01007387 */ /* 0x000fe80000100800 */
[----:B------:R-:W2:Y:S04]  /*8a30*/  LDL.LU R163, [R1+0x814] ;  /* 0x0008140001a37983 */ /* 0x000ea80000300800 */
[----:B------:R-:W-:Y:S04]  /*8a40*/  STL.S16 [R1+0x120], R146 ;  /* 0x0001209201007387 */ /* 0x000fe80000100600 */
[----:B------:R-:W-:Y:S01]  /*8a50*/  STL.S16 [R1+0x104], R145 ;  /* 0x0001049101007387 */ /* 0x000fe20000100600 */
[----:B0-----:R-:W-:-:S03]  /*8a60*/  PRMT R143, RZ, 0x7610, R143 ;  /* 0x00007610ff8f7816 */ /* 0x001fc6000000008f */
[----:B------:R-:W-:Y:S01]  /*8a70*/  STL.S16 [R1+0x100], R144 ;  /* 0x0001009001007387 */ /* 0x000fe20000100600 */
[----:B------:R-:W-:-:S03]  /*8a80*/  PRMT R142, RZ, 0x7610, R142 ;  /* 0x00007610ff8e7816 */ /* 0x000fc6000000008e */
[----:B------:R0:W-:Y:S01]  /*8a90*/  STL.S16 [R1+0xe4], R140 ;  /* 0x0000e48c01007387 */ /* 0x0001e20000100600 */
[----:B------:R-:W-:Y:S02]  /*8aa0*/  PRMT R107, RZ, 0x7610, R107 ;  /* 0x00007610ff6b7816 */ /* 0x000fe4000000006b */
[----:B------:R-:W-:Y:S01]  /*8ab0*/  PRMT R104, RZ, 0x7610, R104 ;  /* 0x00007610ff687816 */ /* 0x000fe20000000068 */
[----:B------:R-:W-:Y:S01]  /*8ac0*/  STL.S16 [R1+0xe0], R143 ;  /* 0x0000e08f01007387 */ /* 0x000fe20000100600 */
[----:B0-----:R-:W-:-:S03]  /*8ad0*/  IMAD.MOV.U32 R140, RZ, RZ, R110 ;  /* 0x000000ffff8c7224 */ /* 0x001fc600078e006e */
[----:B------:R-:W-:Y:S01]  /*8ae0*/  STL.S16 [R1+0xc4], R142 ;  /* 0x0000c48e01007387 */ /* 0x000fe20000100600 */
[----:B------:R-:W-:-:S03]  /*8af0*/  @!P4 IMAD.MOV R140, RZ, RZ, -R140 ;  /* 0x000000ffff8cc224 */ /* 0x000fc600078e0a8c */
[----:B------:R0:W-:Y:S01]  /*8b00*/  STL.S16 [R1+0xc0], R107 ;  /* 0x0000c06b01007387 */ /* 0x0001e20000100600 */
[----:B------:R-:W-:-:S03]  /*8b10*/  ISETP.GE.AND P4, PT, R162, RZ, PT ;  /* 0x000000ffa200720c */ /* 0x000fc60003f86270 */
[----:B------:R-:W-:Y:S04]  /*8b20*/  STL [R1+0x79c], R140 ;  /* 0x00079c8c01007387 */ /* 0x000fe80000100800 */
[----:B------:R1:W-:Y:S04]  /*8b30*/  STL.S16 [R1+0xa4], R104 ;  /* 0x0000a46801007387 */ /* 0x0003e80000100600 */
[----:B------:R-:W2:Y:S01]  /*8b40*/  LDL.LU R162, [R1+0x810] ;  /* 0x0008100001a27983 */ /* 0x000ea20000300800 */
[----:B------:R-:W-:-:S04]  /*8b50*/  IMAD.MOV.U32 R110, RZ, RZ, R109 ;  /* 0x000000ffff6e7224 */ /* 0x000fc800078e006d */
[----:B------:R-:W-:Y:S01]  /*8b60*/  @!P5 IMAD.MOV R110, RZ, RZ, -R110 ;  /* 0x000000ffff6ed224 */ /* 0x000fe200078e0a6e */
[----:B------:R-:W-:Y:S01]  /*8b70*/  ISETP.GE.AND P5, PT, R161, RZ, PT ;  /* 0x000000ffa100720c */ /* 0x000fe20003fa6270 */
[----:B------:R-:W-:Y:S01]  /*8b80*/  @!P4 IMAD.MOV R113, RZ, RZ, -R113 ;  /* 0x000000ffff71c224 */ /* 0x000fe200078e0a71 */
[----:B------:R-:W-:Y:S02]  /*8b90*/  PRMT R34, RZ, 0x7610, R34 ;  /* 0x00007610ff227816 */ /* 0x000fe40000000022 */
[----:B------:R-:W-:Y:S02]  /*8ba0*/  PRMT R33, RZ, 0x7610, R33 ;  /* 0x00007610ff217816 */ /* 0x000fe40000000021 */
[----:B------:R-:W-:Y:S01]  /*8bb0*/  ISETP.GE.AND P4, PT, R160, RZ, PT ;  /* 0x000000ffa000720c */ /* 0x000fe20003f86270 */
[----:B------:R-:W-:Y:S01]  /*8bc0*/  STL [R1+0x7a0], R110 ;  /* 0x0007a06e01007387 */ /* 0x000fe20000100800 */
[----:B------:R-:W-:Y:S02]  /*8bd0*/  PRMT R31, RZ, 0x7610, R31 ;  /* 0x00007610ff1f7816 */ /* 0x000fe4000000001f */
[----:B------:R-:W-:Y:S01]  /*8be0*/  PRMT R30, RZ, 0x7610, R30 ;  /* 0x00007610ff1e7816 */ /* 0x000fe2000000001e */
[----:B------:R-:W2:Y:S02]  /*8bf0*/  LDL.LU R161, [R1+0x80c] ;  /* 0x00080c0001a17983 */ /* 0x000ea40000300800 */
[----:B------:R-:W-:Y:S01]  /*8c00*/  @!P5 IMAD.MOV R123, RZ, RZ, -R123 ;  /* 0x000000ffff7bd224 */ /* 0x000fe200078e0a7b */
[----:B------:R-:W-:Y:S01]  /*8c10*/  ISETP.GE.AND P5, PT, R40, RZ, PT ;  /* 0x000000ff2800720c */ /* 0x000fe20003fa6270 */
[----:B------:R-:W-:Y:S01]  /*8c20*/  STL.S16 [R1+0xa0], R34 ;  /* 0x0000a02201007387 */ /* 0x000fe20000100600 */
[----:B------:R-:W-:-:S02]  /*8c30*/  PRMT R28, RZ, 0x7610, R28 ;  /* 0x00007610ff1c7816 */ /* 0x000fc4000000001c */
[----:B------:R-:W-:Y:S01]  /*8c40*/  PRMT R27, RZ, 0x7610, R27 ;  /* 0x00007610ff1b7816 */ /* 0x000fe2000000001b */
[----:B------:R-:W-:Y:S01]  /*8c50*/  STL.S16 [R1+0x84], R33 ;  /* 0x0000842101007387 */ /* 0x000fe20000100600 */
[----:B------:R-:W-:Y:S02]  /*8c60*/  PRMT R25, RZ, 0x7610, R25 ;  /* 0x00007610ff197816 */ /* 0x000fe40000000019 */
[----:B------:R-:W-:Y:S01]  /*8c70*/  PRMT R24, RZ, 0x7610, R24 ;  /* 0x00007610ff187816 */ /* 0x000fe20000000018 */
[----:B------:R-:W-:Y:S01]  /*8c80*/  STL.S16 [R1+0x80], R31 ;  /* 0x0000801f01007387 */ /* 0x000fe20000100600 */
[----:B------:R-:W-:-:S03]  /*8c90*/  PRMT R22, RZ, 0x7610, R22 ;  /* 0x00007610ff167816 */ /* 0x000fc60000000016 */
[----:B------:R-:W-:Y:S01]  /*8ca0*/  STL.S16 [R1+0x64], R30 ;  /* 0x0000641e01007387 */ /* 0x000fe20000100600 */
[----:B------:R-:W-:-:S03]  /*8cb0*/  PRMT R21, RZ, 0x7610, R21 ;  /* 0x00007610ff157816 */ /* 0x000fc60000000015 */
[----:B------:R-:W-:Y:S01]  /*8cc0*/  STL.S16 [R1+0x60], R28 ;  /* 0x0000601c01007387 */ /* 0x000fe20000100600 */
[----:B------:R-:W-:-:S03]  /*8cd0*/  IMAD.MOV.U32 R109, RZ, RZ, R37 ;  /* 0x000000ffff6d7224 */ /* 0x000fc600078e0025 */
[----:B------:R-:W-:Y:S01]  /*8ce0*/  STL.S16 [R1+0x44], R27 ;  /* 0x0000441b01007387 */ /* 0x000fe20000100600 */
[----:B------:R-:W-:-:S03]  /*8cf0*/  PRMT R19, RZ, 0x7610, R19 ;  /* 0x00007610ff137816 */ /* 0x000fc60000000013 */
[----:B------:R-:W-:Y:S01]  /*8d00*/  STL.S16 [R1+0x40], R25 ;  /* 0x0000401901007387 */ /* 0x000fe20000100600 */
[----:B------:R-:W-:-:S03]  /*8d10*/  @!P4 IMAD.MOV R122, RZ, RZ, -R122 ;  /* 0x000000ffff7ac224 */ /* 0x000fc600078e0a7a */
[----:B------:R-:W-:Y:S01]  /*8d20*/  STL [R1+0x7a4], R113 ;  /* 0x0007a47101007387 */ /* 0x000fe20000100800 */
[----:B------:R-:W-:-:S03]  /*8d30*/  PRMT R18, RZ, 0x7610, R18 ;  /* 0x00007610ff127816 */ /* 0x000fc60000000012 */
[----:B------:R-:W-:Y:S01]  /*8d40*/  STL.S16 [R1+0x24], R24 ;  /* 0x0000241801007387 */ /* 0x000fe20000100600 */
[----:B------:R-:W-:-:S03]  /*8d50*/  @!P5 IMAD.MOV R109, RZ, RZ, -R109 ;  /* 0x000000ffff6dd224 */ /* 0x000fc600078e0a6d */
[----:B------:R-:W2:Y:S01]  /*8d60*/  LDL.LU R160, [R1+0x808] ;  /* 0x0008080001a07983 */ /* 0x000ea20000300800 */
[----:B------:R-:W-:-:S03]  /*8d70*/  PRMT R15, RZ, 0x7610, R15 ;  /* 0x00007610ff0f7816 */ /* 0x000fc6000000000f */
[----:B------:R-:W-:Y:S01]  /*8d80*/  STL [R1+0x7a8], R123 ;  /* 0x0007a87b01007387 */ /* 0x000fe20000100800 */
[----:B------:R-:W-:-:S03]  /*8d90*/  PRMT R13, RZ, 0x7610, R13 ;  /* 0x00007610ff0d7816 */ /* 0x000fc6000000000d */
[----:B------:R-:W-:Y:S01]  /*8da0*/  STL.S16 [R1+0x20], R22 ;  /* 0x0000201601007387 */ /* 0x000fe20000100600 */
[----:B------:R-:W-:-:S03]  /*8db0*/  PRMT R10, RZ, 0x7610, R10 ;  /* 0x00007610ff0a7816 */ /* 0x000fc6000000000a */
[----:B------:R-:W-:Y:S01]  /*8dc0*/  STL.S16 [R1+0x4], R21 ;  /* 0x0000041501007387 */ /* 0x000fe20000100600 */
[----:B------:R-:W-:-:S03]  /*8dd0*/  PRMT R9, RZ, 0x7610, R9 ;  /* 0x00007610ff097816 */ /* 0x000fc60000000009 */
[----:B------:R-:W-:Y:S01]  /*8de0*/  STL.S16 [R1], R19 ;  /* 0x0000001301007387 */ /* 0x000fe20000100600 */
[----:B------:R-:W-:-:S03]  /*8df0*/  PRMT R7, RZ, 0x7610, R7 ;  /* 0x00007610ff077816 */ /* 0x000fc60000000007 */
[----:B------:R-:W-:Y:S01]  /*8e00*/  STL [R1+0x7ac], R122 ;  /* 0x0007ac7a01007387 */ /* 0x000fe20000100800 */
[----:B------:R-:W-:-:S03]  /*8e10*/  PRMT R4, RZ, 0x7610, R4 ;  /* 0x00007610ff047816 */ /* 0x000fc60000000004 */
[----:B------:R-:W-:Y:S01]  /*8e20*/  STL.S16 [R1+0x284], R18 ;  /* 0x0002841201007387 */ /* 0x000fe20000100600 */
[----:B------:R-:W-:-:S03]  /*8e30*/  ISETP.GE.AND P4, PT, R165, RZ, PT ;  /* 0x000000ffa500720c */ /* 0x000fc60003f86270 */
[----:B------:R-:W-:Y:S01]  /*8e40*/  STL [R1+0x7b8], R109 ;  /* 0x0007b86d01007387 */ /* 0x000fe20000100800 */
[----:B---3--:R-:W-:-:S03]  /*8e50*/  ISETP.NE.AND P3, PT, R51, RZ, PT ;  /* 0x000000ff3300720c */ /* 0x008fc60003f65270 */
[----:B------:R3:W-:Y:S01]  /*8e60*/  STL.S16 [R1+0x260], R15 ;  /* 0x0002600f01007387 */ /* 0x0007e20000100600 */
[----:B------:R-:W-:-:S03]  /*8e70*/  LOP3.LUT R89, RZ, R51, RZ, 0x33, !PT ;  /* 0x00000033ff597212 */ /* 0x000fc600078e33ff */
[----:B------:R-:W-:Y:S04]  /*8e80*/  STL.S16 [R1+0x298], R13 ;  /* 0x0002980d01007387 */ /* 0x000fe80000100600 */
[----:B------:R-:W-:Y:S01]  /*8e90*/  STL.S16 [R1+0x294], R10 ;  /* 0x0002940a01007387 */ /* 0x000fe20000100600 */
[----:B------:R-:W-:-:S03]  /*8ea0*/  ISETP.GE.AND P5, PT, R164, RZ, PT ;  /* 0x000000ffa400720c */ /* 0x000fc60003fa6270 */
[----:B------:R-:W-:Y:S04]  /*8eb0*/  STL.S16 [R1+0x290], R9 ;  /* 0x0002900901007387 */ /* 0x000fe80000100600 */
[----:B------:R-:W-:Y:S04]  /*8ec0*/  STL.S16 [R1+0x28c], R7 ;  /* 0x00028c0701007387 */ /* 0x000fe80000100600 */
[----:B------:R2:W-:Y:S01]  /*8ed0*/  STL.S16 [R1+0x288], R4 ;  /* 0x0002880401007387 */ /* 0x0005e20000100600 */
[----:B0-----:R-:W-:Y:S01]  /*8ee0*/  IMAD.MOV.U32 R107, RZ, RZ, R39 ;  /* 0x000000ffff6b7224 */ /* 0x001fe200078e0027 */
[----:B------:R-:W-:Y:S01]  /*8ef0*/  PRMT R6, RZ, 0x7610, R6 ;  /* 0x00007610ff067816 */ /* 0x000fe20000000006 */
[----:B-1----:R-:W-:Y:S01]  /*8f00*/  IMAD.MOV.U32 R104, RZ, RZ, R36 ;  /* 0x000000ffff687224 */ /* 0x002fe200078e0024 */
[C---:B------:R-:W-:Y:S01]  /*8f10*/  SEL R37, R89.reuse, R106, !P3 ;  /* 0x0000006a59257207 */ /* 0x040fe20005800000 */
[----:B------:R-:W-:Y:S01]  /*8f20*/  @!P4 IMAD.MOV R107, RZ, RZ, -R107 ;  /* 0x000000ffff6bc224 */ /* 0x000fe200078e0a6b */
[C---:B----4-:R-:W-:Y:S01]  /*8f30*/  SEL R80, R89.reuse, R80, !P3 ;  /* 0x0000005059507207 */ /* 0x050fe20005800000 */
[----:B------:R-:W-:Y:S01]  /*8f40*/  STL.S16 [R1+0x25c], R6 ;  /* 0x00025c0601007387 */ /* 0x000fe20000100600 */
[----:B------:R-:W-:Y:S01]  /*8f50*/  @!P5 IMAD.MOV R104, RZ, RZ, -R104 ;  /* 0x000000ffff68d224 */ /* 0x000fe200078e0a68 */
[----:B------:R-:W-:-:S02]  /*8f60*/  SEL R90, R89, R90, !P3 ;  /* 0x0000005a595a7207 */ /* 0x000fc40005800000 */
[----:B------:R0:W-:Y:S01]  /*8f70*/  STL [R1+0x7e8], R107 ;  /* 0x0007e86b01007387 */ /* 0x0001e20000100800 */
[C---:B------:R-:W-:Y:S01]  /*8f80*/  SEL R79, R89.reuse, R79, !P3 ;  /* 0x0000004f594f7207 */ /* 0x040fe20005800000 */
[----:B------:R-:W-:Y:S01]  /*8f90*/  IMAD R80, R80, UR4, RZ ;  /* 0x0000000450507c24 */ /* 0x000fe2000f8e02ff */
[C---:B------:R-:W-:Y:S02]  /*8fa0*/  SEL R78, R89.reuse, R78, !P3 ;  /* 0x0000004e594e7207 */ /* 0x040fe40005800000 */
[C---:B------:R-:W-:Y:S02]  /*8fb0*/  SEL R91, R89.reuse, R91, !P3 ;  /* 0x0000005b595b7207 */ /* 0x040fe40005800000 */
[C---:B---3--:R-:W-:Y:S01]  /*8fc0*/  SEL R15, R89.reuse, R26, !P3 ;  /* 0x0000001a590f7207 */ /* 0x048fe20005800000 */
[----:B------:R-:W-:Y:S01]  /*8fd0*/  IMAD R26, R90, UR4, RZ ;  /* 0x000000045a1a7c24 */ /* 0x000fe2000f8e02ff */
[----:B------:R-:W-:Y:S01]  /*8fe0*/  SEL R77, R89, R77, !P3 ;  /* 0x0000004d594d7207 */ /* 0x000fe20005800000 */
[----:B------:R-:W-:Y:S01]  /*8ff0*/  IMAD R79, R79, UR4, RZ ;  /* 0x000000044f4f7c24 */ /* 0x000fe2000f8e02ff */
[----:B------:R-:W-:Y:S01]  /*9000*/  STL [R1+0x7f8], R104 ;  /* 0x0007f86801007387 */ /* 0x000fe20000100800 */
[C---:B------:R-:W-:Y:S01]  /*9010*/  SEL R76, R89.reuse, R76, !P3 ;  /* 0x0000004c594c7207 */ /* 0x040fe20005800000 */
[----:B------:R-:W-:Y:S01]  /*9020*/  IMAD R78, R78, UR4, RZ ;  /* 0x000000044e4e7c24 */ /* 0x000fe2000f8e02ff */
[----:B------:R-:W-:Y:S01]  /*9030*/  SEL R28, R89, R11, !P3 ;  /* 0x0000000b591c7207 */ /* 0x000fe20005800000 */
[----:B------:R-:W-:Y:S01]  /*9040*/  IMAD R11, R91, UR4, RZ ;  /* 0x000000045b0b7c24 */ /* 0x000fe2000f8e02ff */
[----:B------:R-:W-:Y:S01]  /*9050*/  SEL R75, R89, R75, !P3 ;  /* 0x0000004b594b7207 */ /* 0x000fe20005800000 */
[----:B------:R-:W-:Y:S01]  /*9060*/  IMAD R77, R77, UR4, RZ ;  /* 0x000000044d4d7c24 */ /* 0x000fe2000f8e02ff */
[C---:B------:R-:W-:Y:S01]  /*9070*/  SEL R95, R89.reuse, R95, !P3 ;  /* 0x0000005f595f7207 */ /* 0x040fe20005800000 */
[----:B------:R-:W-:Y:S01]  /*9080*/  IMAD R76, R76, UR4, RZ ;  /* 0x000000044c4c7c24 */ /* 0x000fe2000f8e02ff */
[----:B------:R-:W-:-:S02]  /*9090*/  SEL R22, R89, R94, !P3 ;  /* 0x0000005e59167207 */ /* 0x000fc40005800000 */
[----:B------:R-:W-:Y:S01]  /*90a0*/  SEL R74, R89, R74, !P3 ;  /* 0x0000004a594a7207 */ /* 0x000fe20005800000 */
[----:B------:R-:W-:Y:S01]  /*90b0*/  IMAD R75, R75, UR4, RZ ;  /* 0x000000044b4b7c24 */ /* 0x000fe2000f8e02ff */
[----:B------:R-:W-:Y:S01]  /*90c0*/  SEL R19, R89, R20, !P3 ;  /* 0x0000001459137207 */ /* 0x000fe20005800000 */
[----:B------:R-:W-:Y:S01]  /*90d0*/  IMAD R20, R95, UR4, RZ ;  /* 0x000000045f147c24 */ /* 0x000fe2000f8e02ff */
[----:B------:R-:W-:Y:S01]  /*90e0*/  SEL R84, R89, R84, !P3 ;  /* 0x0000005459547207 */ /* 0x000fe20005800000 */
[----:B------:R-:W-:-:S04]  /*90f0*/  IMAD R74, R74, UR4, RZ ;  /* 0x000000044a4a7c24 */ /* 0x000fc8000f8e02ff */
[----:B------:R-:W-:Y:S01]  /*9100*/  IMAD R84, R84, UR4, RZ ;  /* 0x0000000454547c24 */ /* 0x000fe2000f8e02ff */
[----:B--2---:R-:W-:-:S05]  /*9110*/  SEL R81, R89, R81, !P3 ;  /* 0x0000005159517207 */ /* 0x004fca0005800000 */
[----:B------:R-:W-:Y:S01]  /*9120*/  IMAD R81, R81, UR4, RZ ;  /* 0x0000000451517c24 */ /* 0x000fe2000f8e02ff */
[C---:B------:R-:W-:Y:S02]  /*9130*/  SEL R82, R89.reuse, R82, !P3 ;  /* 0x0000005259527207 */ /* 0x040fe40005800000 */
[----:B------:R-:W-:-:S03]  /*9140*/  SEL R83, R89, R83, !P3 ;  /* 0x0000005359537207 */ /* 0x000fc60005800000 */
[----:B------:R-:W-:Y:S02]  /*9150*/  IMAD R82, R82, UR4, RZ ;  /* 0x0000000452527c24 */ /* 0x000fe4000f8e02ff */
[----:B------:R-:W-:Y:S01]  /*9160*/  IMAD R83, R83, UR4, RZ ;  /* 0x0000000453537c24 */ /* 0x000fe2000f8e02ff */
[----:B------:R-:W-:-:S05]  /*9170*/  SEL R4, R89, R85, !P3 ;  /* 0x0000005559047207 */ /* 0x000fca0005800000 */
[----:B------:R-:W-:Y:S02]  /*9180*/  IMAD R4, R4, UR4, RZ ;  /* 0x0000000404047c24 */ /* 0x000fe4000f8e02ff */
[----:B------:R-:W-:Y:S01]  /*9190*/  IMAD.MOV.U32 R85, RZ, RZ, R79 ;  /* 0x000000ffff557224 */ /* 0x000fe200078e004f */
[C---:B------:R-:W-:Y:S02]  /*91a0*/  SEL R25, R89.reuse, R92, !P3 ;  /* 0x0000005c59197207 */ /* 0x040fe40005800000 */
[----:B------:R-:W-:Y:S02]  /*91b0*/  SEL R24, R89, R93, !P3 ;  /* 0x0000005d59187207 */ /* 0x000fe40005800000 */
[CC--:B------:R-:W-:Y:S02]  /*91c0*/  LEA R106, P4, R4.reuse, R162.reuse, 0x1 ;  /* 0x000000a2046a7211 */ /* 0x0c0fe400078808ff */
[----:B------:R-:W-:Y:S02]  /*91d0*/  LEA R144, P5, R83, R162, 0x1 ;  /* 0x000000a253907211 */ /* 0x000fe400078a08ff */
[----:B0-----:R-:W-:-:S02]  /*91e0*/  LEA.HI.X.SX32 R107, R4, R163, 0x1, P4 ;  /* 0x000000a3046b7211 */ /* 0x001fc400020f0eff */
[CC--:B------:R-:W-:Y:S02]  /*91f0*/  LEA R142, P4, R82.reuse, R162.reuse, 0x1 ;  /* 0x000000a2528e7211 */ /* 0x0c0fe400078808ff */
[-C--:B------:R-:W-:Y:S02]  /*9200*/  LEA.HI.X.SX32 R145, R83, R163.reuse, 0x1, P5 ;  /* 0x000000a353917211 */ /* 0x080fe400028f0eff */
[CC--:B------:R-:W-:Y:S02]  /*9210*/  LEA R4, P5, R81.reuse, R162.reuse, 0x1 ;  /* 0x000000a251047211 */ /* 0x0c0fe400078a08ff */
[-C--:B------:R-:W-:Y:S02]  /*9220*/  LEA.HI.X.SX32 R143, R82, R163.reuse, 0x1, P4 ;  /* 0x000000a3528f7211 */ /* 0x080fe400020f0eff */
[----:B------:R-:W-:Y:S01]  /*9230*/  LEA R90, P4, R80, R162, 0x1 ;  /* 0x000000a2505a7211 */ /* 0x000fe200078808ff */
[----:B------:R-:W-:Y:S01]  /*9240*/  IMAD.MOV.U32 R83, RZ, RZ, R5 ;  /* 0x000000ffff537224 */ /* 0x000fe200078e0005 */
[----:B------:R-:W-:Y:S01]  /*9250*/  STL.64 [R1+0x178], R106 ;  /* 0x0001786a01007387 */ /* 0x000fe20000100a00 */
[----:B------:R-:W-:-:S02]  /*9260*/  LEA.HI.X.SX32 R83, R81, R163, 0x1, P5 ;  /* 0x000000a351537211 */ /* 0x000fc400028f0eff */
[----:B------:R-:W-:Y:S01]  /*9270*/  LEA.HI.X.SX32 R91, R80, R163, 0x1, P4 ;  /* 0x000000a3505b7211 */ /* 0x000fe200020f0eff */
[----:B------:R0:W-:Y:S01]  /*9280*/  STL.64 [R1+0x170], R144 ;  /* 0x0001709001007387 */ /* 0x0001e20000100a00 */
[----:B------:R-:W-:-:S03]  /*9290*/  LEA R94, P4, R78, R162, 0x1 ;  /* 0x000000a24e5e7211 */ /* 0x000fc600078808ff */
[----:B------:R-:W-:Y:S04]  /*92a0*/  STL [R1+0x158], R4 ;  /* 0x0001580401007387 */ /* 0x000fe80000100800 */
[----:B------:R-:W-:Y:S01]  /*92b0*/  STL.64 [R1+0x168], R142 ;  /* 0x0001688e01007387 */ /* 0x000fe20000100a00 */
[----:B0-----:R-:W-:-:S03]  /*92c0*/  LEA R144, P5, R79, R162, 0x1 ;  /* 0x000000a24f907211 */ /* 0x001fc600078a08ff */
[----:B------:R-:W-:Y:S01]  /*92d0*/  STL.64 [R1+0x7b0], R142 ;  /* 0x0007b08e01007387 */ /* 0x000fe20000100a00 */
[-C--:B------:R-:W-:Y:S02]  /*92e0*/  LEA.HI.X.SX32 R95, R78, R163.reuse, 0x1, P4 ;  /* 0x000000a34e5f7211 */ /* 0x080fe400020f0eff */
[----:B------:R-:W-:Y:S01]  /*92f0*/  LEA.HI.X.SX32 R145, R79, R163, 0x1, P5 ;  /* 0x000000a34f917211 */ /* 0x000fe200028f0eff */
[----:B------:R-:W-:Y:S01]  /*9300*/  STL [R1+0x15c], R83 ;  /* 0x00015c5301007387 */ /* 0x000fe20000100800 */
[----:B------:R-:W-:-:S03]  /*9310*/  LEA R146, P4, R76, R162, 0x1 ;  /* 0x000000a24c927211 */ /* 0x000fc600078808ff */
[----:B------:R0:W-:Y:S01]  /*9320*/  STL.64 [R1+0x150], R90 ;  /* 0x0001505a01007387 */ /* 0x0001e20000100a00 */
[----:B------:R-:W-:Y:S02]  /*9330*/  LEA.HI.X.SX32 R147, R76, R163, 0x1, P4 ;  /* 0x000000a34c937211 */ /* 0x000fe400020f0eff */
[-C--:B------:R-:W-:Y:S02]  /*9340*/  LEA R80, P4, R74, R162.reuse, 0x1 ;  /* 0x000000a24a507211 */ /* 0x080fe400078808ff */
[----:B0-----:R-:W-:-:S04]  /*9350*/  LEA R90, P5, R77, R162, 0x1 ;  /* 0x000000a24d5a7211 */ /* 0x001fc800078a08ff */
[-C--:B------:R-:W-:Y:S02]  /*9360*/  LEA.HI.X.SX32 R91, R77, R163.reuse, 0x1, P5 ;  /* 0x000000a34d5b7211 */ /* 0x080fe400028f0eff */
[CC--:B------:R-:W-:Y:S01]  /*9370*/  LEA R154, P5, R75.reuse, R162.reuse, 0x1 ;  /* 0x000000a24b9a7211 */ /* 0x0c0fe200078a08ff */
[----:B------:R-:W-:Y:S01]  /*9380*/  STL.64 [R1+0x148], R144 ;  /* 0x0001489001007387 */ /* 0x000fe20000100a00 */
[-C--:B------:R-:W-:Y:S02]  /*9390*/  LEA.HI.X.SX32 R81, R74, R163.reuse, 0x1, P4 ;  /* 0x000000a34a517211 */ /* 0x080fe400020f0eff */
[-C--:B------:R-:W-:Y:S01]  /*93a0*/  LEA.HI.X.SX32 R155, R75, R163.reuse, 0x1, P5 ;  /* 0x000000a34b9b7211 */ /* 0x080fe200028f0eff */
[----:B------:R-:W-:Y:S01]  /*93b0*/  STL.64 [R1+0x7c0], R144 ;  /* 0x0007c09001007387 */ /* 0x000fe20000100a00 */
[-C--:B------:R-:W-:Y:S02]  /*93c0*/  LEA R148, P5, R84, R162.reuse, 0x1 ;  /* 0x000000a254947211 */ /* 0x080fe400078a08ff */
[----:B------:R-:W-:Y:S01]  /*93d0*/  LEA R78, P4, R26, R162, 0x1 ;  /* 0x000000a21a4e7211 */ /* 0x000fe200078808ff */
[----:B------:R-:W-:Y:S01]  /*93e0*/  STL.64 [R1+0x138], R94 ;  /* 0x0001385e01007387 */ /* 0x000fe20000100a00 */
[----:B------:R-:W-:-:S03]  /*93f0*/  LEA.HI.X.SX32 R149, R84, R163, 0x1, P5 ;  /* 0x000000a354957211 */ /* 0x000fc600028f0eff */
[----:B------:R-:W-:Y:S01]  /*9400*/  STL.64 [R1+0x130], R90 ;  /* 0x0001305a01007387 */ /* 0x000fe20000100a00 */
[----:B------:R-:W-:-:S03]  /*9410*/  LEA.HI.X.SX32 R85, R26, R163, 0x1, P4 ;  /* 0x000000a31a557211 */ /* 0x000fc600020f0eff */
[----:B------:R-:W-:Y:S04]  /*9420*/  STL.64 [R1+0x128], R146 ;  /* 0x0001289201007387 */ /* 0x000fe80000100a00 */
[----:B------:R-:W-:Y:S04]  /*9430*/  STL.64 [R1+0x7c8], R146 ;  /* 0x0007c89201007387 */ /* 0x000fe80000100a00 */
[----:B------:R-:W-:Y:S04]  /*9440*/  STL.64 [R1+0x118], R154 ;  /* 0x0001189a01007387 */ /* 0x000fe80000100a00 */
[----:B------:R-:W-:Y:S04]  /*9450*/  STL [R1+0xf8], R78 ;  /* 0x0000f84e01007387 */ /* 0x000fe80000100800 */
[----:B------:R0:W-:Y:S04]  /*9460*/  STL.64 [R1+0x110], R80 ;  /* 0x0001105001007387 */ /* 0x0001e80000100a00 */
[----:B------:R-:W-:Y:S04]  /*9470*/  STL.64 [R1+0x108], R148 ;  /* 0x0001089401007387 */ /* 0x000fe80000100a00 */
[----:B------:R-:W-:Y:S04]  /*9480*/  STL.64 [R1+0x7d0], R148 ;  /* 0x0007d09401007387 */ /* 0x000fe80000100a00 */
[----:B------:R-:W-:Y:S04]  /*9490*/  STL [R1+0xfc], R85 ;  /* 0x0000fc5501007387 */ /* 0x000fe80000100800 */
[----:B------:R-:W2:Y:S01]  /*94a0*/  LDL.64 R92, [R1+0x190] ;  /* 0x00019000015c7983 */ /* 0x000ea20000100a00 */
[----:B------:R-:W-:Y:S01]  /*94b0*/  IMAD R24, R24, UR4, RZ ;  /* 0x0000000418187c24 */ /* 0x000fe2000f8e02ff */
[----:B------:R-:W-:Y:S01]  /*94c0*/  LEA R76, P5, R11, R162, 0x1 ;  /* 0x000000a20b4c7211 */ /* 0x000fe200078a08ff */
[----:B------:R-:W-:Y:S01]  /*94d0*/  IMAD R25, R25, UR4, RZ ;  /* 0x0000000419197c24 */ /* 0x000fe2000f8e02ff */
[----:B------:R-:W-:-:S02]  /*94e0*/  SEL R97, R89, R97, !P3 ;  /* 0x0000006159617207 */ /* 0x000fc40005800000 */
[----:B------:R-:W-:Y:S02]  /*94f0*/  LEA.HI.X.SX32 R77, R11, R163, 0x1, P5 ;  /* 0x000000a30b4d7211 */ /* 0x000fe400028f0eff */
[-C--:B0-----:R-:W-:Y:S01]  /*9500*/  LEA R80, P5, R24, R162.reuse, 0x1 ;  /* 0x000000a218507211 */ /* 0x081fe200078a08ff */
[----:B------:R-:W-:Y:S01]  /*9510*/  IMAD R22, R22, UR4, RZ ;  /* 0x0000000416167c24 */ /* 0x000fe2000f8e02ff */
[----:B------:R-:W-:Y:S02]  /*9520*/  LEA R150, P4, R25, R162, 0x1 ;  /* 0x000000a219967211 */ /* 0x000fe400078808ff */
[----:B------:R-:W-:Y:S01]  /*9530*/  SEL R21, R89, R17, !P3 ;  /* 0x0000001159157207 */ /* 0x000fe20005800000 */
[----:B------:R-:W-:Y:S01]  /*9540*/  IMAD R17, R97, UR4, RZ ;  /* 0x0000000461117c24 */ /* 0x000fe2000f8e02ff */
[----:B------:R-:W-:Y:S02]  /*9550*/  LEA.HI.X.SX32 R81, R24, R163, 0x1, P5 ;  /* 0x000000a318517211 */ /* 0x000fe400028f0eff */
[----:B------:R-:W-:-:S02]  /*9560*/  SEL R18, R89, R96, !P3 ;  /* 0x0000006059127207 */ /* 0x000fc40005800000 */
[----:B------:R-:W-:Y:S02]  /*9570*/  SEL R99, R89, R99, !P3 ;  /* 0x0000006359637207 */ /* 0x000fe40005800000 */
[-C--:B------:R-:W-:Y:S02]  /*9580*/  LEA R164, P5, R20, R162.reuse, 0x1 ;  /* 0x000000a214a47211 */ /* 0x080fe400078a08ff */
[-C--:B------:R-:W-:Y:S02]  /*9590*/  LEA.HI.X.SX32 R151, R25, R163.reuse, 0x1, P4 ;  /* 0x000000a319977211 */ /* 0x080fe400020f0eff */
[----:B------:R-:W-:Y:S01]  /*95a0*/  LEA R146, P4, R22, R162, 0x1 ;  /* 0x000000a216927211 */ /* 0x000fe200078808ff */
[----:B------:R-:W-:Y:S01]  /*95b0*/  IMAD R18, R18, UR4, RZ ;  /* 0x0000000412127c24 */ /* 0x000fe2000f8e02ff */
[----:B------:R-:W-:Y:S01]  /*95c0*/  SEL R27, R89, R14, !P3 ;  /* 0x0000000e591b7207 */ /* 0x000fe20005800000 */
[----:B------:R-:W-:Y:S01]  /*95d0*/  IMAD R14, R99, UR4, RZ ;  /* 0x00000004630e7c24 */ /* 0x000fe2000f8e02ff */
[----:B------:R-:W-:-:S02]  /*95e0*/  LEA.HI.X.SX32 R165, R20, R163, 0x1, P5 ;  /* 0x000000a314a57211 */ /* 0x000fc400028f0eff */
[C---:B------:R-:W-:Y:S02]  /*95f0*/  SEL R98, R89.reuse, R98, !P3 ;  /* 0x0000006259627207 */ /* 0x040fe40005800000 */
[----:B------:R-:W-:Y:S02]  /*9600*/  SEL R10, R89, R102, !P3 ;  /* 0x00000066590a7207 */ /* 0x000fe40005800000 */
[----:B------:R-:W-:Y:S01]  /*9610*/  LEA R144, P5, R17, R162, 0x1 ;  /* 0x000000a211907211 */ /* 0x000fe200078a08ff */
[----:B------:R0:W-:Y:S01]  /*9620*/  STL.64 [R1+0xf0], R76 ;  /* 0x0000f04c01007387 */ /* 0x0001e20000100a00 */
[-C--:B------:R-:W-:Y:S01]  /*9630*/  LEA.HI.X.SX32 R147, R22, R163.reuse, 0x1, P4 ;  /* 0x000000a316937211 */ /* 0x080fe200020f0eff */
[----:B------:R-:W-:Y:S01]  /*9640*/  IMAD R10, R10, UR4, RZ ;  /* 0x000000040a0a7c24 */ /* 0x000fe2000f8e02ff */
[----:B------:R-:W-:Y:S01]  /*9650*/  SEL R33, R89, R16, !P3 ;  /* 0x0000001059217207 */ /* 0x000fe20005800000 */
[----:B------:R-:W-:Y:S01]  /*9660*/  STL.64 [R1+0xe8], R150 ;  /* 0x0000e89601007387 */ /* 0x000fe20000100a00 */
[----:B------:R-:W-:Y:S01]  /*9670*/  LEA.HI.X.SX32 R145, R17, R163, 0x1, P5 ;  /* 0x000000a311917211 */ /* 0x000fe200028f0eff */
[----:B------:R-:W-:Y:S01]  /*9680*/  IMAD R16, R98, UR4, RZ ;  /* 0x0000000462107c24 */ /* 0x000fe2000f8e02ff */
[C---:B------:R-:W-:Y:S01]  /*9690*/  SEL R100, R89.reuse, R100, !P3 ;  /* 0x0000006459647207 */ /* 0x040fe20005800000 */
[----:B------:R-:W-:Y:S01]  /*96a0*/  STL.64 [R1+0x7d8], R150 ;  /* 0x0007d89601007387 */ /* 0x000fe20000100a00 */
[----:B------:R-:W-:-:S02]  /*96b0*/  SEL R108, R89, R108, !P3 ;  /* 0x0000006c596c7207 */ /* 0x000fc40005800000 */
[-C--:B------:R-:W-:Y:S01]  /*96c0*/  LEA R74, P5, R14, R162.reuse, 0x1 ;  /* 0x000000a20e4a7211 */ /* 0x080fe200078a08ff */
[----:B------:R-:W-:Y:S01]  /*96d0*/  STL.64 [R1+0xd8], R80 ;  /* 0x0000d85001007387 */ /* 0x000fe20000100a00 */
[C---:B0-----:R-:W-:Y:S01]  /*96e0*/  LEA R76, P4, R18.reuse, R162, 0x1 ;  /* 0x000000a2124c7211 */ /* 0x041fe200078808ff */
[--C-:B------:R-:W-:Y:S02]  /*96f0*/  IMAD.MOV.U32 R82, RZ, RZ, R4.reuse ;  /* 0x000000ffff527224 */ /* 0x100fe400078e0004 */
[----:B------:R-:W-:Y:S01]  /*9700*/  STL.64 [R1+0xd0], R146 ;  /* 0x0000d09201007387 */ /* 0x000fe20000100a00 */
[C---:B------:R-:W-:Y:S01]  /*9710*/  SEL R31, R89.reuse, R12, !P3 ;  /* 0x0000000c591f7207 */ /* 0x040fe20005800000 */
[----:B------:R-:W-:Y:S02]  /*9720*/  IMAD.MOV.U32 R82, RZ, RZ, R4 ;  /* 0x000000ffff527224 */ /* 0x000fe400078e0004 */
[----:B------:R-:W-:Y:S01]  /*9730*/  STL.64 [R1+0x7e0], R146 ;  /* 0x0007e09201007387 */ /* 0x000fe20000100a00 */
[-C--:B------:R-:W-:Y:S01]  /*9740*/  LEA.HI.X.SX32 R77, R18, R163.reuse, 0x1, P4 ;  /* 0x000000a3124d7211 */ /* 0x080fe200020f0eff */
[----:B------:R-:W-:Y:S01]  /*9750*/  IMAD R12, R100, UR4, RZ ;  /* 0x00000004640c7c24 */ /* 0x000fe2000f8e02ff */
[----:B------:R-:W-:Y:S01]  /*9760*/  LEA.HI.X.SX32 R75, R14, R163, 0x1, P5 ;  /* 0x000000a30e4b7211 */ /* 0x000fe200028f0eff */
[----:B------:R-:W-:Y:S01]  /*9770*/  STL.64 [R1+0xc8], R164 ;  /* 0x0000c8a401007387 */ /* 0x000fe20000100a00 */
[C---:B------:R-:W-:Y:S01]  /*9780*/  SEL R105, R89.reuse, R105, !P3 ;  /* 0x0000006959697207 */ /* 0x040fe20005800000 */
[----:B------:R-:W-:Y:S01]  /*9790*/  IMAD R4, R108, UR4, RZ ;  /* 0x000000046c047c24 */ /* 0x000fe2000f8e02ff */
[----:B------:R-:W-:Y:S01]  /*97a0*/  SEL R112, R89, R112, !P3 ;  /* 0x0000007059707207 */ /* 0x000fe20005800000 */
[----:B------:R0:W-:Y:S01]  /*97b0*/  STL.64 [R1+0x7f0], R164 ;  /* 0x0007f0a401007387 */ /* 0x0001e20000100a00 */
[----:B------:R-:W-:-:S02]  /*97c0*/  LEA R152, P4, R16, R162, 0x1 ;  /* 0x000000a210987211 */ /* 0x000fc400078808ff */
[C---:B------:R-:W-:Y:S02]  /*97d0*/  SEL R13, R89.reuse, R29, !P3 ;  /* 0x0000001d590d7207 */ /* 0x040fe40005800000 */
[----:B------:R-:W-:Y:S01]  /*97e0*/  SEL R29, R89, R8, !P3 ;  /* 0x00000008591d7207 */ /* 0x000fe20005800000 */
[----:B------:R-:W-:Y:S01]  /*97f0*/  IMAD R8, R105, UR4, RZ ;  /* 0x0000000469087c24 */ /* 0x000fe2000f8e02ff */
[C---:B------:R-:W-:Y:S02]  /*9800*/  SEL R30, R89.reuse, R5, !P3 ;  /* 0x00000005591e7207 */ /* 0x040fe40005800000 */
[----:B0-----:R-:W-:Y:S01]  /*9810*/  LEA R164, P5, R10, R162, 0x1 ;  /* 0x000000a20aa47211 */ /* 0x001fe200078a08ff */
[----:B------:R-:W-:Y:S01]  /*9820*/  IMAD R5, R112, UR4, RZ ;  /* 0x0000000470057c24 */ /* 0x000fe2000f8e02ff */
[-C--:B------:R-:W-:Y:S02]  /*9830*/  LEA.HI.X.SX32 R153, R16, R163.reuse, 0x1, P4 ;  /* 0x000000a310997211 */ /* 0x080fe400020f0eff */
[----:B------:R-:W-:Y:S01]  /*9840*/  LEA.HI.X.SX32 R165, R10, R163, 0x1, P5 ;  /* 0x000000a30aa57211 */ /* 0x000fe200028f0eff */
[----:B------:R-:W0:Y:S01]  /*9850*/  S2R R40, SR_TID.X ;  /* 0x0000000000287919 */ /* 0x000e220000002100 */
[----:B------:R-:W-:-:S02]  /*9860*/  SEL R9, R89, R35, !P3 ;  /* 0x0000002359097207 */ /* 0x000fc40005800000 */
[-C--:B------:R-:W-:Y:S02]  /*9870*/  LEA R142, P4, R12, R162.reuse, 0x1 ;  /* 0x000000a20c8e7211 */ /* 0x080fe400078808ff */
[-C--:B------:R-:W-:Y:S01]  /*9880*/  LEA R150, P5, R4, R162.reuse, 0x1 ;  /* 0x000000a204967211 */ /* 0x080fe200078a08ff */
[----:B------:R-:W-:Y:S01]  /*9890*/  IMAD R9, R9, UR4, RZ ;  /* 0x0000000409097c24 */ /* 0x000fe2000f8e02ff */
[-C--:B------:R-:W-:Y:S02]  /*98a0*/  LEA.HI.X.SX32 R143, R12, R163.reuse, 0x1, P4 ;  /* 0x000000a30c8f7211 */ /* 0x080fe400020f0eff */
[-C--:B------:R-:W-:Y:S02]  /*98b0*/  LEA.HI.X.SX32 R151, R4, R163.reuse, 0x1, P5 ;  /* 0x000000a304977211 */ /* 0x080fe400028f0eff */
[CC--:B------:R-:W-:Y:S02]  /*98c0*/  LEA R146, P4, R8.reuse, R162.reuse, 0x1 ;  /* 0x000000a208927211 */ /* 0x0c0fe400078808ff */
[----:B------:R-:W-:Y:S01]  /*98d0*/  LEA R4, P5, R5, R162, 0x1 ;  /* 0x000000a205047211 */ /* 0x000fe200078a08ff */
[----:B------:R-:W-:Y:S01]  /*98e0*/  IMAD R13, R13, UR4, RZ ;  /* 0x000000040d0d7c24 */ /* 0x000fe2000f8e02ff */
[----:B------:R-:W-:-:S02]  /*98f0*/  LEA.HI.X.SX32 R147, R8, R163, 0x1, P4 ;  /* 0x000000a308937211 */ /* 0x000fc400020f0eff */
[----:B------:R-:W-:Y:S02]  /*9900*/  LEA.HI.X.SX32 R5, R5, R163, 0x1, P5 ;  /* 0x000000a305057211 */ /* 0x000fe400028f0eff */
[----:B------:R-:W-:Y:S02]  /*9910*/  SEL R23, R89, R23, !P3 ;  /* 0x0000001759177207 */ /* 0x000fe40005800000 */
[----:B------:R-:W-:-:S03]  /*9920*/  LEA R8, P5, R9, R162, 0x1 ;  /* 0x000000a209087211 */ /* 0x000fc600078a08ff */
[----:B------:R-:W-:Y:S01]  /*9930*/  IMAD R17, R23, UR4, RZ ;  /* 0x0000000417117c24 */ /* 0x000fe2000f8e02ff */
[----:B------:R-:W-:Y:S02]  /*9940*/  LEA.HI.X.SX32 R9, R9, R163, 0x1, P5 ;  /* 0x000000a309097211 */ /* 0x000fe400028f0eff */
[----:B------:R-:W-:Y:S01]  /*9950*/  LEA R12, P5, R13, R162, 0x1 ;  /* 0x000000a20d0c7211 */ /* 0x000fe200078a08ff */
[----:B------:R-:W-:-:S03]  /*9960*/  IMAD R21, R21, UR4, RZ ;  /* 0x0000000415157c24 */ /* 0x000fc6000f8e02ff */
[----:B------:R-:W-:Y:S02]  /*9970*/  LEA.HI.X.SX32 R13, R13, R163, 0x1, P5 ;  /* 0x000000a30d0d7211 */ /* 0x000fe400028f0eff */
[----:B------:R-:W-:Y:S01]  /*9980*/  LEA R16, P5, R17, R162, 0x1 ;  /* 0x000000a211107211 */ /* 0x000fe200078a08ff */
[----:B------:R-:W-:-:S03]  /*9990*/  IMAD R25, R28, UR4, RZ ;  /* 0x000000041c197c24 */ /* 0x000fc6000f8e02ff */
[-C--:B------:R-:W-:Y:S02]  /*99a0*/  LEA.HI.X.SX32 R17, R17, R163.reuse, 0x1, P5 ;  /* 0x000000a311117211 */ /* 0x080fe400028f0eff */
[-C--:B------:R-:W-:Y:S01]  /*99b0*/  LEA R20, P5, R21, R162.reuse, 0x1 ;  /* 0x000000a215147211 */ /* 0x080fe200078a08ff */
[----:B------:R-:W-:Y:S02]  /*99c0*/  IMAD R23, R27, UR4, RZ ;  /* 0x000000041b177c24 */ /* 0x000fe4000f8e02ff */
[----:B------:R-:W-:Y:S01]  /*99d0*/  IMAD R27, R29, UR4, RZ ;  /* 0x000000041d1b7c24 */ /* 0x000fe2000f8e02ff */
[----:B------:R-:W-:Y:S01]  /*99e0*/  LEA.HI.X.SX32 R21, R21, R163, 0x1, P5 ;  /* 0x000000a315157211 */ /* 0x000fe200028f0eff */
[----:B------:R-:W-:Y:S01]  /*99f0*/  IMAD R29, R30, UR4, RZ ;  /* 0x000000041e1d7c24 */ /* 0x000fe2000f8e02ff */
[----:B------:R-:W-:Y:S02]  /*9a00*/  LEA R24, P5, R25, R162, 0x1 ;  /* 0x000000a219187211 */ /* 0x000fe400078a08ff */
[----:B------:R-:W-:-:S02]  /*9a10*/  SEL R6, R89, R111, !P3 ;  /* 0x0000006f59067207 */ /* 0x000fc40005800000 */
[----:B0-----:R-:W-:Y:S01]  /*9a20*/  SHF.R.U32.HI R40, RZ, 0x6, R40 ;  /* 0x00000006ff287819 */ /* 0x001fe20000011628 */
[----:B------:R-:W-:Y:S01]  /*9a30*/  IMAD R33, R33, UR4, RZ ;  /* 0x0000000421217c24 */ /* 0x000fe2000f8e02ff */
[----:B------:R-:W-:Y:S02]  /*9a40*/  SEL R32, R89, R32, !P3 ;  /* 0x0000002059207207 */ /* 0x000fe40005800000 */
[-C--:B------:R-:W-:Y:S01]  /*9a50*/  LEA.HI.X.SX32 R25, R25, R163.reuse, 0x1, P5 ;  /* 0x000000a319197211 */ /* 0x080fe200028f0eff */
[----:B------:R-:W-:Y:S01]  /*9a60*/  IMAD R6, R6, UR4, RZ ;  /* 0x0000000406067c24 */ /* 0x000fe2000f8e02ff */
[----:B------:R-:W-:Y:S02]  /*9a70*/  LEA R28, P5, R29, R162, 0x1 ;  /* 0x000000a21d1c7211 */ /* 0x000fe400078a08ff */
[----:B------:R-:W-:Y:S02]  /*9a80*/  SEL R7, R89, R38, !P3 ;  /* 0x0000002659077207 */ /* 0x000fe40005800000 */
[----:B------:R-:W-:Y:S01]  /*9a90*/  SGXT.U32 R40, R40, 0x1 ;  /* 0x000000012828781a */ /* 0x000fe20000000000 */
[----:B------:R-:W-:Y:S01]  /*9aa0*/  IMAD R11, R32, UR4, RZ ;  /* 0x00000004200b7c24 */ /* 0x000fe2000f8e02ff */
[----:B------:R-:W-:Y:S01]  /*9ab0*/  LEA.HI.X.SX32 R29, R29, R163, 0x1, P5 ;  /* 0x000000a31d1d7211 */ /* 0x000fe200028f0eff */
[----:B------:R-:W-:Y:S01]  /*9ac0*/  IMAD R7, R7, UR4, RZ ;  /* 0x0000000407077c24 */ /* 0x000fe2000f8e02ff */
[----:B------:R-:W-:-:S02]  /*9ad0*/  LEA R32, P5, R33, R162, 0x1 ;  /* 0x000000a221207211 */ /* 0x000fc400078a08ff */
[----:B------:R-:W-:Y:S02]  /*9ae0*/  LOP3.LUT R36, R40, 0x2, RZ, 0xfc, !PT ;  /* 0x0000000228247812 */ /* 0x000fe400078efcff */
[C---:B------:R-:W-:Y:S02]  /*9af0*/  LEA R148, P4, R6.reuse, R162, 0x1 ;  /* 0x000000a206947211 */ /* 0x040fe400078808ff */
[-C--:B------:R-:W-:Y:S02]  /*9b00*/  LEA.HI.X.SX32 R33, R33, R163.reuse, 0x1, P5 ;  /* 0x000000a321217211 */ /* 0x080fe400028f0eff */
[----:B------:R-:W-:Y:S02]  /*9b10*/  LEA.HI.X.SX32 R149, R6, R163, 0x1, P4 ;  /* 0x000000a306957211 */ /* 0x000fe400020f0eff */
[----:B------:R-:W-:Y:S02]  /*9b20*/  ISETP.LT.AND P5, PT, R36, R2, P0 ;  /* 0x000000022400720c */ /* 0x000fe400007a1270 */
[----:B------:R-:W-:Y:S01]  /*9b30*/  LEA R6, P4, R7, R162, 0x1 ;  /* 0x000000a207067211 */ /* 0x000fe200078808ff */
[----:B------:R-:W-:Y:S01]  /*9b40*/  IMAD R15, R15, UR4, RZ ;  /* 0x000000040f0f7c24 */ /* 0x000fe2000f8e02ff */
[----:B------:R-:W-:-:S02]  /*9b50*/  PRMT R51, RZ, 0x7610, R51 ;  /* 0x00007610ff337816 */ /* 0x000fc40000000033 */
[----:B------:R-:W-:Y:S02]  /*9b60*/  LEA.HI.X.SX32 R7, R7, R163, 0x1, P4 ;  /* 0x000000a307077211 */ /* 0x000fe400020f0eff */
[----:B------:R-:W-:Y:S01]  /*9b70*/  LEA R10, P4, R11, R162, 0x1 ;  /* 0x000000a20b0a7211 */ /* 0x000fe200078808ff */
[----:B------:R-:W-:-:S03]  /*9b80*/  IMAD R19, R19, UR4, RZ ;  /* 0x0000000413137c24 */ /* 0x000fc6000f8e02ff */
[----:B------:R-:W-:Y:S02]  /*9b90*/  LEA.HI.X.SX32 R11, R11, R163, 0x1, P4 ;  /* 0x000000a30b0b7211 */ /* 0x000fe400020f0eff */
[----:B------:R-:W-:-:S04]  /*9ba0*/  LEA R14, P4, R15, R162, 0x1 ;  /* 0x000000a20f0e7211 */ /* 0x000fc800078808ff */
[----:B------:R-:W-:Y:S02]  /*9bb0*/  LEA.HI.X.SX32 R15, R15, R163, 0x1, P4 ;  /* 0x000000a30f0f7211 */ /* 0x000fe400020f0eff */
[----:B------:R-:W-:-:S04]  /*9bc0*/  LEA R18, P4, R19, R162, 0x1 ;  /* 0x000000a213127211 */ /* 0x000fc800078808ff */
[----:B------:R-:W-:Y:S02]  /*9bd0*/  LEA.HI.X.SX32 R19, R19, R163, 0x1, P4 ;  /* 0x000000a313137211 */ /* 0x000fe400020f0eff */
[-C--:B------:R-:W-:Y:S01]  /*9be0*/  LEA R22, P4, R23, R162.reuse, 0x1 ;  /* 0x000000a217167211 */ /* 0x080fe200078808ff */
[----:B------:R-:W-:Y:S01]  /*9bf0*/  IMAD R31, R31, UR4, RZ ;  /* 0x000000041f1f7c24 */ /* 0x000fe2000f8e02ff */
[----:B------:R-:W-:Y:S02]  /*9c00*/  SEL R35, R89, R101, !P3 ;  /* 0x0000006559237207 */ /* 0x000fe40005800000 */
[----:B------:R-:W-:Y:S02]  /*9c10*/  LEA.HI.X.SX32 R23, R23, R163, 0x1, P4 ;  /* 0x000000a317177211 */ /* 0x000fe400020f0eff */
[----:B------:R-:W-:Y:S01]  /*9c20*/  LEA R26, P4, R27, R162, 0x1 ;  /* 0x000000a21b1a7211 */ /* 0x000fe200078808ff */
[----:B------:R-:W-:-:S03]  /*9c30*/  IMAD R35, R35, UR4, RZ ;  /* 0x0000000423237c24 */ /* 0x000fc6000f8e02ff */
[----:B------:R-:W-:Y:S02]  /*9c40*/  LEA.HI.X.SX32 R27, R27, R163, 0x1, P4 ;  /* 0x000000a31b1b7211 */ /* 0x000fe400020f0eff */
[-C--:B------:R-:W-:Y:S01]  /*9c50*/  LEA R30, P4, R31, R162.reuse, 0x1 ;  /* 0x000000a21f1e7211 */ /* 0x080fe200078808ff */
[----:B------:R-:W-:Y:S01]  /*9c60*/  IMAD R37, R37, UR4, RZ ;  /* 0x0000000425257c24 */ /* 0x000fe2000f8e02ff */
[----:B------:R-:W-:Y:S02]  /*9c70*/  SEL R39, R89, R103, !P3 ;  /* 0x0000006759277207 */ /* 0x000fe40005800000 */
[-C--:B------:R-:W-:Y:S02]  /*9c80*/  LEA.HI.X.SX32 R31, R31, R163.reuse, 0x1, P4 ;  /* 0x000000a31f1f7211 */ /* 0x080fe400020f0eff */
[----:B------:R-:W-:Y:S01]  /*9c90*/  LEA R34, P4, R35, R162, 0x1 ;  /* 0x000000a223227211 */ /* 0x000fe200078808ff */
[----:B------:R-:W-:Y:S01]  /*9ca0*/  IMAD R39, R39, UR4, RZ ;  /* 0x0000000427277c24 */ /* 0x000fe2000f8e02ff */
[----:B------:R-:W-:Y:S02]  /*9cb0*/  STL.64 [R1+0xb8], R76 ;  /* 0x0000b84c01007387 */ /* 0x000fe40000100a00 */
[----:B------:R-:W-:-:S02]  /*9cc0*/  LEA.HI.X.SX32 R35, R35, R163, 0x1, P4 ;  /* 0x000000a323237211 */ /* 0x000fc400020f0eff */
[CC--:B------:R-:W-:Y:S01]  /*9cd0*/  LEA R36, P4, R37.reuse, R162.reuse, 0x1 ;  /* 0x000000a225247211 */ /* 0x0c0fe200078808ff */
[----:B------:R-:W-:Y:S03]  /*9ce0*/  STL.64 [R1+0xb0], R144 ;  /* 0x0000b09001007387 */ /* 0x000fe60000100a00 */
[----:B------:R-:W-:Y:S01]  /*9cf0*/  LEA.HI.X.SX32 R37, R37, R163, 0x1, P4 ;  /* 0x000000a325257211 */ /* 0x000fe200020f0eff */
[----:B------:R-:W-:Y:S01]  /*9d00*/  STL [R1+0x7fc], R145 ;  /* 0x0007fc9101007387 */ /* 0x000fe20000100800 */
[----:B------:R-:W-:-:S03]  /*9d10*/  LEA R38, P4, R39, R162, 0x1 ;  /* 0x000000a227267211 */ /* 0x000fc600078808ff */
[----:B------:R-:W-:Y:S04]  /*9d20*/  STL.64 [R1+0xa8], R152 ;  /* 0x0000a89801007387 */ /* 0x000fe80000100a00 */
[----:B------:R0:W-:Y:S01]  /*9d30*/  STL.64 [R1+0x98], R74 ;  /* 0x0000984a01007387 */ /* 0x0001e20000100a00 */
[----:B------:R-:W-:-:S03]  /*9d40*/  LEA.HI.X.SX32 R39, R39, R163, 0x1, P4 ;  /* 0x000000a327277211 */ /* 0x000fc600020f0eff */
[----:B------:R-:W-:Y:S01]  /*9d50*/  STL.64 [R1+0x90], R142 ;  /* 0x0000908e01007387 */ /* 0x000fe20000100a00 */
[----:B------:R-:W-:-:S03]  /*9d60*/  ISETP.GE.AND P4, PT, R136, RZ, PT ;  /* 0x000000ff8800720c */ /* 0x000fc60003f86270 */
[----:B------:R-:W-:Y:S01]  /*9d70*/  STL.64 [R1+0x78], R164 ;  /* 0x000078a401007387 */ /* 0x000fe20000100a00 */
[----:B------:R-:W-:-:S03]  /*9d80*/  ISETP.GE.AND P6, PT, R157, RZ, PT ;  /* 0x000000ff9d00720c */ /* 0x000fc60003fc6270 */
[----:B------:R-:W-:Y:S04]  /*9d90*/  STL.64 [R1+0x58], R146 ;  /* 0x0000589201007387 */ /* 0x000fe80000100a00 */
[----:B------:R-:W-:Y:S04]  /*9da0*/  STL.64 [R1+0x38], R150 ;  /* 0x0000389601007387 */ /* 0x000fe80000100a00 */
[----:B------:R-:W-:Y:S04]  /*9db0*/  STL.64 [R1+0x18], R148 ;  /* 0x0000189401007387 */ /* 0x000fe80000100a00 */
[----:B------:R-:W3:Y:S04]  /*9dc0*/  LDL.LU R136, [R1+0x804] ;  /* 0x0008040001887983 */ /* 0x000ee80000300800 */
[----:B------:R-:W4:Y:S04]  /*9dd0*/  LDL.LU R157, [R1+0x800] ;  /* 0x00080000019d7983 */ /* 0x000f280000300800 */
[----:B--2---:R4:W2:Y:S01]  /*9de0*/  @P5 LDG.E.U16 R51, desc[UR20][R92.64] ;  /* 0x000000145c335981 */ /* 0x0048a2000c1e1500 */
[--C-:B------:R-:W-:Y:S01]  /*9df0*/  IMAD.MOV.U32 R84, RZ, RZ, R78.reuse ;  /* 0x000000ffff547224 */ /* 0x100fe200078e004e */
[C---:B------:R-:W-:Y:S01]  /*9e00*/  LOP3.LUT R79, R40.reuse, 0x4, RZ, 0xfc, !PT ;  /* 0x00000004284f7812 */ /* 0x040fe200078efcff */
[----:B------:R-:W-:Y:S01]  /*9e10*/  IMAD.MOV.U32 R84, RZ, RZ, R78 ;  /* 0x000000ffff547224 */ /* 0x000fe200078e004e */
[----:B------:R-:W-:Y:S01]  /*9e20*/  LOP3.LUT R78, R40, 0x6, RZ, 0xfc, !PT ;  /* 0x00000006284e7812 */ /* 0x000fe200078efcff */
[----:B------:R-:W-:Y:S01]  /*9e30*/  IMAD.MOV.U32 R91, RZ, RZ, R65 ;  /* 0x000000ffff5b7224 */ /* 0x000fe200078e0041 */
[----:B------:R-:W-:-:S03]  /*9e40*/  ISETP.LT.AND P5, PT, R79, R2, P0 ;  /* 0x000000024f00720c */ /* 0x000fc600007a1270 */
[----:B------:R-:W-:Y:S01]  /*9e50*/  @!P4 IMAD.MOV R91, RZ, RZ, -R91 ;  /* 0x000000ffff5bc224 */ /* 0x000fe200078e0a5b */
[----:B------:R-:W-:Y:S02]  /*9e60*/  ISETP.LT.AND P4, PT, R78, R2, P0 ;  /* 0x000000024e00720c */ /* 0x000fe40000781270 */
[C---:B------:R-:W-:Y:S02]  /*9e70*/  SEL R97, R89.reuse, R118, !P3 ;  /* 0x0000007659617207 */ /* 0x040fe40005800000 */
[C---:B------:R-:W-:Y:S02]  /*9e80*/  SEL R99, R89.reuse, R116, !P3 ;  /* 0x0000007459637207 */ /* 0x040fe40005800000 */
[C---:B------:R-:W-:Y:S02]  /*9e90*/  SEL R101, R89.reuse, R114, !P3 ;  /* 0x0000007259657207 */ /* 0x040fe40005800000 */
[C---:B------:R-:W-:Y:S02]  /*9ea0*/  SEL R103, R89.reuse, R73, !P3 ;  /* 0x0000004959677207 */ /* 0x040fe40005800000 */
[----:B------:R-:W-:-:S02]  /*9eb0*/  SEL R105, R89, R71, !P3 ;  /* 0x0000004759697207 */ /* 0x000fc40005800000 */
[C---:B------:R-:W-:Y:S02]  /*9ec0*/  SEL R111, R89.reuse, R69, !P3 ;  /* 0x00000045596f7207 */ /* 0x040fe40005800000 */
[C---:B------:R-:W-:Y:S02]  /*9ed0*/  SEL R112, R89.reuse, R67, !P3 ;  /* 0x0000004359707207 */ /* 0x040fe40005800000 */
[C---:B------:R-:W-:Y:S01]  /*9ee0*/  SEL R40, R89.reuse, R134, !P3 ;  /* 0x0000008659287207 */ /* 0x040fe20005800000 */
[----:B------:R-:W-:Y:S01]  /*9ef0*/  IMAD.MOV.U32 R134, RZ, RZ, R74 ;  /* 0x000000ffff867224 */ /* 0x000fe200078e004a */
[C---:B------:R-:W-:Y:S01]  /*9f00*/  SEL R67, R89.reuse, R42, !P3 ;  /* 0x0000002a59437207 */ /* 0x040fe20005800000 */
[----:B------:R-:W-:Y:S01]  /*9f10*/  IMAD.MOV.U32 R42, RZ, RZ, R106 ;  /* 0x000000ffff2a7224 */ /* 0x000fe200078e006a */
[C---:B------:R-:W-:Y:S02]  /*9f20*/  SEL R114, R89.reuse, R41, !P3 ;  /* 0x0000002959727207 */ /* 0x040fe40005800000 */
[C---:B0-----:R-:W-:Y:S01]  /*9f30*/  SEL R74, R89.reuse, R132, !P3 ;  /* 0x00000084594a7207 */ /* 0x041fe20005800000 */
[----:B------:R-:W-:Y:S01]  /*9f40*/  IMAD.MOV.U32 R132, RZ, RZ, R76 ;  /* 0x000000ffff847224 */ /* 0x000fe200078e004c */
[C---:B------:R-:W-:Y:S01]  /*9f50*/  SEL R106, R89.reuse, R45, !P3 ;  /* 0x0000002d596a7207 */ /* 0x040fe20005800000 */
        /* <DEDUP_REMOVED lines=9> */
[----:B----4-:R-:W-:Y:S01]  /*9ff0*/  SEL R93, R89, R157, !P3 ;  /* 0x0000009d595d7207 */ /* 0x010fe20005800000 */
[----:B--2---:R0:W-:Y:S02]  /*a000*/  STL [R1+0x160], R51 ;  /* 0x0001603301007387 */ /* 0x0041e40000100800 */
[----:B0-----:R-:W0:Y:S02]  /*a010*/  S2R R51, SR_TID.X ;  /* 0x0000000000337919 */ /* 0x001e240000002100 */
[----:B------:R-:W-:Y:S04]  /*a020*/  STL [R1+0x500], R2 ;  /* 0x0005000201007387 */ /* 0x000fe80000100800 */
[----:B------:R-:W-:Y:S04]  /*a030*/  STL [R1+0x658], R2 ;  /* 0x0006580201007387 */ /* 0x000fe80000100800 */
[----:B------:R1:W-:Y:S04]  /*a040*/  STL [R1+0x724], R93 ;  /* 0x0007245d01007387 */ /* 0x0003e80000100800 */
[----:B-1----:R-:W2:Y:S01]  /*a050*/  LDL.LU R93, [R1+0x104] ;  /* 0x00010400015d7983 */ /* 0x002ea20000300800 */
[----:B0-----:R-:W-:-:S04]  /*a060*/  LOP3.LUT R51, R51, 0x3f, RZ, 0xc0, !PT ;  /* 0x0000003f33337812 */ /* 0x001fc800078ec0ff */
[----:B------:R-:W-:Y:S02]  /*a070*/  ISETP.LT.AND P0, PT, R51, R2, P0 ;  /* 0x000000023300720c */ /* 0x000fe40000701270 */
[C---:B------:R-:W-:Y:S01]  /*a080*/  SEL R51, R89.reuse, R135, !P3 ;  /* 0x0000008759337207 */ /* 0x040fe20005800000 */
[----:B------:R-:W-:Y:S01]  /*a090*/  IMAD.MOV.U32 R135, RZ, RZ, R75 ;  /* 0x000000ffff877224 */ /* 0x000fe200078e004b */
[C---:B------:R-:W-:Y:S01]  /*a0a0*/  SEL R75, R89.reuse, R131, !P3 ;  /* 0x00000083594b7207 */ /* 0x040fe20005800000 */
[----:B------:R-:W-:Y:S01]  /*a0b0*/  IMAD.MOV.U32 R131, RZ, RZ, R95 ;  /* 0x000000ffff837224 */ /* 0x000fe200078e005f */
[----:B------:R-:W-:-:S05]  /*a0c0*/  SEL R95, R89, R120, !P3 ;  /* 0x00000078595f7207 */ /* 0x000fca0005800000 */
[----:B------:R0:W-:Y:S04]  /*a0d0*/  STL [R1+0x728], R95 ;  /* 0x0007285f01007387 */ /* 0x0001e80000100800 */
[----:B0-----:R-:W4:Y:S04]  /*a0e0*/  LDL.LU R95, [R1+0x120] ;  /* 0x00012000015f7983 */ /* 0x001f280000300800 */
[----:B------:R0:W-:Y:S04]  /*a0f0*/  STL [R1+0x72c], R97 ;  /* 0x00072c6101007387 */ /* 0x0001e80000100800 */
[----:B0-----:R-:W3:Y:S04]  /*a100*/  LDL.LU R97, [R1+0x124] ;  /* 0x0001240001617983 */ /* 0x001ee80000300800 */
        /* <DEDUP_REMOVED lines=14> */
[----:B------:R-:W3:Y:S01]  /*a1f0*/  LDL.64 R154, [R1+0x188] ;  /* 0x00018800019a7983 */ /* 0x000ee20000100a00 */
[----:B------:R-:W-:-:S02]  /*a200*/  SEL R129, R89, R129, !P3 ;  /* 0x0000008159817207 */ /* 0x000fc40005800000 */
[C---:B------:R-:W-:Y:S02]  /*a210*/  SEL R128, R89.reuse, R128, !P3 ;  /* 0x0000008059807207 */ /* 0x040fe40005800000 */
[C---:B------:R-:W-:Y:S02]  /*a220*/  SEL R125, R89.reuse, R125, !P3 ;  /* 0x0000007d597d7207 */ /* 0x040fe40005800000 */
[C---:B------:R-:W-:Y:S02]  /*a230*/  SEL R124, R89.reuse, R124, !P3 ;  /* 0x0000007c597c7207 */ /* 0x040fe40005800000 */
[C---:B------:R-:W-:Y:S01]  /*a240*/  SEL R102, R89.reuse, R47, !P3 ;  /* 0x0000002f59667207 */ /* 0x040fe20005800000 */
[----:B------:R-:W-:Y:S01]  /*a250*/  IMAD R47, R74, UR4, RZ ;  /* 0x000000044a2f7c24 */ /* 0x000fe2000f8e02ff */
[C---:B------:R-:W-:Y:S01]  /*a260*/  SEL R121, R89.reuse, R121, !P3 ;  /* 0x0000007959797207 */ /* 0x040fe20005800000 */
[----:B------:R-:W-:Y:S01]  /*a270*/  IMAD.MOV.U32 R74, RZ, RZ, R42 ;  /* 0x000000ffff4a7224 */ /* 0x000fe200078e002a */
[C---:B------:R-:W-:Y:S01]  /*a280*/  SEL R108, R89.reuse, R50, !P3 ;  /* 0x00000032596c7207 */ /* 0x040fe20005800000 */
[----:B------:R-:W-:Y:S01]  /*a290*/  IMAD R50, R40, UR4, RZ ;  /* 0x0000000428327c24 */ /* 0x000fe2000f8e02ff */
[----:B------:R-:W-:Y:S01]  /*a2a0*/  SEL R119, R89, R119, !P3 ;  /* 0x0000007759777207 */ /* 0x000fe20005800000 */
[----:B------:R-:W-:Y:S01]  /*a2b0*/  IMAD R40, R129, UR4, RZ ;  /* 0x0000000481287c24 */ /* 0x000fe2000f8e02ff */
[C---:B------:R-:W-:Y:S01]  /*a2c0*/  SEL R92, R89.reuse, R63, !P3 ;  /* 0x0000003f595c7207 */ /* 0x040fe20005800000 */
[----:B------:R-:W-:Y:S01]  /*a2d0*/  IMAD.MOV.U32 R63, RZ, RZ, R45 ;  /* 0x000000ffff3f7224 */ /* 0x000fe200078e002d */
[C---:B------:R-:W-:Y:S01]  /*a2e0*/  SEL R100, R89.reuse, R49, !P3 ;  /* 0x0000003159647207 */ /* 0x040fe20005800000 */
[----:B------:R-:W-:Y:S01]  /*a2f0*/  IMAD R42, R128, UR4, RZ ;  /* 0x00000004802a7c24 */ /* 0x000fe2000f8e02ff */
[----:B------:R-:W-:Y:S01]  /*a300*/  SEL R78, R89, R52, !P3 ;  /* 0x00000034594e7207 */ /* 0x000fe20005800000 */
[----:B------:R-:W3:Y:S01]  /*a310*/  LDL.64 R128, [R1+0x180] ;  /* 0x0001800001807983 */ /* 0x000ee20000100a00 */
[----:B------:R-:W-:Y:S01]  /*a320*/  IMAD R45, R125, UR4, RZ ;  /* 0x000000047d2d7c24 */ /* 0x000fe2000f8e02ff */
[----:B------:R-:W-:Y:S01]  /*a330*/  SEL R98, R89, R53, !P3 ;  /* 0x0000003559627207 */ /* 0x000fe20005800000 */
[----:B------:R-:W-:Y:S01]  /*a340*/  IMAD R52, R51, UR4, RZ ;  /* 0x0000000433347c24 */ /* 0x000fe2000f8e02ff */
[----:B------:R-:W3:Y:S01]  /*a350*/  LDL.LU R125, [R1+0xc4] ;  /* 0x0000c400017d7983 */ /* 0x000ee20000300800 */
[----:B------:R-:W-:-:S02]  /*a360*/  IMAD R49, R124, UR4, RZ ;  /* 0x000000047c317c24 */ /* 0x000fc4000f8e02ff */
[----:B------:R-:W-:Y:S01]  /*a370*/  IMAD R51, R121, UR4, RZ ;  /* 0x0000000479337c24 */ /* 0x000fe2000f8e02ff */
[----:B------:R-:W3:Y:S01]  /*a380*/  LDL.LU R124, [R1+0xe0] ;  /* 0x0000e000017c7983 */ /* 0x000ee20000300800 */
[----:B------:R-:W-:Y:S01]  /*a390*/  IMAD R53, R119, UR4, RZ ;  /* 0x0000000477357c24 */ /* 0x000fe2000f8e02ff */
[----:B------:R-:W-:Y:S02]  /*a3a0*/  PRMT R86, RZ, 0x7610, R86 ;  /* 0x00007610ff567816 */ /* 0x000fe40000000056 */
[----:B------:R-:W3:Y:S04]  /*a3b0*/  LDL.LU R121, [R1+0xe4] ;  /* 0x0000e40001797983 */ /* 0x000ee80000300800 */
[----:B------:R-:W3:Y:S01]  /*a3c0*/  LDL.LU R119, [R1+0x100] ;  /* 0x0001000001777983 */ /* 0x000ee20000300800 */
[----:B------:R-:W-:-:S02]  /*a3d0*/  SEL R116, R89, R43, !P3 ;  /* 0x0000002b59747207 */ /* 0x000fc40005800000 */
[C---:B------:R-:W-:Y:S02]  /*a3e0*/  SEL R126, R89.reuse, R126, !P3 ;  /* 0x0000007e597e7207 */ /* 0x040fe40005800000 */
[C---:B------:R-:W-:Y:S02]  /*a3f0*/  SEL R127, R89.reuse, R127, !P3 ;  /* 0x0000007f597f7207 */ /* 0x040fe40005800000 */
[C---:B------:R-:W-:Y:S02]  /*a400*/  SEL R73, R89.reuse, R46, !P3 ;  /* 0x0000002e59497207 */ /* 0x040fe40005800000 */
[C---:B------:R-:W-:Y:S02]  /*a410*/  SEL R65, R89.reuse, R133, !P3 ;  /* 0x0000008559417207 */ /* 0x040fe40005800000 */
[C---:B------:R-:W-:Y:S01]  /*a420*/  SEL R69, R89.reuse, R88, !P3 ;  /* 0x0000005859457207 */ /* 0x040fe20005800000 */
[----:B------:R-:W-:Y:S01]  /*a430*/  IMAD.MOV.U32 R90, RZ, RZ, R64 ;  /* 0x000000ffff5a7224 */ /* 0x000fe200078e0040 */
[----:B--2---:R-:W2:Y:S04]  /*a440*/  @P0 LDG.E.U16 R93, desc[UR20][R164.64] ;  /* 0x00000014a45d0981 */ /* 0x004ea8000c1e1500 */
[----:B----4-:R-:W4:Y:S01]  /*a450*/  @P0 LDG.E.U16 R95, desc[UR20][R134.64] ;  /* 0x00000014865f0981 */ /* 0x010f22000c1e1500 */
[----:B------:R-:W-:-:S02]  /*a460*/  SEL R71, R89, R44, !P3 ;  /* 0x0000002c59477207 */ /* 0x000fc40005800000 */
[C---:B------:R-:W-:Y:S02]  /*a470*/  SEL R79, R89.reuse, R54, !P3 ;  /* 0x00000036594f7207 */ /* 0x040fe40005800000 */
[C---:B------:R-:W-:Y:S02]  /*a480*/  SEL R117, R89.reuse, R117, !P3 ;  /* 0x0000007559757207 */ /* 0x040fe40005800000 */
[C---:B------:R-:W-:Y:S02]  /*a490*/  SEL R87, R89.reuse, R87, !P3 ;  /* 0x0000005759577207 */ /* 0x040fe40005800000 */
[C---:B------:R-:W-:Y:S02]  /*a4a0*/  SEL R96, R89.reuse, R55, !P3 ;  /* 0x0000003759607207 */ /* 0x040fe40005800000 */
[C---:B------:R-:W-:Y:S02]  /*a4b0*/  SEL R70, R89.reuse, R70, !P3 ;  /* 0x0000004659467207 */ /* 0x040fe40005800000 */
[----:B------:R-:W-:-:S02]  /*a4c0*/  SEL R115, R89, R115, !P3 ;  /* 0x0000007359737207 */ /* 0x000fc40005800000 */
[C---:B------:R-:W-:Y:S02]  /*a4d0*/  SEL R66, R89.reuse, R66, !P3 ;  /* 0x0000004259427207 */ /* 0x040fe40005800000 */
[C---:B------:R-:W-:Y:S02]  /*a4e0*/  SEL R72, R89.reuse, R72, !P3 ;  /* 0x0000004859487207 */ /* 0x040fe40005800000 */
[----:B------:R-:W-:Y:S02]  /*a4f0*/  SEL R68, R89, R68, !P3 ;  /* 0x0000004459447207 */ /* 0x000fe40005800000 */
[----:B------:R-:W-:Y:S02]  /*a500*/  PRMT R161, RZ, 0x7610, R161 ;  /* 0x00007610ffa17816 */ /* 0x000fe400000000a1 */
[----:B------:R-:W-:Y:S01]  /*a510*/  PRMT R160, RZ, 0x7610, R160 ;  /* 0x00007610ffa07816 */ /* 0x000fe200000000a0 */
[----:B------:R-:W-:Y:S01]  /*a520*/  IMAD R85, R85, UR4, RZ ;  /* 0x0000000455557c24 */ /* 0x000fe2000f8e02ff */
[----:B------:R-:W-:Y:S01]  /*a530*/  PRMT R159, RZ, 0x7610, R159 ;  /* 0x00007610ff9f7816 */ /* 0x000fe2000000009f */
[----:B---3--:R-:W3:Y:S04]  /*a540*/  @P0 LDG.E.U16 R103, desc[UR20][R58.64] ;  /* 0x000000143a670981 */ /* 0x008ee8000c1e1500 */
[----:B------:R-:W2:Y:S01]  /*a550*/  @P5 LDG.E.U16 R86, desc[UR20][R154.64] ;  /* 0x000000149a565981 */ /* 0x000ea2000c1e1500 */
[----:B------:R-:W-:-:S02]  /*a560*/  IMAD.MOV.U32 R43, RZ, RZ, R107 ;  /* 0x000000ffff2b7224 */ /* 0x000fc400078e006b */
[----:B------:R-:W-:Y:S02]  /*a570*/  IMAD R46, R75, UR4, RZ ;  /* 0x000000044b2e7c24 */ /* 0x000fe4000f8e02ff */
[----:B------:R-:W-:Y:S02]  /*a580*/  IMAD R41, R127, UR4, RZ ;  /* 0x000000047f297c24 */ /* 0x000fe4000f8e02ff */
[----:B------:R-:W-:Y:S01]  /*a590*/  IMAD.MOV.U32 R133, RZ, RZ, R77 ;  /* 0x000000ffff857224 */ /* 0x000fe200078e004d */
[C---:B------:R-:W-:Y:S01]  /*a5a0*/  SEL R88, R89.reuse, R61, !P3 ;  /* 0x0000003d59587207 */ /* 0x040fe20005800000 */
[----:B------:R-:W-:Y:S01]  /*a5b0*/  IMAD.MOV.U32 R75, RZ, RZ, R43 ;  /* 0x000000ffff4b7224 */ /* 0x000fe200078e002b */
[----:B------:R-:W-:Y:S01]  /*a5c0*/  SEL R64, R89, R136, !P3 ;  /* 0x0000008859407207 */ /* 0x000fe20005800000 */
[----:B------:R-:W-:Y:S01]  /*a5d0*/  IMAD R43, R126, UR4, RZ ;  /* 0x000000047e2b7c24 */ /* 0x000fe2000f8e02ff */
[----:B------:R-:W3:Y:S04]  /*a5e0*/  @P0 LDG.E.U16 R97, desc[UR20][R132.64] ;  /* 0x0000001484610981 */ /* 0x000ee8000c1e1500 */
[----:B------:R-:W3:Y:S04]  /*a5f0*/  LDL.LU R126, [R1+0xc0] ;  /* 0x0000c000017e7983 */ /* 0x000ee80000300800 */
[----:B------:R-:W3:Y:S04]  /*a600*/  LDL.LU R127, [R1+0xa4] ;  /* 0x0000a400017f7983 */ /* 0x000ee80000300800 */
[----:B------:R-:W3:Y:S01]  /*a610*/  @P4 LDG.E.U16 R114, desc[UR20][R128.64] ;  /* 0x0000001480724981 */ /* 0x000ee2000c1e1500 */
[----:B------:R-:W-:Y:S01]  /*a620*/  IMAD.MOV.U32 R61, RZ, RZ, R131 ;  /* 0x000000ffff3d7224 */ /* 0x000fe200078e0083 */
[----:B------:R-:W-:-:S02]  /*a630*/  PRMT R109, RZ, 0x7610, R109 ;  /* 0x00007610ff6d7816 */ /* 0x000fc4000000006d */
[----:B------:R-:W-:Y:S02]  /*a640*/  PRMT R122, RZ, 0x7610, R122 ;  /* 0x00007610ff7a7816 */ /* 0x000fe4000000007a */
[----:B------:R-:W-:Y:S01]  /*a650*/  PRMT R123, RZ, 0x7610, R123 ;  /* 0x00007610ff7b7816 */ /* 0x000fe2000000007b */
[----:B------:R-:W3:Y:S04]  /*a660*/  @P0 LDG.E.U16 R124, desc[UR20][R148.64] ;  /* 0x00000014947c0981 */ /* 0x000ee8000c1e1500 */
[----:B------:R-:W3:Y:S04]  /*a670*/  LDL.LU R128, [R1+0xa0] ;  /* 0x0000a00001807983 */ /* 0x000ee80000300800 */
[----:B------:R-:W3:Y:S04]  /*a680*/  LDL.LU R129, [R1+0x84] ;  /* 0x0000840001817983 */ /* 0x000ee80000300800 */
[----:B------:R-:W3:Y:S04]  /*a690*/  @P0 LDG.E.U16 R119, desc[UR20][R146.64] ;  /* 0x0000001492770981 */ /* 0x000ee8000c1e1500 */
[----:B------:R-:W3:Y:S04]  /*a6a0*/  LDL.LU R118, [R1+0x80] ;  /* 0x0000800001767983 */ /* 0x000ee80000300800 */
[----:B------:R-:W3:Y:S04]  /*a6b0*/  @P0 LDG.E.U16 R121, desc[UR20][R150.64] ;  /* 0x0000001496790981 */ /* 0x000ee8000c1e1500 */
[----:B------:R-:W3:Y:S04]  /*a6c0*/  LDL R145, [R1+0x284] ;  /* 0x0002840001917983 */ /* 0x000ee80000100800 */
[----:B------:R-:W3:Y:S04]  /*a6d0*/  LDL R104, [R1+0x260] ;  /* 0x0002600001687983 */ /* 0x000ee80000100800 */
[----:B------:R-:W3:Y:S04]  /*a6e0*/  LDL.64 R164, [R1+0x170] ;  /* 0x0001700001a47983 */ /* 0x000ee80000100a00 */
[----:B------:R-:W3:Y:S04]  /*a6f0*/  LDL R107, [R1+0x298] ;  /* 0x00029800016b7983 */ /* 0x000ee80000100800 */
[----:B------:R-:W3:Y:S04]  /*a700*/  LDL.64 R146, [R1+0x150] ;  /* 0x0001500001927983 */ /* 0x000ee80000100a00 */
[----:B------:R-:W3:Y:S04]  /*a710*/  LDL.64 R150, [R1+0x130] ;  /* 0x0001300001967983 */ /* 0x000ee80000100a00 */
[----:B------:R-:W3:Y:S04]  /*a720*/  LDL.64 R148, [R1+0x110] ;  /* 0x0001100001947983 */ /* 0x000ee80000100a00 */
[----:B------:R-:W3:Y:S04]  /*a730*/  LDL.LU R120, [R1+0x64] ;  /* 0x0000640001787983 */ /* 0x000ee80000300800 */
[----:B------:R-:W3:Y:S04]  /*a740*/  LDL.LU R131, [R1+0x60] ;  /* 0x0000600001837983 */ /* 0x000ee80000300800 */
[----:B------:R-:W3:Y:S04]  /*a750*/  LDL.LU R132, [R1+0x44] ;  /* 0x0000440001847983 */ /* 0x000ee80000300800 */
[----:B------:R-:W3:Y:S04]  /*a760*/  LDL.LU R133, [R1+0x40] ;  /* 0x0000400001857983 */ /* 0x000ee80000300800 */
[----:B------:R-:W3:Y:S01]  /*a770*/  LDL.LU R134, [R1+0x24] ;  /* 0x0000240001867983 */ /* 0x000ee20000300800 */
[----:B------:R-:W-:Y:S01]  /*a780*/  IMAD R64, R64, UR4, RZ ;  /* 0x0000000440407c24 */ /* 0x000fe2000f8e02ff */
[----:B------:R-:W-:Y:S01]  /*a790*/  SEL R77, R89, R48, !P3 ;  /* 0x00000030594d7207 */ /* 0x000fe20005800000 */
[----:B------:R-:W-:Y:S01]  /*a7a0*/  IMAD.MOV.U32 R44, RZ, RZ, R82 ;  /* 0x000000ffff2c7224 */ /* 0x000fe200078e0052 */
[----:B------:R-:W3:Y:S01]  /*a7b0*/  @P0 LDG.E.U16 R112, desc[UR20][R74.64] ;  /* 0x000000144a700981 */ /* 0x000ee2000c1e1500 */
[----:B------:R-:W-:-:S02]  /*a7c0*/  IMAD.MOV.U32 R54, RZ, RZ, R80 ;  /* 0x000000ffff367224 */ /* 0x000fc400078e0050 */
[----:B------:R-:W-:Y:S01]  /*a7d0*/  IMAD R117, R117, UR4, RZ ;  /* 0x0000000475757c24 */ /* 0x000fe2000f8e02ff */
[----:B------:R-:W3:Y:S01]  /*a7e0*/  @P0 LDG.E.U16 R161, desc[UR20][R32.64] ;  /* 0x0000001420a10981 */ /* 0x000ee2000c1e1500 */
[----:B------:R-:W-:Y:S02]  /*a7f0*/  IMAD.MOV.U32 R55, RZ, RZ, R81 ;  /* 0x000000ffff377224 */ /* 0x000fe400078e0051 */
[----:B------:R-:W-:Y:S01]  /*a800*/  IMAD R87, R87, UR4, RZ ;  /* 0x0000000457577c24 */ /* 0x000fe2000f8e02ff */
[----:B------:R-:W3:Y:S01]  /*a810*/  @P0 LDG.E.U16 R160, desc[UR20][R34.64] ;  /* 0x0000001422a00981 */ /* 0x000ee2000c1e1500 */
[----:B------:R-:W-:Y:S02]  /*a820*/  IMAD R70, R70, UR4, RZ ;  /* 0x0000000446467c24 */ /* 0x000fe4000f8e02ff */
[----:B------:R-:W-:Y:S01]  /*a830*/  IMAD R115, R115, UR4, RZ ;  /* 0x0000000473737c24 */ /* 0x000fe2000f8e02ff */
[----:B------:R-:W3:Y:S01]  /*a840*/  @P0 LDG.E.U16 R159, desc[UR20][R36.64] ;  /* 0x00000014249f0981 */ /* 0x000ee2000c1e1500 */
[----:B------:R-:W-:-:S02]  /*a850*/  IMAD R72, R72, UR4, RZ ;  /* 0x0000000448487c24 */ /* 0x000fc4000f8e02ff */
[----:B------:R-:W-:Y:S01]  /*a860*/  IMAD R69, R69, UR4, RZ ;  /* 0x0000000445457c24 */ /* 0x000fe2000f8e02ff */
[----:B------:R-:W-:Y:S01]  /*a870*/  PRMT R113, RZ, 0x7610, R113 ;  /* 0x00007610ff717816 */ /* 0x000fe20000000071 */
[----:B------:R-:W-:Y:S01]  /*a880*/  IMAD R73, R73, UR4, RZ ;  /* 0x0000000449497c24 */ /* 0x000fe2000f8e02ff */
[----:B------:R-:W-:Y:S01]  /*a890*/  PRMT R110, RZ, 0x7610, R110 ;  /* 0x00007610ff6e7816 */ /* 0x000fe2000000006e */
[----:B------:R-:W3:Y:S01]  /*a8a0*/  @P0 LDG.E.U16 R122, desc[UR20][R142.64] ;  /* 0x000000148e7a0981 */ /* 0x000ee2000c1e1500 */
[----:B------:R-:W-:Y:S02]  /*a8b0*/  PRMT R140, RZ, 0x7610, R140 ;  /* 0x00007610ff8c7816 */ /* 0x000fe4000000008c */
[----:B------:R-:W-:Y:S02]  /*a8c0*/  PRMT R0, RZ, 0x7610, R0 ;  /* 0x00007610ff007816 */ /* 0x000fe40000000000 */
[----:B------:R-:W-:Y:S02]  /*a8d0*/  PRMT R141, RZ, 0x7610, R141 ;  /* 0x00007610ff8d7816 */ /* 0x000fe4000000008d */
[----:B------:R-:W-:-:S02]  /*a8e0*/  PRMT R3, RZ, 0x7610, R3 ;  /* 0x00007610ff037816 */ /* 0x000fc40000000003 */
[----:B------:R-:W-:Y:S01]  /*a8f0*/  PRMT R156, RZ, 0x7610, R156 ;  /* 0x00007610ff9c7816 */ /* 0x000fe2000000009c */
[----:B------:R-:W-:Y:S01]  /*a900*/  IMAD R67, R67, UR4, RZ ;  /* 0x0000000443437c24 */ /* 0x000fe2000f8e02ff */
[----:B------:R-:W3:Y:S04]  /*a910*/  @P0 LDG.E.U16 R125, desc[UR20][R4.64] ;  /* 0x00000014047d0981 */ /* 0x000ee8000c1e1500 */
[----:B--2---:R-:W-:Y:S04]  /*a920*/  STL [R1+0x144], R86 ;  /* 0x0001445601007387 */ /* 0x004fe80000100800 */
[----:B------:R-:W2:Y:S04]  /*a930*/  LDL.LU R135, [R1+0x20] ;  /* 0x0000200001877983 */ /* 0x000ea80000300800 */
[----:B------:R-:W4:Y:S04]  /*a940*/  LDL.LU R136, [R1+0x4] ;  /* 0x0000040001887983 */ /* 0x000f280000300800 */
[----:B------:R-:W4:Y:S04]  /*a950*/  LDL.LU R157, [R1] ;  /* 0x00000000019d7983 */ /* 0x000f280000300800 */
[----:B------:R-:W-:Y:S04]  /*a960*/  STL.64 [R1+0x508], R4 ;  /* 0x0005080401007387 */ /* 0x000fe80000100a00 */
[----:B------:R-:W-:Y:S04]  /*a970*/  STL [R1+0x660], R4 ;  /* 0x0006600401007387 */ /* 0x000fe80000100800 */
[----:B------:R-:W-:Y:S04]  /*a980*/  STL [R1+0x65c], R5 ;  /* 0x00065c0501007387 */ /* 0x000fe80000100800 */
[----:B------:R-:W-:Y:S04]  /*a990*/  STL [R1+0x520], R6 ;  /* 0x0005200601007387 */ /* 0x000fe80000100800 */
[----:B------:R-:W-:Y:S04]  /*a9a0*/  STL [R1+0x510], R7 ;  /* 0x0005100701007387 */ /* 0x000fe80000100800 */
[----:B------:R-:W-:Y:S04]  /*a9b0*/  STL.64 [R1+0x600], R6 ;  /* 0x0006000601007387 */ /* 0x000fe80000100a00 */
[----:B------:R-:W-:Y:S04]  /*a9c0*/  STL.64 [R1+0x518], R8 ;  /* 0x0005180801007387 */ /* 0x000fe80000100a00 */
[----:B------:R-:W-:Y:S04]  /*a9d0*/  STL [R1+0x668], R8 ;  /* 0x0006680801007387 */ /* 0x000fe80000100800 */
[----:B------:R-:W-:Y:S04]  /*a9e0*/  STL [R1+0x664], R9 ;  /* 0x0006640901007387 */ /* 0x000fe80000100800 */
[----:B------:R-:W-:Y:S04]  /*a9f0*/  STL.64 [R1+0x528], R10 ;  /* 0x0005280a01007387 */ /* 0x000fe80000100a00 */
[----:B------:R-:W-:Y:S04]  /*aa00*/  STL [R1+0x670], R10 ;  /* 0x0006700a01007387 */ /* 0x000fe80000100800 */
[----:B------:R-:W-:Y:S04]  /*aa10*/  STL [R1+0x66c], R11 ;  /* 0x00066c0b01007387 */ /* 0x000fe80000100800 */
[----:B------:R-:W-:Y:S04]  /*aa20*/  STL.64 [R1+0x538], R12 ;  /* 0x0005380c01007387 */ /* 0x000fe80000100a00 */
[----:B------:R-:W-:Y:S04]  /*aa30*/  STL [R1+0x678], R12 ;  /* 0x0006780c01007387 */ /* 0x000fe80000100800 */
[----:B------:R-:W-:Y:S04]  /*aa40*/  STL [R1+0x674], R13 ;  /* 0x0006740d01007387 */ /* 0x000fe80000100800 */
[----:B------:R-:W-:Y:S04]  /*aa50*/  STL [R1+0x550], R14 ;  /* 0x0005500e01007387 */ /* 0x000fe80000100800 */
[----:B------:R-:W-:Y:S04]  /*aa60*/  STL [R1+0x540], R15 ;  /* 0x0005400f01007387 */ /* 0x000fe80000100800 */
[----:B------:R-:W-:Y:S04]  /*aa70*/  STL.64 [R1+0x640], R14 ;  /* 0x0006400e01007387 */ /* 0x000fe80000100a00 */
[----:B------:R-:W-:Y:S04]  /*aa80*/  STL.64 [R1+0x548], R16 ;  /* 0x0005481001007387 */ /* 0x000fe80000100a00 */
[----:B------:R-:W-:Y:S04]  /*aa90*/  STL.64 [R1+0x5f0], R16 ;  /* 0x0005f01001007387 */ /* 0x000fe80000100a00 */
[----:B------:R-:W-:Y:S04]  /*aaa0*/  STL.64 [R1+0x558], R18 ;  /* 0x0005581201007387 */ /* 0x000fe80000100a00 */
[----:B------:R-:W-:Y:S04]  /*aab0*/  STL [R1+0x67c], R18 ;  /* 0x00067c1201007387 */ /* 0x000fe80000100800 */
[----:B------:R-:W-:Y:S04]  /*aac0*/  STL.64 [R1+0x560], R20 ;  /* 0x0005601401007387 */ /* 0x000fe80000100a00 */
[----:B------:R-:W-:Y:S04]  /*aad0*/  STL [R1+0x684], R20 ;  /* 0x0006841401007387 */ /* 0x000fe80000100800 */
[----:B------:R-:W-:Y:S04]  /*aae0*/  STL [R1+0x680], R21 ;  /* 0x0006801501007387 */ /* 0x000fe80000100800 */
[----:B------:R-:W-:Y:S04]  /*aaf0*/  STL.64 [R1+0x568], R22 ;  /* 0x0005681601007387 */ /* 0x000fe80000100a00 */
[----:B------:R0:W-:Y:S04]  /*ab00*/  STL.64 [R1+0x608], R22 ;  /* 0x0006081601007387 */ /* 0x0001e80000100a00 */
[----:B------:R-:W-:Y:S04]  /*ab10*/  STL.64 [R1+0x570], R24 ;  /* 0x0005701801007387 */ /* 0x000fe80000100a00 */
[----:B------:R-:W-:Y:S04]  /*ab20*/  STL.64 [R1+0x5f8], R24 ;  /* 0x0005f81801007387 */ /* 0x000fe80000100a00 */
[----:B------:R-:W-:Y:S04]  /*ab30*/  STL.64 [R1+0x578], R26 ;  /* 0x0005781a01007387 */ /* 0x000fe80000100a00 */
[----:B------:R-:W-:Y:S04]  /*ab40*/  STL.64 [R1+0x610], R26 ;  /* 0x0006101a01007387 */ /* 0x000fe80000100a00 */
[----:B------:R-:W-:Y:S01]  /*ab50*/  STL [R1+0x584], R28 ;  /* 0x0005841c01007387 */ /* 0x000fe20000100800 */
[----:B------:R-:W-:-:S03]  /*ab60*/  LEA R154, P5, R64, R162, 0x1 ;  /* 0x000000a2409a7211 */ /* 0x000fc600078a08ff */
[----:B------:R-:W-:Y:S01]  /*ab70*/  STL [R1+0x580], R29 ;  /* 0x0005801d01007387 */ /* 0x000fe20000100800 */
[----:B------:R-:W-:-:S03]  /*ab80*/  IMAD R48, R65, UR4, RZ ;  /* 0x0000000441307c24 */ /* 0x000fc6000f8e02ff */
[----:B------:R-:W-:Y:S04]  /*ab90*/  STL.64 [R1+0x618], R28 ;  /* 0x0006181c01007387 */ /* 0x000fe80000100a00 */
[----:B------:R-:W-:Y:S04]  /*aba0*/  STL.64 [R1+0x588], R30 ;  /* 0x0005881e01007387 */ /* 0x000fe80000100a00 */
[----:B------:R-:W-:Y:S01]  /*abb0*/  STL.64 [R1+0x620], R30 ;  /* 0x0006201e01007387 */ /* 0x000fe20000100a00 */
[----:B------:R-:W-:-:S03]  /*abc0*/  LEA.HI.X.SX32 R155, R64, R163, 0x1, P5 ;  /* 0x000000a3409b7211 */ /* 0x000fc600028f0eff */
[----:B---3--:R0:W3:Y:S01]  /*abd0*/  @P0 LDG.E.U16 R133, desc[UR20][R22.64] ;  /* 0x0000001416850981 */ /* 0x0080e2000c1e1500 */
[C---:B------:R-:W-:Y:S01]  /*abe0*/  SEL R80, R89.reuse, R60, !P3 ;  /* 0x0000003c59507207 */ /* 0x040fe20005800000 */
[----:B------:R-:W-:Y:S01]  /*abf0*/  IMAD.MOV.U32 R60, RZ, RZ, R130 ;  /* 0x000000ffff3c7224 */ /* 0x000fe200078e0082 */
[----:B------:R-:W-:Y:S01]  /*ac00*/  SEL R130, R89, R62, !P3 ;  /* 0x0000003e59827207 */ /* 0x000fe20005800000 */
[----:B------:R-:W-:Y:S01]  /*ac10*/  IMAD.MOV.U32 R62, RZ, RZ, R44 ;  /* 0x000000ffff3e7224 */ /* 0x000fe200078e002c */
[----:B------:R1:W3:Y:S04]  /*ac20*/  @P0 LDG.E.U16 R120, desc[UR20][R16.64] ;  /* 0x0000001410780981 */ /* 0x0002e8000c1e1500 */
[----:B------:R1:W3:Y:S01]  /*ac30*/  @P0 LDG.E.U16 R118, desc[UR20][R14.64] ;  /* 0x000000140e760981 */ /* 0x0002e2000c1e1500 */
[----:B0-----:R-:W-:Y:S01]  /*ac40*/  LEA R22, P5, R50, R162, 0x1 ;  /* 0x000000a232167211 */ /* 0x001fe200078a08ff */
[----:B------:R-:W-:-:S02]  /*ac50*/  IMAD R44, R76, UR4, RZ ;  /* 0x000000044c2c7c24 */ /* 0x000fc4000f8e02ff */
[----:B------:R-:W3:Y:S01]  /*ac60*/  @P0 LDG.E.U16 R134, desc[UR20][R24.64] ;  /* 0x0000001418860981 */ /* 0x000ee2000c1e1500 */
[-C--:B------:R-:W-:Y:S02]  /*ac70*/  LEA.HI.X.SX32 R23, R50, R163.reuse, 0x1, P5 ;  /* 0x000000a332177211 */ /* 0x080fe400028f0eff */
[CC--:B-1----:R-:W-:Y:S01]  /*ac80*/  LEA R16, P5, R47.reuse, R162.reuse, 0x1 ;  /* 0x000000a22f107211 */ /* 0x0c2fe200078a08ff */
[----:B------:R0:W3:Y:S03]  /*ac90*/  @P0 LDG.E.U16 R126, desc[UR20][R6.64] ;  /* 0x00000014067e0981 */ /* 0x0000e6000c1e1500 */
[-C--:B------:R-:W-:Y:S01]  /*aca0*/  LEA.HI.X.SX32 R17, R47, R163.reuse, 0x1, P5 ;  /* 0x000000a32f117211 */ /* 0x080fe200028f0eff */
[----:B------:R-:W3:Y:S01]  /*acb0*/  @P0 LDG.E.U16 R105, desc[UR20][R60.64] ;  /* 0x000000143c690981 */ /* 0x000ee2000c1e1500 */
[----:B------:R-:W-:Y:S02]  /*acc0*/  LEA R14, P5, R44, R162, 0x1 ;  /* 0x000000a22c0e7211 */ /* 0x000fe400078a08ff */
[----:B------:R-:W-:Y:S01]  /*acd0*/  SEL R81, R89, R56, !P3 ;  /* 0x0000003859517207 */ /* 0x000fe20005800000 */
[----:B------:R-:W-:Y:S01]  /*ace0*/  IMAD R65, R66, UR4, RZ ;  /* 0x0000000442417c24 */ /* 0x000fe2000f8e02ff */
[----:B------:R-:W-:Y:S01]  /*acf0*/  LEA.HI.X.SX32 R15, R44, R163, 0x1, P5 ;  /* 0x000000a32c0f7211 */ /* 0x000fe200028f0eff */
[----:B------:R-:W3:Y:S01]  /*ad00*/  @P0 LDG.E.U16 R99, desc[UR20][R54.64] ;  /* 0x0000001436630981 */ /* 0x000ee2000c1e1500 */
[----:B0-----:R-:W-:-:S03]  /*ad10*/  LEA R6, P5, R42, R162, 0x1 ;  /* 0x000000a22a067211 */ /* 0x001fc600078a08ff */
[----:B------:R0:W3:Y:S01]  /*ad20*/  @P0 LDG.E.U16 R111, desc[UR20][R62.64] ;  /* 0x000000143e6f0981 */ /* 0x0000e2000c1e1500 */
[-C--:B------:R-:W-:Y:S02]  /*ad30*/  LEA.HI.X.SX32 R7, R42, R163.reuse, 0x1, P5 ;  /* 0x000000a32a077211 */ /* 0x080fe400028f0eff */
[C---:B------:R-:W-:Y:S01]  /*ad40*/  LEA R42, P5, R43.reuse, R162, 0x1 ;  /* 0x000000a22b2a7211 */ /* 0x040fe200078a08ff */
[----:B------:R-:W3:Y:S03]  /*ad50*/  @P0 LDG.E.U16 R107, desc[UR20][R164.64] ;  /* 0x00000014a46b0981 */ /* 0x000ee6000c1e1500 */
[----:B------:R-:W-:Y:S01]  /*ad60*/  LEA.HI.X.SX32 R43, R43, R163, 0x1, P5 ;  /* 0x000000a32b2b7211 */ /* 0x000fe200028f0eff */
[----:B------:R-:W-:Y:S01]  /*ad70*/  IMAD.MOV.U32 R56, RZ, RZ, R84 ;  /* 0x000000ffff387224 */ /* 0x000fe200078e0054 */
[----:B------:R-:W3:Y:S04]  /*ad80*/  @P0 LDG.E.U16 R131, desc[UR20][R18.64] ;  /* 0x0000001412830981 */ /* 0x000ee8000c1e1500 */
[----:B------:R-:W3:Y:S01]  /*ad90*/  @P0 LDG.E.U16 R101, desc[UR20][R56.64] ;  /* 0x0000001438650981 */ /* 0x000ee2000c1e1500 */
[----:B0-----:R-:W-:-:S02]  /*ada0*/  IMAD R63, R68, UR4, RZ ;  /* 0x00000004443f7c24 */ /* 0x001fc4000f8e02ff */
[----:B------:R-:W-:Y:S01]  /*adb0*/  IMAD R75, R77, UR4, RZ ;  /* 0x000000044d4b7c24 */ /* 0x000fe2000f8e02ff */
[----:B------:R-:W3:Y:S01]  /*adc0*/  @P0 LDG.E.U16 R132, desc[UR20][R20.64] ;  /* 0x0000001414840981 */ /* 0x000ee2000c1e1500 */
[----:B------:R-:W-:Y:S02]  /*add0*/  IMAD R77, R78, UR4, RZ ;  /* 0x000000044e4d7c24 */ /* 0x000fe4000f8e02ff */
[----:B------:R-:W-:Y:S01]  /*ade0*/  IMAD R81, R81, UR4, RZ ;  /* 0x0000000451517c24 */ /* 0x000fe2000f8e02ff */
[----:B------:R-:W-:Y:S04]  /*adf0*/  STL [R1+0x5a0], R32 ;  /* 0x0005a02001007387 */ /* 0x000fe80000100800 */
[----:B------:R-:W-:Y:S04]  /*ae00*/  STL [R1+0x590], R33 ;  /* 0x0005902101007387 */ /* 0x000fe80000100800 */
[----:B------:R0:W-:Y:S01]  /*ae10*/  STL.64 [R1+0x628], R32 ;  /* 0x0006282001007387 */ /* 0x0001e20000100a00 */
[----:B------:R-:W-:-:S03]  /*ae20*/  IMAD R71, R71, UR4, RZ ;  /* 0x0000000447477c24 */ /* 0x000fc6000f8e02ff */
[----:B------:R-:W3:Y:S04]  /*ae30*/  @P0 LDG.E.U16 R129, desc[UR20][R12.64] ;  /* 0x000000140c810981 */ /* 0x000ee8000c1e1500 */
[----:B------:R-:W3:Y:S04]  /*ae40*/  @P0 LDG.E.U16 R128, desc[UR20][R10.64] ;  /* 0x000000140a800981 */ /* 0x000ee8000c1e1500 */
[----:B0-----:R-:W3:Y:S04]  /*ae50*/  LDL R32, [R1+0x288] ;  /* 0x0002880001207983 */ /* 0x001ee80000100800 */
[----:B------:R-:W3:Y:S04]  /*ae60*/  LDL R33, [R1+0x25c] ;  /* 0x00025c0001217983 */ /* 0x000ee80000100800 */
[----:B------:R-:W3:Y:S04]  /*ae70*/  @P0 LDG.E.U16 R127, desc[UR20][R8.64] ;  /* 0x00000014087f0981 */ /* 0x000ee8000c1e1500 */
[----:B--2---:R-:W2:Y:S04]  /*ae80*/  @P0 LDG.E.U16 R135, desc[UR20][R26.64] ;  /* 0x000000141a870981 */ /* 0x004ea8000c1e1500 */
[----:B----4-:R-:W4:Y:S04]  /*ae90*/  @P0 LDG.E.U16 R136, desc[UR20][R28.64] ;  /* 0x000000141c880981 */ /* 0x010f28000c1e1500 */
[----:B------:R0:W2:Y:S02]  /*aea0*/  @P0 LDG.E.U16 R157, desc[UR20][R30.64] ;  /* 0x000000141e9d0981 */ /* 0x0000a4000c1e1500 */
[----:B0-----:R-:W-:-:S04]  /*aeb0*/  LEA R30, P4, R52, R162, 0x1 ;  /* 0x000000a2341e7211 */ /* 0x001fc800078808ff */
[-C--:B------:R-:W-:Y:S02]  /*aec0*/  LEA.HI.X.SX32 R31, R52, R163.reuse, 0x1, P4 ;  /* 0x000000a3341f7211 */ /* 0x080fe400020f0eff */
[CC--:B------:R-:W-:Y:S01]  /*aed0*/  LEA R28, P4, R48.reuse, R162.reuse, 0x1 ;  /* 0x000000a2301c7211 */ /* 0x0c0fe200078808ff */
[----:B------:R-:W-:Y:S03]  /*aee0*/  STL.64 [R1+0x598], R34 ;  /* 0x0005982201007387 */ /* 0x000fe60000100a00 */
[----:B------:R-:W-:Y:S01]  /*aef0*/  LEA.HI.X.SX32 R29, R48, R163, 0x1, P4 ;  /* 0x000000a3301d7211 */ /* 0x000fe200020f0eff */
[----:B------:R-:W2:Y:S01]  /*af00*/  @P0 LDG.E.U16 R123, desc[UR20][R30.64] ;  /* 0x000000141e7b0981 */ /* 0x000ea2000c1e1500 */
[----:B------:R-:W-:-:S03]  /*af10*/  LEA R26, P4, R46, R162, 0x1 ;  /* 0x000000a22e1a7211 */ /* 0x000fc600078808ff */
[----:B------:R0:W-:Y:S01]  /*af20*/  STL.64 [R1+0x648], R34 ;  /* 0x0006482201007387 */ /* 0x0001e20000100a00 */
[-C--:B------:R-:W-:Y:S02]  /*af30*/  LEA.HI.X.SX32 R27, R46, R163.reuse, 0x1, P4 ;  /* 0x000000a32e1b7211 */ /* 0x080fe400020f0eff */
[CC--:B------:R-:W-:Y:S01]  /*af40*/  LEA R24, P4, R40.reuse, R162.reuse, 0x1 ;  /* 0x000000a228187211 */ /* 0x0c0fe200078808ff */
[----:B------:R-:W2:Y:S03]  /*af50*/  @P0 LDG.E.U16 R113, desc[UR20][R28.64] ;  /* 0x000000141c710981 */ /* 0x000ea6000c1e1500 */
[-C--:B------:R-:W-:Y:S01]  /*af60*/  LEA.HI.X.SX32 R25, R40, R163.reuse, 0x1, P4 ;  /* 0x000000a328197211 */ /* 0x080fe200020f0eff */
[----:B------:R-:W2:Y:S01]  /*af70*/  @P0 LDG.E.U16 R110, desc[UR20][R26.64] ;  /* 0x000000141a6e0981 */ /* 0x000ea2000c1e1500 */
[-C--:B------:R-:W-:Y:S02]  /*af80*/  LEA R40, P4, R41, R162.reuse, 0x1 ;  /* 0x000000a229287211 */ /* 0x080fe400078808ff */
[----:B------:R-:W-:Y:S01]  /*af90*/  LEA R46, P5, R49, R162, 0x1 ;  /* 0x000000a2312e7211 */ /* 0x000fe200078a08ff */
[----:B0-----:R-:W3:Y:S01]  /*afa0*/  LDL.64 R34, [R1+0xf0] ;  /* 0x0000f00001227983 */ /* 0x001ee20000100a00 */
[----:B------:R-:W-:-:S02]  /*afb0*/  LEA.HI.X.SX32 R41, R41, R163, 0x1, P4 ;  /* 0x000000a329297211 */ /* 0x000fc400020f0eff */
[CC--:B------:R-:W-:Y:S01]  /*afc0*/  LEA R44, P4, R45.reuse, R162.reuse, 0x1 ;  /* 0x000000a22d2c7211 */ /* 0x0c0fe200078808ff */
[----:B------:R-:W2:Y:S03]  /*afd0*/  @P0 LDG.E.U16 R140, desc[UR20][R24.64] ;  /* 0x00000014188c0981 */ /* 0x000ea6000c1e1500 */
[-C--:B------:R-:W-:Y:S02]  /*afe0*/  LEA.HI.X.SX32 R45, R45, R163.reuse, 0x1, P4 ;  /* 0x000000a32d2d7211 */ /* 0x080fe400020f0eff */
[-C--:B------:R-:W-:Y:S01]  /*aff0*/  LEA.HI.X.SX32 R47, R49, R163.reuse, 0x1, P5 ;  /* 0x000000a3312f7211 */ /* 0x080fe200028f0eff */
[----:B------:R-:W-:Y:S01]  /*b000*/  STL.64 [R1+0x5a8], R36 ;  /* 0x0005a82401007387 */ /* 0x000fe20000100a00 */
[-C--:B------:R-:W-:Y:S02]  /*b010*/  LEA R48, P4, R51, R162.reuse, 0x1 ;  /* 0x000000a233307211 */ /* 0x080fe400078808ff */
[----:B------:R-:W-:Y:S01]  /*b020*/  LEA R50, P5, R53, R162, 0x1 ;  /* 0x000000a235327211 */ /* 0x000fe200078a08ff */
[----:B------:R-:W2:Y:S01]  /*b030*/  @P0 LDG.E.U16 R0, desc[UR20][R40.64] ;  /* 0x0000001428000981 */ /* 0x000ea2000c1e1500 */
[----:B------:R-:W-:-:S02]  /*b040*/  LEA.HI.X.SX32 R49, R51, R163, 0x1, P4 ;  /* 0x000000a333317211 */ /* 0x000fc400020f0eff */
[-C--:B------:R-:W-:Y:S01]  /*b050*/  LEA R52, P4, R117, R162.reuse, 0x1 ;  /* 0x000000a275347211 */ /* 0x080fe200078808ff */
[----:B------:R-:W2:Y:S01]  /*b060*/  @P0 LDG.E.U16 R141, desc[UR20][R44.64] ;  /* 0x000000142c8d0981 */ /* 0x000ea2000c1e1500 */
[-C--:B------:R-:W-:Y:S02]  /*b070*/  LEA.HI.X.SX32 R51, R53, R163.reuse, 0x1, P5 ;  /* 0x000000a335337211 */ /* 0x080fe400028f0eff */
[-C--:B------:R-:W-:Y:S01]  /*b080*/  LEA.HI.X.SX32 R53, R117, R163.reuse, 0x1, P4 ;  /* 0x000000a375357211 */ /* 0x080fe200020f0eff */
[----:B------:R0:W-:Y:S01]  /*b090*/  STL [R1+0x68c], R36 ;  /* 0x00068c2401007387 */ /* 0x0001e20000100800 */
[-C--:B------:R-:W-:Y:S02]  /*b0a0*/  LEA R56, P4, R87, R162.reuse, 0x1 ;  /* 0x000000a257387211 */ /* 0x080fe400078808ff */
[----:B------:R-:W-:Y:S01]  /*b0b0*/  LEA R54, P5, R115, R162, 0x1 ;  /* 0x000000a273367211 */ /* 0x000fe200078a08ff */
[----:B------:R-:W2:Y:S01]  /*b0c0*/  @P0 LDG.E.U16 R3, desc[UR20][R48.64] ;  /* 0x0000001430030981 */ /* 0x000ea2000c1e1500 */
[----:B------:R-:W-:-:S02]  /*b0d0*/  LEA.HI.X.SX32 R57, R87, R163, 0x1, P4 ;  /* 0x000000a357397211 */ /* 0x000fc400020f0eff */
[CC--:B------:R-:W-:Y:S01]  /*b0e0*/  LEA R60, P4, R70.reuse, R162.reuse, 0x1 ;  /* 0x000000a2463c7211 */ /* 0x0c0fe200078808ff */
[----:B------:R-:W2:Y:S03]  /*b0f0*/  @P0 LDG.E.U16 R156, desc[UR20][R50.64] ;  /* 0x00000014329c0981 */ /* 0x000ea6000c1e1500 */
[-C--:B------:R-:W-:Y:S01]  /*b100*/  LEA.HI.X.SX32 R61, R70, R163.reuse, 0x1, P4 ;  /* 0x000000a3463d7211 */ /* 0x080fe200020f0eff */
[----:B0-----:R-:W2:Y:S01]  /*b110*/  LDL R36, [R1+0x28c] ;  /* 0x00028c0001247983 */ /* 0x001ea20000100800 */
[----:B------:R-:W-:Y:S02]  /*b120*/  LEA R64, P4, R65, R162, 0x1 ;  /* 0x000000a241407211 */ /* 0x000fe400078808ff */
[-C--:B------:R-:W-:Y:S02]  /*b130*/  LEA.HI.X.SX32 R55, R115, R163.reuse, 0x1, P5 ;  /* 0x000000a373377211 */ /* 0x080fe400028f0eff */
[----:B------:R-:W-:-:S02]  /*b140*/  LEA.HI.X.SX32 R65, R65, R163, 0x1, P4 ;  /* 0x000000a341417211 */ /* 0x000fc400020f0eff */
[CC--:B------:R-:W-:Y:S02]  /*b150*/  LEA R58, P5, R72.reuse, R162.reuse, 0x1 ;  /* 0x000000a2483a7211 */ /* 0x0c0fe400078a08ff */
[CC--:B------:R-:W-:Y:S02]  /*b160*/  LEA R68, P4, R69.reuse, R162.reuse, 0x1 ;  /* 0x000000a245447211 */ /* 0x0c0fe400078808ff */
[-C--:B------:R-:W-:Y:S02]  /*b170*/  LEA.HI.X.SX32 R59, R72, R163.reuse, 0x1, P5 ;  /* 0x000000a3483b7211 */ /* 0x080fe400028f0eff */
[----:B------:R-:W-:Y:S02]  /*b180*/  LEA.HI.X.SX32 R69, R69, R163, 0x1, P4 ;  /* 0x000000a345457211 */ /* 0x000fe400020f0eff */
[----:B------:R-:W-:-:S04]  /*b190*/  LEA R72, P4, R73, R162, 0x1 ;  /* 0x000000a249487211 */ /* 0x000fc800078808ff */
[----:B------:R-:W-:Y:S02]  /*b1a0*/  LEA.HI.X.SX32 R73, R73, R163, 0x1, P4 ;  /* 0x000000a349497211 */ /* 0x000fe400020f0eff */
[----:B------:R-:W-:Y:S01]  /*b1b0*/  LEA R76, P4, R77, R162, 0x1 ;  /* 0x000000a24d4c7211 */ /* 0x000fe200078808ff */
[----:B------:R-:W-:-:S03]  /*b1c0*/  IMAD R87, R80, UR4, RZ ;  /* 0x0000000450577c24 */ /* 0x000fc6000f8e02ff */
[----:B------:R-:W-:Y:S02]  /*b1d0*/  LEA.HI.X.SX32 R77, R77, R163, 0x1, P4 ;  /* 0x000000a34d4d7211 */ /* 0x000fe400020f0eff */
[----:B------:R-:W-:-:S04]  /*b1e0*/  LEA R80, P4, R81, R162, 0x1 ;  /* 0x000000a251507211 */ /* 0x000fc800078808ff */
[----:B------:R-:W-:-:S05]  /*b1f0*/  LEA.HI.X.SX32 R81, R81, R163, 0x1, P4 ;  /* 0x000000a351517211 */ /* 0x000fca00020f0eff */
[----:B------:R-:W4:Y:S01]  /*b200*/  @P0 LDG.E.U16 R145, desc[UR20][R80.64] ;  /* 0x0000001450910981 */ /* 0x000f22000c1e1500 */
[----:B------:R-:W-:-:S03]  /*b210*/  LEA R84, P4, R85, R162, 0x1 ;  /* 0x000000a255547211 */ /* 0x000fc600078808ff */
[----:B------:R-:W-:Y:S01]  /*b220*/  STL [R1+0x688], R37 ;  /* 0x0006882501007387 */ /* 0x000fe20000100800 */
[----:B------:R-:W-:-:S03]  /*b230*/  LEA.HI.X.SX32 R85, R85, R163, 0x1, P4 ;  /* 0x000000a355557211 */ /* 0x000fc600020f0eff */
[----:B------:R-:W-:Y:S04]  /*b240*/  STL.64 [R1+0x5b0], R38 ;  /* 0x0005b02601007387 */ /* 0x000fe80000100a00 */
[----:B------:R-:W-:Y:S04]  /*b250*/  STL [R1+0x694], R38 ;  /* 0x0006942601007387 */ /* 0x000fe80000100800 */
[----:B------:R-:W-:Y:S04]  /*b260*/  STL [R1+0x690], R39 ;  /* 0x0006902701007387 */ /* 0x000fe80000100800 */
[----:B------:R-:W-:Y:S04]  /*b270*/  STL.64 [R1+0x88], R154 ;  /* 0x0000889a01007387 */ /* 0x000fe80000100a00 */
[----:B------:R-:W-:Y:S04]  /*b280*/  STL.64 [R1+0x70], R30 ;  /* 0x0000701e01007387 */ /* 0x000fe80000100a00 */
[----:B------:R-:W-:Y:S04]  /*b290*/  STL.64 [R1+0x68], R22 ;  /* 0x0000681601007387 */ /* 0x000fe80000100a00 */
[----:B------:R-:W4:Y:S04]  /*b2a0*/  @P0 LDG.E.U16 R104, desc[UR20][R84.64] ;  /* 0x0000001454680981 */ /* 0x000f28000c1e1500 */
[----:B------:R-:W-:Y:S04]  /*b2b0*/  STL.64 [R1+0x50], R28 ;  /* 0x0000501c01007387 */ /* 0x000fe80000100a00 */
[----:B------:R-:W-:Y:S04]  /*b2c0*/  STL.64 [R1+0x48], R16 ;  /* 0x0000481001007387 */ /* 0x000fe80000100a00 */
[----:B------:R-:W-:Y:S04]  /*b2d0*/  STL.64 [R1+0x30], R26 ;  /* 0x0000301a01007387 */ /* 0x000fe80000100a00 */
[----:B------:R-:W-:Y:S04]  /*b2e0*/  STL.64 [R1+0x28], R14 ;  /* 0x0000280e01007387 */ /* 0x000fe80000100a00 */
[----:B------:R-:W-:Y:S04]  /*b2f0*/  STL.64 [R1+0x10], R24 ;  /* 0x0000101801007387 */ /* 0x000fe80000100a00 */
[----:B------:R-:W-:Y:S04]  /*b300*/  STL.64 [R1+0x8], R6 ;  /* 0x0000080601007387 */ /* 0x000fe80000100a00 */
[----:B------:R-:W4:Y:S04]  /*b310*/  LDL R115, [R1+0x294] ;  /* 0x0002940001737983 */ /* 0x000f280000100800 */
[----:B------:R-:W4:Y:S04]  /*b320*/  LDL R117, [R1+0x290] ;  /* 0x0002900001757983 */ /* 0x000f280000100800 */
[----:B---3--:R-:W3:Y:S04]  /*b330*/  @P0 LDG.E.U16 R32, desc[UR20][R34.64] ;  /* 0x0000001422200981 */ /* 0x008ee8000c1e1500 */
[----:B--2---:R-:W2:Y:S04]  /*b340*/  @P0 LDG.E.U16 R36, desc[UR20][R148.64] ;  /* 0x0000001494240981 */ /* 0x004ea8000c1e1500 */
[----:B----4-:R0:W-:Y:S04]  /*b350*/  @P0 STL [R1+0x284], R145 ;  /* 0x0002849101000387 */ /* 0x0101e80000100800 */
[----:B0-----:R-:W4:Y:S04]  /*b360*/  LDL.LU R145, [R1+0x7fc] ;  /* 0x0007fc0001917983 */ /* 0x001f280000300800 */
[----:B------:R-:W-:Y:S04]  /*b370*/  STL.64 [R1+0x5b8], R80 ;  /* 0x0005b85001007387 */ /* 0x000fe80000100a00 */
[----:B------:R-:W-:Y:S04]  /*b380*/  STL [R1+0x69c], R80 ;  /* 0x00069c5001007387 */ /* 0x000fe80000100800 */
[----:B------:R-:W-:Y:S04]  /*b390*/  STL [R1+0x698], R81 ;  /* 0x0006985101007387 */ /* 0x000fe80000100800 */
[----:B------:R0:W-:Y:S04]  /*b3a0*/  @P0 STL [R1+0x260], R104 ;  /* 0x0002606801000387 */ /* 0x0001e80000100800 */
[----:B0-----:R-:W2:Y:S04]  /*b3b0*/  LDL.LU R104, [R1+0x7f8] ;  /* 0x0007f80001687983 */ /* 0x001ea80000300800 */
[----:B------:R-:W-:Y:S04]  /*b3c0*/  STL.64 [R1+0x5c0], R84 ;  /* 0x0005c05401007387 */ /* 0x000fe80000100a00 */
[----:B------:R-:W-:Y:S04]  /*b3d0*/  STL [R1+0x6a4], R84 ;  /* 0x0006a45401007387 */ /* 0x000fe80000100800 */
[----:B------:R-:W-:Y:S04]  /*b3e0*/  STL [R1+0x6a0], R85 ;  /* 0x0006a05501007387 */ /* 0x000fe80000100800 */
[----:B------:R-:W2:Y:S04]  /*b3f0*/  LDL.LU.64 R164, [R1+0x7f0] ;  /* 0x0007f00001a47983 */ /* 0x000ea80000300a00 */
[----:B------:R0:W-:Y:S04]  /*b400*/  @P0 STL [R1+0x298], R107 ;  /* 0x0002986b01000387 */ /* 0x0001e80000100800 */
[----:B------:R-:W2:Y:S04]  /*b410*/  @P0 LDG.E.U16 R115, desc[UR20][R146.64] ;  /* 0x0000001492730981 */ /* 0x000ea8000c1e1500 */
[----:B------:R-:W2:Y:S04]  /*b420*/  @P0 LDG.E.U16 R117, desc[UR20][R150.64] ;  /* 0x0000001496750981 */ /* 0x000ea8000c1e1500 */
[----:B0-----:R-:W2:Y:S04]  /*b430*/  LDL.LU R107, [R1+0x7e8] ;  /* 0x0007e800016b7983 */ /* 0x001ea80000300800 */
[----:B------:R-:W2:Y:S04]  /*b440*/  LDL.LU.64 R146, [R1+0x7e0] ;  /* 0x0007e00001927983 */ /* 0x000ea80000300a00 */
[----:B------:R-:W3:Y:S04]  /*b450*/  LDL.LU.64 R150, [R1+0x7d8] ;  /* 0x0007d80001967983 */ /* 0x000ee80000300a00 */
[----:B------:R-:W3:Y:S04]  /*b460*/  LDL.LU.64 R148, [R1+0x7d0] ;  /* 0x0007d00001947983 */ /* 0x000ee80000300a00 */
[----:B----4-:R-:W4:Y:S04]  /*b470*/  @P0 LDG.E.U16 R109, desc[UR20][R144.64] ;  /* 0x00000014906d0981 */ /* 0x010f28000c1e1500 */
[----:B--2---:R-:W2:Y:S04]  /*b480*/  @P0 LDG.E.U16 R33, desc[UR20][R146.64] ;  /* 0x0000001492210981 */ /* 0x004ea8000c1e1500 */
[----:B------:R-:W2:Y:S04]  /*b490*/  LDL.LU.64 R146, [R1+0x7c8] ;  /* 0x0007c80001927983 */ /* 0x000ea80000300a00 */
[----:B------:R-:W2:Y:S01]  /*b4a0*/  LDL.LU.64 R144, [R1+0x7c0] ;  /* 0x0007c00001907983 */ /* 0x000ea20000300a00 */
[----:B------:R-:W-:-:S04]  /*b4b0*/  LEA R62, P5, R63, R162, 0x1 ;  /* 0x000000a23f3e7211 */ /* 0x000fc800078a08ff */
[-C--:B------:R-:W-:Y:S02]  /*b4c0*/  LEA.HI.X.SX32 R63, R63, R163.reuse, 0x1, P5 ;  /* 0x000000a33f3f7211 */ /* 0x080fe400028f0eff */
[C---:B------:R-:W-:Y:S02]  /*b4d0*/  LEA R66, P5, R67.reuse, R162, 0x1 ;  /* 0x000000a243427211 */ /* 0x040fe400078a08ff */
[----:B------:R-:W-:Y:S02]  /*b4e0*/  PRMT R19, RZ, 0x7610, R19 ;  /* 0x00007610ff137816 */ /* 0x000fe40000000013 */
[----:B------:R-:W-:-:S04]  /*b4f0*/  LEA.HI.X.SX32 R67, R67, R163, 0x1, P5 ;  /* 0x000000a343437211 */ /* 0x000fc800028f0eff */
[----:B------:R-:W2:Y:S04]  /*b500*/  @P0 LDG.E.U16 R19, desc[UR20][R52.64] ;  /* 0x0000001434130981 */ /* 0x000ea8000c1e1500 */
[----:B----4-:R0:W-:Y:S04]  /*b510*/  STL [R1+0x250], R109 ;  /* 0x0002506d01007387 */ /* 0x0101e80000100800 */
[----:B0-----:R-:W4:Y:S04]  /*b520*/  LDL.LU R109, [R1+0x7b8] ;  /* 0x0007b800016d7983 */ /* 0x001f280000300800 */
[----:B------:R-:W4:Y:S04]  /*b530*/  LDL.LU.64 R142, [R1+0x7b0] ;  /* 0x0007b000018e7983 */ /* 0x000f280000300a00 */
[----:B------:R0:W-:Y:S04]  /*b540*/  STL [R1+0x24c], R122 ;  /* 0x00024c7a01007387 */ /* 0x0001e80000100800 */
[----:B0-----:R-:W4:Y:S04]  /*b550*/  LDL.LU R122, [R1+0x7ac] ;  /* 0x0007ac00017a7983 */ /* 0x001f280000300800 */
        /* <DEDUP_REMOVED lines=8> */
[----:B------:R-:W-:Y:S04]  /*b5e0*/  STL [R1+0x6dc], R0 ;  /* 0x0006dc0001007387 */ /* 0x000fe80000100800 */
[----:B------:R-:W-:Y:S04]  /*b5f0*/  STL.64 [R1+0x5c8], R40 ;  /* 0x0005c82801007387 */ /* 0x000fe80000100a00 */
[----:B------:R-:W-:Y:S04]  /*b600*/  STL [R1+0x6a8], R41 ;  /* 0x0006a82901007387 */ /* 0x000fe80000100800 */
[----:B------:R-:W-:Y:S04]  /*b610*/  @P0 STL [R1+0x294], R115 ;  /* 0x0002947301000387 */ /* 0x000fe80000100800 */
[----:B------:R0:W-:Y:S04]  /*b620*/  STL [R1+0x238], R141 ;  /* 0x0002388d01007387 */ /* 0x0001e80000100800 */
[----:B------:R-:W-:Y:S04]  /*b630*/  @P0 STL [R1+0x290], R117 ;  /* 0x0002907501000387 */ /* 0x000fe80000100800 */
[----:B0-----:R-:W4:Y:S04]  /*b640*/  LDL.LU R141, [R1+0x798] ;  /* 0x00079800018d7983 */ /* 0x001f280000300800 */
[----:B------:R-:W-:Y:S04]  /*b650*/  STL.64 [R1+0x5d0], R44 ;  /* 0x0005d02c01007387 */ /* 0x000fe80000100a00 */
[----:B------:R-:W-:Y:S04]  /*b660*/  @P0 STL [R1+0x28c], R36 ;  /* 0x00028c2401000387 */ /* 0x000fe80000100800 */
[----:B------:R-:W-:Y:S04]  /*b670*/  STL [R1+0x6b0], R44 ;  /* 0x0006b02c01007387 */ /* 0x000fe80000100800 */
[----:B---3--:R-:W-:Y:S04]  /*b680*/  @P0 STL [R1+0x288], R32 ;  /* 0x0002882001000387 */ /* 0x008fe80000100800 */
[----:B------:R-:W-:Y:S04]  /*b690*/  STL [R1+0x6ac], R45 ;  /* 0x0006ac2d01007387 */ /* 0x000fe80000100800 */
[----:B--2---:R-:W-:Y:S04]  /*b6a0*/  @P0 STL [R1+0x25c], R33 ;  /* 0x00025c2101000387 */ /* 0x004fe80000100800 */
[----:B------:R0:W-:Y:S04]  /*b6b0*/  STL [R1+0x234], R3 ;  /* 0x0002340301007387 */ /* 0x0001e80000100800 */
[----:B0-----:R-:W2:Y:S04]  /*b6c0*/  LDL.LU R3, [R1+0x794] ;  /* 0x0007940001037983 */ /* 0x001ea80000300800 */
[----:B------:R-:W-:Y:S04]  /*b6d0*/  STL.64 [R1+0x5d8], R48 ;  /* 0x0005d83001007387 */ /* 0x000fe80000100a00 */
[----:B------:R-:W-:Y:S04]  /*b6e0*/  STL [R1+0x6b8], R48 ;  /* 0x0006b83001007387 */ /* 0x000fe80000100800 */
[----:B------:R-:W-:Y:S04]  /*b6f0*/  STL [R1+0x6b4], R49 ;  /* 0x0006b43101007387 */ /* 0x000fe80000100800 */
[----:B------:R0:W-:Y:S04]  /*b700*/  STL [R1+0x230], R156 ;  /* 0x0002309c01007387 */ /* 0x0001e80000100800 */
[----:B0-----:R-:W3:Y:S04]  /*b710*/  LDL.LU R156, [R1+0x790] ;  /* 0x00079000019c7983 */ /* 0x001ee80000300800 */
[----:B------:R0:W-:Y:S04]  /*b720*/  STL [R1+0x6bc], R50 ;  /* 0x0006bc3201007387 */ /* 0x0001e80000100800 */
[----:B------:R-:W-:Y:S04]  /*b730*/  STL [R1+0x5e8], R51 ;  /* 0x0005e83301007387 */ /* 0x000fe80000100800 */
[----:B------:R1:W-:Y:S01]  /*b740*/  STL [R1+0x6c0], R51 ;  /* 0x0006c03301007387 */ /* 0x0003e20000100800 */
[----:B0-----:R-:W-:-:S02]  /*b750*/  PRMT R50, RZ, 0x7610, R50 ;  /* 0x00007610ff327816 */ /* 0x001fc40000000032 */
[----:B------:R-:W-:Y:S02]  /*b760*/  PRMT R48, RZ, 0x7610, R48 ;  /* 0x00007610ff307816 */ /* 0x000fe40000000030 */
[----:B------:R-:W-:Y:S02]  /*b770*/  PRMT R49, RZ, 0x7610, R49 ;  /* 0x00007610ff317816 */ /* 0x000fe40000000031 */
[----:B------:R-:W2:Y:S01]  /*b780*/  @P0 LDG.E.U16 R50, desc[UR20][R58.64] ;  /* 0x000000143a320981 */ /* 0x000ea2000c1e1500 */
[----:B-1----:R-:W-:-:S03]  /*b790*/  PRMT R51, RZ, 0x7610, R51 ;  /* 0x00007610ff337816 */ /* 0x002fc60000000033 */
[----:B------:R-:W2:Y:S04]  /*b7a0*/  @P0 LDG.E.U16 R48, desc[UR20][R60.64] ;  /* 0x000000143c300981 */ /* 0x000ea8000c1e1500 */
[----:B------:R-:W2:Y:S01]  /*b7b0*/  @P0 LDG.E.U16 R51, desc[UR20][R56.64] ;  /* 0x0000001438330981 */ /* 0x000ea2000c1e1500 */
[----:B------:R-:W-:Y:S02]  /*b7c0*/  PRMT R44, RZ, 0x7610, R44 ;  /* 0x00007610ff2c7816 */ /* 0x000fe4000000002c */
[----:B------:R-:W-:Y:S01]  /*b7d0*/  PRMT R45, RZ, 0x7610, R45 ;  /* 0x00007610ff2d7816 */ /* 0x000fe2000000002d */
[----:B------:R-:W3:Y:S01]  /*b7e0*/  @P0 LDG.E.U16 R49, desc[UR20][R62.64] ;  /* 0x000000143e310981 */ /* 0x000ee2000c1e1500 */
[----:B------:R-:W-:-:S03]  /*b7f0*/  PRMT R0, RZ, 0x7610, R0 ;  /* 0x00007610ff007816 */ /* 0x000fc60000000000 */
[----:B------:R-:W3:Y:S01]  /*b800*/  @P0 LDG.E.U16 R44, desc[UR20][R64.64] ;  /* 0x00000014402c0981 */ /* 0x000ee2000c1e1500 */
[----:B------:R-:W-:-:S03]  /*b810*/  PRMT R41, RZ, 0x7610, R41 ;  /* 0x00007610ff297816 */ /* 0x000fc60000000029 */
[----:B------:R-:W3:Y:S04]  /*b820*/  @P0 LDG.E.U16 R45, desc[UR20][R66.64] ;  /* 0x00000014422d0981 */ /* 0x000ee8000c1e1500 */
[----:B------:R-:W3:Y:S04]  /*b830*/  @P0 LDG.E.U16 R0, desc[UR20][R54.64] ;  /* 0x0000001436000981 */ /* 0x000ee8000c1e1500 */
[----:B------:R-:W3:Y:S04]  /*b840*/  @P0 LDG.E.U16 R41, desc[UR20][R68.64] ;  /* 0x0000001444290981 */ /* 0x000ee8000c1e1500 */
[----:B------:R-:W-:Y:S04]  /*b850*/  STL.64 [R1+0x630], R52 ;  /* 0x0006303401007387 */ /* 0x000fe80000100a00 */
[----:B------:R-:W-:Y:S01]  /*b860*/  STL.64 [R1+0x638], R54 ;  /* 0x0006383601007387 */ /* 0x000fe20000100a00 */
[----:B------:R-:W-:-:S02]  /*b870*/  LEA R70, P5, R71, R162, 0x1 ;  /* 0x000000a247467211 */ /* 0x000fc400078a08ff */
[----:B------:R-:W-:Y:S02]  /*b880*/  PRMT R20, RZ, 0x7610, R20 ;  /* 0x00007610ff147816 */ /* 0x000fe40000000014 */
[----:B------:R-:W-:Y:S02]  /*b890*/  LEA.HI.X.SX32 R71, R71, R163, 0x1, P5 ;  /* 0x000000a347477211 */ /* 0x000fe400028f0eff */
[----:B------:R-:W-:Y:S02]  /*b8a0*/  PRMT R21, RZ, 0x7610, R21 ;  /* 0x00007610ff157816 */ /* 0x000fe40000000015 */
[----:B------:R-:W-:Y:S02]  /*b8b0*/  PRMT R18, RZ, 0x7610, R18 ;  /* 0x00007610ff127816 */ /* 0x000fe40000000012 */
[----:B------:R-:W-:Y:S02]  /*b8c0*/  PRMT R12, RZ, 0x7610, R12 ;  /* 0x00007610ff0c7816 */ /* 0x000fe4000000000c */
[----:B------:R-:W-:Y:S01]  /*b8d0*/  PRMT R13, RZ, 0x7610, R13 ;  /* 0x00007610ff0d7816 */ /* 0x000fe2000000000d */
[----:B------:R-:W3:Y:S01]  /*b8e0*/  @P0 LDG.E.U16 R21, desc[UR20][R144.64] ;  /* 0x0000001490150981 */ /* 0x000ee2000c1e1500 */
[----:B------:R-:W-:-:S02]  /*b8f0*/  PRMT R10, RZ, 0x7610, R10 ;  /* 0x00007610ff0a7816 */ /* 0x000fc4000000000a */
[----:B------:R-:W-:Y:S01]  /*b900*/  PRMT R11, RZ, 0x7610, R11 ;  /* 0x00007610ff0b7816 */ /* 0x000fe2000000000b */
[----:B------:R-:W3:Y:S01]  /*b910*/  @P0 LDG.E.U16 R18, desc[UR20][R146.64] ;  /* 0x0000001492120981 */ /* 0x000ee2000c1e1500 */
[----:B------:R-:W-:-:S03]  /*b920*/  PRMT R8, RZ, 0x7610, R8 ;  /* 0x00007610ff087816 */ /* 0x000fc60000000008 */
[----:B------:R-:W3:Y:S04]  /*b930*/  @P0 LDG.E.U16 R12, desc[UR20][R148.64] ;  /* 0x00000014940c0981 */ /* 0x000ee8000c1e1500 */
[----:B------:R-:W3:Y:S04]  /*b940*/  @P0 LDG.E.U16 R13, desc[UR20][R150.64] ;  /* 0x00000014960d0981 */ /* 0x000ee8000c1e1500 */
[----:B------:R-:W3:Y:S04]  /*b950*/  @P0 LDG.E.U16 R10, desc[UR20][R164.64] ;  /* 0x00000014a40a0981 */ /* 0x000ee8000c1e1500 */
[----:B------:R-:W3:Y:S01]  /*b960*/  @P0 LDG.E.U16 R11, desc[UR20][R152.64] ;  /* 0x00000014980b0981 */ /* 0x000ee2000c1e1500 */
[----:B------:R-:W-:-:S03]  /*b970*/  PRMT R9, RZ, 0x7610, R9 ;  /* 0x00007610ff097816 */ /* 0x000fc60000000009 */
[----:B------:R0:W3:Y:S01]  /*b980*/  @P0 LDG.E.U16 R8, desc[UR20][R154.64] ;  /* 0x000000149a080981 */ /* 0x0000e2000c1e1500 */
[----:B------:R-:W-:-:S03]  /*b990*/  PRMT R4, RZ, 0x7610, R4 ;  /* 0x00007610ff047816 */ /* 0x000fc60000000004 */
[----:B------:R-:W3:Y:S01]  /*b9a0*/  @P0 LDG.E.U16 R9, desc[UR20][R22.64] ;  /* 0x0000001416090981 */ /* 0x000ee2000c1e1500 */
[----:B------:R-:W-:Y:S02]  /*b9b0*/  PRMT R5, RZ, 0x7610, R5 ;  /* 0x00007610ff057816 */ /* 0x000fe40000000005 */
[----:B------:R-:W-:Y:S01]  /*b9c0*/  PRMT R2, RZ, 0x7610, R2 ;  /* 0x00007610ff027816 */ /* 0x000fe20000000002 */
[----:B------:R-:W3:Y:S04]  /*b9d0*/  @P0 LDG.E.U16 R4, desc[UR20][R16.64] ;  /* 0x0000001410040981 */ /* 0x000ee8000c1e1500 */
[----:B------:R-:W3:Y:S04]  /*b9e0*/  @P0 LDG.E.U16 R5, desc[UR20][R14.64] ;  /* 0x000000140e050981 */ /* 0x000ee8000c1e1500 */
[----:B------:R-:W3:Y:S04]  /*b9f0*/  @P0 LDG.E.U16 R2, desc[UR20][R6.64] ;  /* 0x0000001406020981 */ /* 0x000ee8000c1e1500 */
[----:B----4-:R1:W4:Y:S04]  /*ba00*/  @P0 LDG.E.U16 R20, desc[UR20][R142.64] ;  /* 0x000000148e140981 */ /* 0x010328000c1e1500 */
[----:B--2---:R-:W-:Y:S04]  /*ba10*/  STL [R1+0x6cc], R51 ;  /* 0x0006cc3301007387 */ /* 0x004fe80000100800 */
[----:B------:R-:W-:Y:S04]  /*ba20*/  STL [R1+0x6c8], R56 ;  /* 0x0006c83801007387 */ /* 0x000fe80000100800 */
[----:B------:R-:W-:Y:S04]  /*ba30*/  STL [R1+0x6c4], R57 ;  /* 0x0006c43901007387 */ /* 0x000fe80000100800 */
[----:B------:R-:W-:Y:S04]  /*ba40*/  STL [R1+0x6e0], R50 ;  /* 0x0006e03201007387 */ /* 0x000fe80000100800 */
[----:B------:R-:W-:Y:S04]  /*ba50*/  STL [R1+0x6d4], R58 ;  /* 0x0006d43a01007387 */ /* 0x000fe80000100800 */
[----:B------:R-:W-:Y:S04]  /*ba60*/  STL [R1+0x6d0], R59 ;  /* 0x0006d03b01007387 */ /* 0x000fe80000100800 */
[----:B------:R-:W-:Y:S04]  /*ba70*/  STL [R1+0x6ec], R48 ;  /* 0x0006ec3001007387 */ /* 0x000fe80000100800 */
[----:B------:R-:W-:Y:S04]  /*ba80*/  STL [R1+0x6e8], R60 ;  /* 0x0006e83c01007387 */ /* 0x000fe80000100800 */
[----:B------:R-:W-:Y:S04]  /*ba90*/  STL [R1+0x6e4], R61 ;  /* 0x0006e43d01007387 */ /* 0x000fe80000100800 */
[----:B---3--:R-:W-:Y:S04]  /*baa0*/  STL [R1+0x6f8], R49 ;  /* 0x0006f83101007387 */ /* 0x008fe80000100800 */
[----:B------:R-:W-:Y:S04]  /*bab0*/  STL [R1+0x6f4], R62 ;  /* 0x0006f43e01007387 */ /* 0x000fe80000100800 */
[----:B------:R-:W-:Y:S04]  /*bac0*/  STL [R1+0x6f0], R63 ;  /* 0x0006f03f01007387 */ /* 0x000fe80000100800 */
[----:B------:R-:W-:Y:S04]  /*bad0*/  STL [R1+0x704], R44 ;  /* 0x0007042c01007387 */ /* 0x000fe80000100800 */
[----:B------:R-:W-:Y:S04]  /*bae0*/  STL [R1+0x700], R64 ;  /* 0x0007004001007387 */ /* 0x000fe80000100800 */
[----:B------:R-:W-:Y:S04]  /*baf0*/  STL [R1+0x6fc], R65 ;  /* 0x0006fc4101007387 */ /* 0x000fe80000100800 */
[----:B------:R2:W-:Y:S04]  /*bb00*/  STL [R1+0x1dc], R19 ;  /* 0x0001dc1301007387 */ /* 0x0005e80000100800 */
        /* <DEDUP_REMOVED lines=8> */
[----:B------:R-:W1:Y:S04]  /*bb90*/  LDL.LU.64 R142, [R1+0x788] ;  /* 0x00078800018e7983 */ /* 0x000e680000300a00 */
[----:B------:R-:W3:Y:S04]  /*bba0*/  LDL.LU.64 R144, [R1+0x780] ;  /* 0x0007800001907983 */ /* 0x000ee80000300a00 */
[----:B------:R-:W3:Y:S04]  /*bbb0*/  LDL.LU.64 R146, [R1+0x778] ;  /* 0x0007780001927983 */ /* 0x000ee80000300a00 */
[----:B------:R-:W3:Y:S04]  /*bbc0*/  LDL.LU.64 R148, [R1+0x770] ;  /* 0x0007700001947983 */ /* 0x000ee80000300a00 */
[----:B------:R-:W3:Y:S04]  /*bbd0*/  LDL.LU.64 R150, [R1+0x768] ;  /* 0x0007680001967983 */ /* 0x000ee80000300a00 */
[----:B------:R-:W3:Y:S04]  /*bbe0*/  LDL.LU.64 R164, [R1+0x760] ;  /* 0x0007600001a47983 */ /* 0x000ee80000300a00 */
[----:B------:R-:W3:Y:S04]  /*bbf0*/  LDL.LU.64 R152, [R1+0x758] ;  /* 0x0007580001987983 */ /* 0x000ee80000300a00 */
[----:B------:R-:W0:Y:S04]  /*bc00*/  LDL.LU.64 R154, [R1+0x750] ;  /* 0x00075000019a7983 */ /* 0x000e280000300a00 */
[----:B------:R-:W3:Y:S04]  /*bc10*/  LDL.LU R30, [R1+0x2c8] ;  /* 0x0002c800011e7983 */ /* 0x000ee80000300800 */
[----:B------:R-:W4:Y:S04]  /*bc20*/  LDL.LU R31, [R1+0x160] ;  /* 0x00016000011f7983 */ /* 0x000f280000300800 */
[----:B------:R-:W4:Y:S04]  /*bc30*/  LDL.LU R28, [R1+0x2cc] ;  /* 0x0002cc00011c7983 */ /* 0x000f280000300800 */
[----:B------:R-:W4:Y:S04]  /*bc40*/  LDL.LU R29, [R1+0x2c4] ;  /* 0x0002c400011d7983 */ /* 0x000f280000300800 */
[----:B------:R-:W4:Y:S04]  /*bc50*/  LDL.LU R26, [R1+0x2c0] ;  /* 0x0002c000011a7983 */ /* 0x000f280000300800 */
[----:B------:R-:W4:Y:S04]  /*bc60*/  LDL.LU R27, [R1+0x2bc] ;  /* 0x0002bc00011b7983 */ /* 0x000f280000300800 */
[----:B------:R-:W4:Y:S04]  /*bc70*/  LDL.LU R24, [R1+0x2b8] ;  /* 0x0002b80001187983 */ /* 0x000f280000300800 */
[----:B------:R-:W4:Y:S04]  /*bc80*/  LDL.LU R25, [R1+0x2b4] ;  /* 0x0002b40001197983 */ /* 0x000f280000300800 */
[----:B------:R-:W4:Y:S04]  /*bc90*/  LDL.LU R22, [R1+0x2b0] ;  /* 0x0002b00001167983 */ /* 0x000f280000300800 */
[----:B--2---:R-:W2:Y:S04]  /*bca0*/  LDL.LU R19, [R1+0x144] ;  /* 0x0001440001137983 */ /* 0x004ea80000300800 */
[----:B------:R-:W2:Y:S04]  /*bcb0*/  LDL.LU R23, [R1+0x2ac] ;  /* 0x0002ac0001177983 */ /* 0x000ea80000300800 */
[----:B------:R-:W2:Y:S04]  /*bcc0*/  LDL.LU R16, [R1+0x2a8] ;  /* 0x0002a80001107983 */ /* 0x000ea80000300800 */
[----:B------:R-:W2:Y:S04]  /*bcd0*/  LDL.LU R17, [R1+0x2a4] ;  /* 0x0002a40001117983 */ /* 0x000ea80000300800 */
[----:B------:R-:W2:Y:S04]  /*bce0*/  LDL.LU R14, [R1+0x2a0] ;  /* 0x0002a000010e7983 */ /* 0x000ea80000300800 */
[----:B------:R-:W2:Y:S04]  /*bcf0*/  LDL.LU R15, [R1+0x29c] ;  /* 0x00029c00010f7983 */ /* 0x000ea80000300800 */
[----:B------:R-:W2:Y:S04]  /*bd00*/  LDL.LU R6, [R1+0x258] ;  /* 0x0002580001067983 */ /* 0x000ea80000300800 */
[----:B------:R-:W2:Y:S01]  /*bd10*/  LDL.LU R7, [R1+0x254] ;  /* 0x0002540001077983 */ /* 0x000ea20000300800 */
[----:B------:R-:W-:-:S02]  /*bd20*/  LOP3.LUT R36, R3, 0x20, RZ, 0x3c, !PT ;  /* 0x0000002003247812 */ /* 0x000fc400078e3cff */
[----:B------:R-:W-:Y:S02]  /*bd30*/  LOP3.LUT R40, R3, 0x40, RZ, 0x3c, !PT ;  /* 0x0000004003287812 */ /* 0x000fe400078e3cff */
[----:B------:R-:W-:-:S06]  /*bd40*/  PRMT R158, RZ, 0x7610, R158 ;  /* 0x00007610ff9e7816 */ /* 0x000fcc000000009e */
[----:B------:R-:W2:Y:S04]  /*bd50*/  @P0 LDG.E.U16 R158, desc[UR20][R38.64] ;  /* 0x00000014269e0981 */ /* 0x000ea8000c1e1500 */
[----:B---3--:R-:W-:Y:S04]  /*bd60*/  STS.U16 [R36+UR9+0x10900], R30 ;  /* 0x0109001e24007988 */ /* 0x008fe80008000409 */
[----:B----4-:R-:W-:Y:S04]  /*bd70*/  STS.U16 [R36+UR9+0x10100], R31 ;  /* 0x0101001f24007988 */ /* 0x010fe80008000409 */
[----:B------:R-:W-:Y:S04]  /*bd80*/  STS.U16 [R40+UR9+0x10e00], R28 ;  /* 0x010e001c28007988 */ /* 0x000fe80008000409 */
[----:B------:R-:W-:Y:S04]  /*bd90*/  STS.U16 [R40+UR9+0x11200], R29 ;  /* 0x0112001d28007988 */ /* 0x000fe80008000409 */
[----:B------:R-:W-:Y:S04]  /*bda0*/  STS.U16 [R40+UR9+0x11600], R26 ;  /* 0x0116001a28007988 */ /* 0x000fe80008000409 */
[----:B------:R-:W-:Y:S04]  /*bdb0*/  STS.U16 [R40+UR9+0x11a00], R27 ;  /* 0x011a001b28007988 */ /* 0x000fe80008000409 */
[----:B------:R-:W-:Y:S04]  /*bdc0*/  STS.U16 [R40+UR9+0x11e00], R24 ;  /* 0x011e001828007988 */ /* 0x000fe80008000409 */
[----:B------:R-:W-:Y:S04]  /*bdd0*/  STS.U16 [R40+UR9+0x10600], R25 ;  /* 0x0106001928007988 */ /* 0x000fe80008000409 */
[----:B------:R-:W-:Y:S04]  /*bde0*/  STS.U16 [R40+UR9+0x10a00], R22 ;  /* 0x010a001628007988 */ /* 0x000fe80008000409 */
[----:B--2---:R2:W-:Y:S02]  /*bdf0*/  STS.U16 [R40+UR9+0x10200], R19 ;  /* 0x0102001328007988 */ /* 0x0045e40008000409 */
[----:B--2---:R-:W-:-:S05]  /*be00*/  LOP3.LUT R19, R3, 0x60, RZ, 0x3c, !PT ;  /* 0x0000006003137812 */ /* 0x004fca00078e3cff */
[----:B------:R-:W-:Y:S04]  /*be10*/  STS.U16 [R19+UR9+0x10f00], R23 ;  /* 0x010f001713007988 */ /* 0x000fe80008000409 */
[----:B------:R-:W-:Y:S04]  /*be20*/  STS.U16 [R19+UR9+0x11300], R16 ;  /* 0x0113001013007988 */ /* 0x000fe80008000409 */
[----:B------:R-:W-:Y:S04]  /*be30*/  STS.U16 [R19+UR9+0x11700], R17 ;  /* 0x0117001113007988 */ /* 0x000fe80008000409 */
[----:B------:R-:W-:Y:S04]  /*be40*/  STS.U16 [R19+UR9+0x11b00], R14 ;  /* 0x011b000e13007988 */ /* 0x000fe80008000409 */
[----:B------:R-:W-:Y:S04]  /*be50*/  STS.U16 [R19+UR9+0x10700], R15 ;  /* 0x0107000f13007988 */ /* 0x000fe80008000409 */
[----:B------:R-:W-:Y:S04]  /*be60*/  STS.U16 [R19+UR9+0x10b00], R6 ;  /* 0x010b000613007988 */ /* 0x000fe80008000409 */
[----:B------:R-:W-:Y:S04]  /*be70*/  STS.U16 [R19+UR9+0x11f00], R7 ;  /* 0x011f000713007988 */ /* 0x000fe80008000409 */
[----:B------:R2:W-:Y:S04]  /*be80*/  STS.U16 [R19+UR9+0x10300], R114 ;  /* 0x0103007213007988 */ /* 0x0005e80008000409 */
[----:B------:R3:W-:Y:S04]  /*be90*/  STS.U16 [R3+UR9], R112 ;  /* 0x0000007003007988 */ /* 0x0007e80008000409 */
[----:B------:R4:W-:Y:S04]  /*bea0*/  STS.U16 [R3+UR9+0x400], R111 ;  /* 0x0004006f03007988 */ /* 0x0009e80008000409 */
[----:B--2---:R-:W2:Y:S04]  /*beb0*/  LDL.LU R114, [R1+0x748] ;  /* 0x0007480001727983 */ /* 0x004ea80000300800 */
[----:B---3--:R-:W3:Y:S04]  /*bec0*/  LDL.LU R112, [R1+0x744] ;  /* 0x0007440001707983 */ /* 0x008ee80000300800 */
[----:B----4-:R-:W4:Y:S04]  /*bed0*/  LDL.LU R111, [R1+0x740] ;  /* 0x00074000016f7983 */ /* 0x010f280000300800 */
[----:B------:R0:W-:Y:S04]  /*bee0*/  STS.U16 [R3+UR9+0x800], R105 ;  /* 0x0008006903007988 */ /* 0x0001e80008000409 */
[----:B------:R1:W-:Y:S04]  /*bef0*/  STS.U16 [R3+UR9+0xc00], R103 ;  /* 0x000c006703007988 */ /* 0x0003e80008000409 */
[----:B------:R1:W-:Y:S04]  /*bf00*/  STS.U16 [R3+UR9+0x1000], R101 ;  /* 0x0010006503007988 */ /* 0x0003e80008000409 */
[----:B0-----:R-:W4:Y:S04]  /*bf10*/  LDL.LU R105, [R1+0x73c] ;  /* 0x00073c0001697983 */ /* 0x001f280000300800 */
[----:B-1----:R-:W4:Y:S04]  /*bf20*/  LDL.LU R103, [R1+0x738] ;  /* 0x0007380001677983 */ /* 0x002f280000300800 */
[----:B------:R-:W4:Y:S04]  /*bf30*/  LDL.LU R101, [R1+0x734] ;  /* 0x0007340001657983 */ /* 0x000f280000300800 */
[----:B------:R0:W-:Y:S04]  /*bf40*/  STS.U16 [R3+UR9+0x1400], R99 ;  /* 0x0014006303007988 */ /* 0x0001e80008000409 */
[----:B------:R1:W-:Y:S04]  /*bf50*/  STS.U16 [R3+UR9+0x1800], R97 ;  /* 0x0018006103007988 */ /* 0x0003e80008000409 */
[----:B------:R1:W-:Y:S04]  /*bf60*/  STS.U16 [R3+UR9+0x1c00], R95 ;  /* 0x001c005f03007988 */ /* 0x0003e80008000409 */
[----:B0-----:R-:W4:Y:S04]  /*bf70*/  LDL.LU R99, [R1+0x730] ;  /* 0x0007300001637983 */ /* 0x001f280000300800 */
[----:B-1----:R-:W4:Y:S04]  /*bf80*/  LDL.LU R97, [R1+0x72c] ;  /* 0x00072c0001617983 */ /* 0x002f280000300800 */
[----:B------:R-:W4:Y:S04]  /*bf90*/  LDL.LU R95, [R1+0x728] ;  /* 0x00072800015f7983 */ /* 0x000f280000300800 */
[----:B------:R0:W-:Y:S04]  /*bfa0*/  STS.U16 [R3+UR9+0x2000], R93 ;  /* 0x0020005d03007988 */ /* 0x0001e80008000409 */
[----:B0-----:R-:W4:Y:S04]  /*bfb0*/  LDL.LU R93, [R1+0x724] ;  /* 0x00072400015d7983 */ /* 0x001f280000300800 */
        /* <DEDUP_REMOVED lines=13> */
[----:B------:R-:W4:Y:S01]  /*c090*/  LDL.LU R0, [R1+0x23c] ;  /* 0x00023c0001007983 */ /* 0x000f220000300800 */
[----:B------:R-:W-:Y:S01]  /*c0a0*/  IMAD R79, R79, UR4, RZ ;  /* 0x000000044f4f7c24 */ /* 0x000fe2000f8e02ff */
[----:B------:R-:W-:Y:S01]  /*c0b0*/  LEA R74, P5, R75, R162, 0x1 ;  /* 0x000000a24b4a7211 */ /* 0x000fe200078a08ff */
[----:B------:R-:W-:-:S03]  /*c0c0*/  IMAD R83, R83, UR4, RZ ;  /* 0x0000000453537c24 */ /* 0x000fc6000f8e02ff */
[----:B------:R-:W-:Y:S02]  /*c0d0*/  LEA.HI.X.SX32 R75, R75, R163, 0x1, P5 ;  /* 0x000000a34b4b7211 */ /* 0x000fe400028f0eff */
[----:B------:R-:W-:-:S04]  /*c0e0*/  LEA R78, P5, R79, R162, 0x1 ;  /* 0x000000a24f4e7211 */ /* 0x000fc800078a08ff */
[----:B------:R-:W-:Y:S02]  /*c0f0*/  LEA.HI.X.SX32 R79, R79, R163, 0x1, P5 ;  /* 0x000000a34f4f7211 */ /* 0x000fe400028f0eff */
[----:B------:R-:W-:Y:S01]  /*c100*/  LEA R82, P5, R83, R162, 0x1 ;  /* 0x000000a253527211 */ /* 0x000fe200078a08ff */
[----:B------:R-:W-:-:S03]  /*c110*/  @!P6 IMAD.MOV R90, RZ, RZ, -R90 ;  /* 0x000000ffff5ae224 */ /* 0x000fc600078e0a5a */
[----:B------:R-:W-:Y:S02]  /*c120*/  LEA.HI.X.SX32 R83, R83, R163, 0x1, P5 ;  /* 0x000000a353537211 */ /* 0x000fe400028f0eff */
[----:B------:R-:W-:Y:S01]  /*c130*/  LEA R86, P5, R87, R162, 0x1 ;  /* 0x000000a257567211 */ /* 0x000fe200078a08ff */
[----:B------:R0:W-:Y:S01]  /*c140*/  STS.U16 [R3+UR9+0x3400], R126 ;  /* 0x0034007e03007988 */ /* 0x0001e20008000409 */
[C---:B------:R-:W-:Y:S02]  /*c150*/  SEL R138, R89.reuse, R138, !P3 ;  /* 0x0000008a598a7207 */ /* 0x040fe40005800000 */
[C---:B------:R-:W-:Y:S02]  /*c160*/  SEL R139, R89.reuse, R139, !P3 ;  /* 0x0000008b598b7207 */ /* 0x040fe40005800000 */
[C---:B------:R-:W-:Y:S02]  /*c170*/  SEL R137, R89.reuse, R137, !P3 ;  /* 0x0000008959897207 */ /* 0x040fe40005800000 */
        /* <DEDUP_REMOVED lines=24> */
[C---:B------:R-:W-:Y:S01]  /*c300*/  SEL R91, R89.reuse, R91, !P3 ;  /* 0x0000005b595b7207 */ /* 0x040fe20005800000 */
[----:B------:R1:W-:Y:S01]  /*c310*/  STS.U16 [R3+UR9+0x4000], R129 ;  /* 0x0040008103007988 */ /* 0x0003e20008000409 */
[----:B------:R-:W-:Y:S01]  /*c320*/  SEL R89, R89, R90, !P3 ;  /* 0x0000005a59597207 */ /* 0x000fe20005800000 */
[----:B0-----:R-:W-:Y:S01]  /*c330*/  IMAD R126, R88, UR4, RZ ;  /* 0x00000004587e7c24 */ /* 0x001fe2000f8e02ff */
[----:B------:R-:W-:Y:S01]  /*c340*/  LEA.HI.X.SX32 R87, R87, R163, 0x1, P5 ;  /* 0x000000a357577211 */ /* 0x000fe200028f0eff */
[----:B------:R0:W-:Y:S02]  /*c350*/  STS.U16 [R3+UR9+0x3800], R127 ;  /* 0x0038007f03007988 */ /* 0x0001e40008000409 */
[----:B------:R-:W-:-:S02]  /*c360*/  IMAD R69, R89, UR4, RZ ;  /* 0x0000000459457c24 */ /* 0x000fc4000f8e02ff */
[----:B-1----:R-:W-:Y:S01]  /*c370*/  IMAD R129, R92, UR4, RZ ;  /* 0x000000045c817c24 */ /* 0x002fe2000f8e02ff */
[----:B------:R1:W-:Y:S01]  /*c380*/  STS.U16 [R3+UR9+0x3c00], R128 ;  /* 0x003c008003007988 */ /* 0x0003e20008000409 */
[----:B------:R-:W-:Y:S02]  /*c390*/  IMAD R68, R91, UR4, RZ ;  /* 0x000000045b447c24 */ /* 0x000fe4000f8e02ff */
[----:B0-----:R-:W-:Y:S01]  /*c3a0*/  IMAD R127, R94, UR4, RZ ;  /* 0x000000045e7f7c24 */ /* 0x001fe2000f8e02ff */
[----:B------:R0:W-:Y:S01]  /*c3b0*/  STS.U16 [R3+UR9+0x2c00], R124 ;  /* 0x002c007c03007988 */ /* 0x0001e20008000409 */
[----:B------:R-:W-:Y:S01]  /*c3c0*/  IMAD R115, R116, UR4, RZ ;  /* 0x0000000474737c24 */ /* 0x000fe2000f8e02ff */
[----:B------:R-:W-:Y:S02]  /*c3d0*/  PRMT R84, RZ, 0x7610, R84 ;  /* 0x00007610ff547816 */ /* 0x000fe40000000054 */
[----:B------:R0:W-:Y:S01]  /*c3e0*/  STS.U16 [R3+UR9+0x2800], R121 ;  /* 0x0028007903007988 */ /* 0x0001e20008000409 */
[----:B-1----:R-:W-:-:S03]  /*c3f0*/  IMAD R128, R96, UR4, RZ ;  /* 0x0000000460807c24 */ /* 0x002fc6000f8e02ff */
[----:B------:R1:W-:Y:S01]  /*c400*/  STS.U16 [R3+UR9+0x3000], R125 ;  /* 0x0030007d03007988 */ /* 0x0003e20008000409 */
[----:B0-----:R-:W-:-:S03]  /*c410*/  IMAD R124, R100, UR4, RZ ;  /* 0x00000004647c7c24 */ /* 0x001fc6000f8e02ff */
[----:B------:R0:W-:Y:S01]  /*c420*/  STS.U16 [R3+UR9+0x2400], R119 ;  /* 0x0024007703007988 */ /* 0x0001e20008000409 */
[----:B------:R-:W-:Y:S02]  /*c430*/  IMAD R121, R98, UR4, RZ ;  /* 0x0000000462797c24 */ /* 0x000fe4000f8e02ff */
[----:B------:R-:W-:Y:S01]  /*c440*/  IMAD R117, R108, UR4, RZ ;  /* 0x000000046c757c24 */ /* 0x000fe2000f8e02ff */
[----:B------:R0:W4:Y:S01]  /*c450*/  @P0 LDG.E.U16 R84, desc[UR20][R70.64] ;  /* 0x0000001446540981 */ /* 0x000122000c1e1500 */
[----:B-1----:R-:W-:Y:S02]  /*c460*/  IMAD R125, R102, UR4, RZ ;  /* 0x00000004667d7c24 */ /* 0x002fe4000f8e02ff */
[----:B------:R-:W-:Y:S02]  /*c470*/  IMAD R41, R104, UR4, RZ ;  /* 0x0000000468297c24 */ /* 0x000fe4000f8e02ff */
[----:B0-----:R-:W-:Y:S01]  /*c480*/  IMAD R119, R106, UR4, RZ ;  /* 0x000000046a777c24 */ /* 0x001fe2000f8e02ff */
[----:B------:R0:W-:Y:S01]  /*c490*/  STS.U16 [R3+UR9+0x6c00], R160 ;  /* 0x006c00a003007988 */ /* 0x0001e20008000409 */
[----:B------:R-:W-:-:S02]  /*c4a0*/  IMAD R57, R107, UR4, RZ ;  /* 0x000000046b397c24 */ /* 0x000fc4000f8e02ff */
[----:B------:R-:W-:Y:S02]  /*c4b0*/  IMAD R71, R109, UR4, RZ ;  /* 0x000000046d477c24 */ /* 0x000fe4000f8e02ff */
[----:B0-----:R-:W-:Y:S01]  /*c4c0*/  IMAD R160, R110, UR4, RZ ;  /* 0x000000046ea07c24 */ /* 0x001fe2000f8e02ff */
[----:B------:R0:W-:Y:S01]  /*c4d0*/  STS.U16 [R3+UR9+0x7000], R159 ;  /* 0x0070009f03007988 */ /* 0x0001e20008000409 */
[----:B------:R-:W-:Y:S02]  /*c4e0*/  IMAD R51, R122, UR4, RZ ;  /* 0x000000047a337c24 */ /* 0x000fe4000f8e02ff */
[----:B------:R-:W-:Y:S01]  /*c4f0*/  IMAD R130, R130, UR4, RZ ;  /* 0x0000000482827c24 */ /* 0x000fe2000f8e02ff */
[----:B------:R1:W-:Y:S01]  /*c500*/  STS.U16 [R3+UR9+0x4400], R118 ;  /* 0x0044007603007988 */ /* 0x0003e20008000409 */
[----:B------:R-:W-:-:S03]  /*c510*/  IMAD R138, R138, UR4, RZ ;  /* 0x000000048a8a7c24 */ /* 0x000fc6000f8e02ff */
[----:B------:R1:W-:Y:S01]  /*c520*/  STS.U16 [R3+UR9+0x4800], R120 ;  /* 0x0048007803007988 */ /* 0x0003e20008000409 */
[----:B0-----:R-:W-:Y:S02]  /*c530*/  IMAD R159, R113, UR4, RZ ;  /* 0x00000004719f7c24 */ /* 0x001fe4000f8e02ff */
[----:B------:R-:W-:Y:S02]  /*c540*/  IMAD R56, R123, UR4, RZ ;  /* 0x000000047b387c24 */ /* 0x000fe4000f8e02ff */
[----:B------:R-:W-:Y:S02]  /*c550*/  IMAD R139, R139, UR4, RZ ;  /* 0x000000048b8b7c24 */ /* 0x000fe4000f8e02ff */
[----:B------:R-:W-:Y:S02]  /*c560*/  IMAD R137, R137, UR4, RZ ;  /* 0x0000000489897c24 */ /* 0x000fe4000f8e02ff */
[----:B------:R-:W-:Y:S02]  /*c570*/  IMAD R156, R156, UR4, RZ ;  /* 0x000000049c9c7c24 */ /* 0x000fe4000f8e02ff */
[----:B------:R-:W-:-:S02]  /*c580*/  IMAD R155, R155, UR4, RZ ;  /* 0x000000049b9b7c24 */ /* 0x000fc4000f8e02ff */
[----:B------:R-:W-:Y:S02]  /*c590*/  IMAD R154, R154, UR4, RZ ;  /* 0x000000049a9a7c24 */ /* 0x000fe4000f8e02ff */
[----:B--2---:R-:W-:Y:S02]  /*c5a0*/  IMAD R114, R114, UR4, RZ ;  /* 0x0000000472727c24 */ /* 0x004fe4000f8e02ff */
[----:B---3--:R-:W-:Y:S02]  /*c5b0*/  IMAD R112, R112, UR4, RZ ;  /* 0x0000000470707c24 */ /* 0x008fe4000f8e02ff */
[----:B----4-:R-:W-:Y:S02]  /*c5c0*/  IMAD R111, R111, UR4, RZ ;  /* 0x000000046f6f7c24 */ /* 0x010fe4000f8e02ff */
[----:B------:R-:W-:Y:S02]  /*c5d0*/  IMAD R105, R105, UR4, RZ ;  /* 0x0000000469697c24 */ /* 0x000fe4000f8e02ff */
[----:B------:R-:W-:-:S02]  /*c5e0*/  IMAD R103, R103, UR4, RZ ;  /* 0x0000000467677c24 */ /* 0x000fc4000f8e02ff */
[----:B------:R-:W-:Y:S02]  /*c5f0*/  IMAD R101, R101, UR4, RZ ;  /* 0x0000000465657c24 */ /* 0x000fe4000f8e02ff */
[----:B------:R-:W-:Y:S02]  /*c600*/  IMAD R99, R99, UR4, RZ ;  /* 0x0000000463637c24 */ /* 0x000fe4000f8e02ff */
[----:B------:R-:W-:Y:S02]  /*c610*/  IMAD R97, R97, UR4, RZ ;  /* 0x0000000461617c24 */ /* 0x000fe4000f8e02ff */
[----:B------:R-:W-:-:S03]  /*c620*/  IMAD R95, R95, UR4, RZ ;  /* 0x000000045f5f7c24 */ /* 0x000fc6000f8e02ff */
[-C--:B------:R-:W-:Y:S02]  /*c630*/  LEA R92, P3, R97, R162.reuse, 0x1 ;  /* 0x000000a2615c7211 */ /* 0x080fe400078608ff */
[----:B------:R-:W-:Y:S01]  /*c640*/  LEA R90, P4, R95, R162, 0x1 ;  /* 0x000000a25f5a7211 */ /* 0x000fe200078808ff */
[----:B------:R-:W-:-:S05]  /*c650*/  IMAD R93, R93, UR4, RZ ;  /* 0x000000045d5d7c24 */ /* 0x000fca000f8e02ff */
[-C--:B------:R-:W-:Y:S02]  /*c660*/  LEA R88, P5, R93, R162.reuse, 0x1 ;  /* 0x000000a25d587211 */ /* 0x080fe400078a08ff */
[-C--:B------:R-:W-:Y:S02]  /*c670*/  LEA R94, P6, R99, R162.reuse, 0x1 ;  /* 0x000000a2635e7211 */ /* 0x080fe400078c08ff */
[-C--:B------:R-:W-:Y:S02]  /*c680*/  LEA.HI.X.SX32 R89, R93, R163.reuse, 0x1, P5 ;  /* 0x000000a35d597211 */ /* 0x080fe400028f0eff */
[----:B------:R-:W-:Y:S02]  /*c690*/  LEA R96, P5, R101, R162, 0x1 ;  /* 0x000000a265607211 */ /* 0x000fe400078a08ff */
[-C--:B------:R-:W-:Y:S02]  /*c6a0*/  LEA.HI.X.SX32 R93, R97, R163.reuse, 0x1, P3 ;  /* 0x000000a3615d7211 */ /* 0x080fe400018f0eff */
[----:B------:R-:W-:-:S02]  /*c6b0*/  LEA.HI.X.SX32 R91, R95, R163, 0x1, P4 ;  /* 0x000000a35f5b7211 */ /* 0x000fc400020f0eff */
[-C--:B------:R-:W-:Y:S02]  /*c6c0*/  LEA R100, P3, R105, R162.reuse, 0x1 ;  /* 0x000000a269647211 */ /* 0x080fe400078608ff */
[-C--:B------:R-:W-:Y:S02]  /*c6d0*/  LEA R98, P4, R103, R162.reuse, 0x1 ;  /* 0x000000a267627211 */ /* 0x080fe400078808ff */
[-C--:B------:R-:W-:Y:S02]  /*c6e0*/  LEA.HI.X.SX32 R95, R99, R163.reuse, 0x1, P6 ;  /* 0x000000a3635f7211 */ /* 0x080fe400030f0eff */
[-C--:B------:R-:W-:Y:S02]  /*c6f0*/  LEA.HI.X.SX32 R97, R101, R163.reuse, 0x1, P5 ;  /* 0x000000a365617211 */ /* 0x080fe400028f0eff */
[----:B------:R-:W-:Y:S02]  /*c700*/  LEA R102, P6, R111, R162, 0x1 ;  /* 0x000000a26f667211 */ /* 0x000fe400078c08ff */
[----:B------:R-:W-:-:S02]  /*c710*/  LEA.HI.X.SX32 R101, R105, R163, 0x1, P3 ;  /* 0x000000a369657211 */ /* 0x000fc400018f0eff */
[-C--:B------:R-:W-:Y:S02]  /*c720*/  LEA.HI.X.SX32 R99, R103, R163.reuse, 0x1, P4 ;  /* 0x000000a367637211 */ /* 0x080fe400020f0eff */
[-C--:B------:R-:W-:Y:S02]  /*c730*/  LEA R108, P3, R115, R162.reuse, 0x1 ;  /* 0x000000a2736c7211 */ /* 0x080fe400078608ff */
[-C--:B------:R-:W-:Y:S02]  /*c740*/  LEA R106, P4, R114, R162.reuse, 0x1 ;  /* 0x000000a2726a7211 */ /* 0x080fe400078808ff */
[-C--:B------:R-:W-:Y:S02]  /*c750*/  LEA R104, P5, R112, R162.reuse, 0x1 ;  /* 0x000000a270687211 */ /* 0x080fe400078a08ff */
[----:B------:R-:W-:Y:S02]  /*c760*/  LEA.HI.X.SX32 R103, R111, R163, 0x1, P6 ;  /* 0x000000a36f677211 */ /* 0x000fe400030f0eff */
[----:B------:R-:W-:-:S02]  /*c770*/  LEA R110, P6, R117, R162, 0x1 ;  /* 0x000000a2756e7211 */ /* 0x000fc400078c08ff */
[-C--:B------:R-:W-:Y:S02]  /*c780*/  LEA.HI.X.SX32 R109, R115, R163.reuse, 0x1, P3 ;  /* 0x000000a3736d7211 */ /* 0x080fe400018f0eff */
[-C--:B------:R-:W-:Y:S02]  /*c790*/  LEA.HI.X.SX32 R107, R114, R163.reuse, 0x1, P4 ;  /* 0x000000a3726b7211 */ /* 0x080fe400020f0eff */
[-C--:B------:R-:W-:Y:S02]  /*c7a0*/  LEA R116, P3, R124, R162.reuse, 0x1 ;  /* 0x000000a27c747211 */ /* 0x080fe400078608ff */
[----:B------:R-:W-:Y:S02]  /*c7b0*/  LEA.HI.X.SX32 R105, R112, R163, 0x1, P5 ;  /* 0x000000a370697211 */ /* 0x000fe400028f0eff */
[-C--:B------:R-:W-:Y:S02]  /*c7c0*/  LEA R114, P4, R125, R162.reuse, 0x1 ;  /* 0x000000a27d727211 */ /* 0x080fe400078808ff */
[----:B------:R-:W-:-:S02]  /*c7d0*/  LEA R112, P5, R119, R162, 0x1 ;  /* 0x000000a277707211 */ /* 0x000fc400078a08ff */
[-C--:B------:R-:W-:Y:S02]  /*c7e0*/  LEA.HI.X.SX32 R111, R117, R163.reuse, 0x1, P6 ;  /* 0x000000a3756f7211 */ /* 0x080fe400030f0eff */
[-C--:B------:R-:W-:Y:S02]  /*c7f0*/  LEA.HI.X.SX32 R117, R124, R163.reuse, 0x1, P3 ;  /* 0x000000a37c757211 */ /* 0x080fe400018f0eff */
[-C--:B------:R-:W-:Y:S02]  /*c800*/  LEA.HI.X.SX32 R115, R125, R163.reuse, 0x1, P4 ;  /* 0x000000a37d737211 */ /* 0x080fe400020f0eff */
[-C--:B------:R-:W-:Y:S02]  /*c810*/  LEA R122, P3, R127, R162.reuse, 0x1 ;  /* 0x000000a27f7a7211 */ /* 0x080fe400078608ff */
[----:B-1----:R-:W-:Y:S02]  /*c820*/  LEA R118, P6, R121, R162, 0x1 ;  /* 0x000000a279767211 */ /* 0x002fe400078c08ff */
[----:B------:R-:W-:-:S02]  /*c830*/  LEA.HI.X.SX32 R113, R119, R163, 0x1, P5 ;  /* 0x000000a377717211 */ /* 0x000fc400028f0eff */
[-C--:B------:R-:W-:Y:S02]  /*c840*/  LEA R124, P4, R126, R162.reuse, 0x1 ;  /* 0x000000a27e7c7211 */ /* 0x080fe400078808ff */
[-C--:B------:R-:W-:Y:S02]  /*c850*/  LEA R120, P5, R128, R162.reuse, 0x1 ;  /* 0x000000a280787211 */ /* 0x080fe400078a08ff */
[-C--:B------:R-:W-:Y:S02]  /*c860*/  LEA.HI.X.SX32 R123, R127, R163.reuse, 0x1, P3 ;  /* 0x000000a37f7b7211 */ /* 0x080fe400018f0eff */
[-C--:B------:R-:W-:Y:S02]  /*c870*/  LEA.HI.X.SX32 R119, R121, R163.reuse, 0x1, P6 ;  /* 0x000000a379777211 */ /* 0x080fe400030f0eff */
[----:B------:R-:W-:Y:S02]  /*c880*/  LEA.HI.X.SX32 R125, R126, R163, 0x1, P4 ;  /* 0x000000a37e7d7211 */ /* 0x000fe400020f0eff */
[----:B------:R-:W-:-:S02]  /*c890*/  LEA R34, P3, R130, R162, 0x1 ;  /* 0x000000a282227211 */ /* 0x000fc400078608ff */
[-C--:B------:R-:W-:Y:S02]  /*c8a0*/  LEA.HI.X.SX32 R121, R128, R163.reuse, 0x1, P5 ;  /* 0x000000a380797211 */ /* 0x080fe400028f0eff */
[CC--:B------:R-:W-:Y:S02]  /*c8b0*/  LEA R14, P4, R129.reuse, R162.reuse, 0x1 ;  /* 0x000000a2810e7211 */ /* 0x0c0fe400078808ff */
[-C--:B------:R-:W-:Y:S02]  /*c8c0*/  LEA R54, P5, R138, R162.reuse, 0x1 ;  /* 0x000000a28a367211 */ /* 0x080fe400078a08ff */
[-C--:B------:R-:W-:Y:S02]  /*c8d0*/  LEA.HI.X.SX32 R35, R130, R163.reuse, 0x1, P3 ;  /* 0x000000a382237211 */ /* 0x080fe400018f0eff */
[-C--:B------:R-:W-:Y:S02]  /*c8e0*/  LEA.HI.X.SX32 R15, R129, R163.reuse, 0x1, P4 ;  /* 0x000000a3810f7211 */ /* 0x080fe400020f0eff */
[----:B------:R-:W-:Y:S01]  /*c8f0*/  LEA R52, P3, R139, R162, 0x1 ;  /* 0x000000a28b347211 */ /* 0x000fe200078608ff */
[----:B------:R-:W-:Y:S01]  /*c900*/  IMAD R153, R153, UR4, RZ ;  /* 0x0000000499997c24 */ /* 0x000fe2000f8e02ff */
[----:B------:R-:W-:-:S02]  /*c910*/  LEA.HI.X.SX32 R55, R138, R163, 0x1, P5 ;  /* 0x000000a38a377211 */ /* 0x000fc400028f0eff */
[-C--:B------:R-:W-:Y:S02]  /*c920*/  LEA R32, P4, R137, R162.reuse, 0x1 ;  /* 0x000000a289207211 */ /* 0x080fe400078808ff */
[-C--:B------:R-:W-:Y:S01]  /*c930*/  LEA R30, P5, R156, R162.reuse, 0x1 ;  /* 0x000000a29c1e7211 */ /* 0x080fe200078a08ff */
[----:B------:R-:W-:Y:S01]  /*c940*/  IMAD R152, R152, UR4, RZ ;  /* 0x0000000498987c24 */ /* 0x000fe2000f8e02ff */
[-C--:B------:R-:W-:Y:S01]  /*c950*/  LEA.HI.X.SX32 R53, R139, R163.reuse, 0x1, P3 ;  /* 0x000000a38b357211 */ /* 0x080fe200018f0eff */
[----:B------:R-:W-:Y:S01]  /*c960*/  IMAD R151, R151, UR4, RZ ;  /* 0x0000000497977c24 */ /* 0x000fe2000f8e02ff */
        /* <DEDUP_REMOVED lines=22> */
[CC--:B------:R-:W-:Y:S02]  /*cad0*/  LEA R128, P4, R148.reuse, R162.reuse, 0x1 ;  /* 0x000000a294807211 */ /* 0x0c0fe400078808ff */
[-C--:B------:R-:W-:Y:S01]  /*cae0*/  LEA R130, P5, R147, R162.reuse, 0x1 ;  /* 0x000000a293827211 */ /* 0x080fe200078a08ff */
[----:B------:R0:W-:Y:S01]  /*caf0*/  STS.U16 [R3+UR9+0x5000], R132 ;  /* 0x0050008403007988 */ /* 0x0001e20008000409 */
[-C--:B------:R-:W-:Y:S02]  /*cb00*/  LEA.HI.X.SX32 R127, R149, R163.reuse, 0x1, P3 ;  /* 0x000000a3957f7211 */ /* 0x080fe400018f0eff */
[----:B------:R-:W-:Y:S01]  /*cb10*/  LEA.HI.X.SX32 R129, R148, R163, 0x1, P4 ;  /* 0x000000a394817211 */ /* 0x000fe200020f0eff */
[----:B------:R1:W-:Y:S04]  /*cb20*/  STS.U16 [R3+UR9+0x7400], R158 ;  /* 0x0074009e03007988 */ /* 0x0003e80008000409 */
[----:B------:R2:W-:Y:S01]  /*cb30*/  STS.U16 [R3+UR9+0x4c00], R131 ;  /* 0x004c008303007988 */ /* 0x0005e20008000409 */
[----:B0-----:R-:W-:-:S03]  /*cb40*/  LEA R132, P3, R146, R162, 0x1 ;  /* 0x000000a292847211 */ /* 0x001fc600078608ff */
[----:B------:R0:W-:Y:S01]  /*cb50*/  STS.U16 [R3+UR9+0x5800], R134 ;  /* 0x0058008603007988 */ /* 0x0001e20008000409 */
[----:B-1----:R-:W-:-:S03]  /*cb60*/  IMAD R158, R143, UR4, RZ ;  /* 0x000000048f9e7c24 */ /* 0x002fc6000f8e02ff */
[----:B------:R1:W-:Y:S01]  /*cb70*/  STS.U16 [R3+UR9+0x6400], R157 ;  /* 0x0064009d03007988 */ /* 0x0003e20008000409 */
[----:B------:R-:W-:Y:S01]  /*cb80*/  IMAD R143, R141, UR4, RZ ;  /* 0x000000048d8f7c24 */ /* 0x000fe2000f8e02ff */
[----:B--2---:R-:W-:Y:S02]  /*cb90*/  LEA.HI.X.SX32 R131, R147, R163, 0x1, P5 ;  /* 0x000000a393837211 */ /* 0x004fe400028f0eff */
[----:B------:R2:W-:Y:S01]  /*cba0*/  STS.U16 [R3+UR9+0x6000], R136 ;  /* 0x0060008803007988 */ /* 0x0005e20008000409 */
[----:B0-----:R-:W-:-:S03]  /*cbb0*/  LEA R134, P4, R145, R162, 0x1 ;  /* 0x000000a291867211 */ /* 0x001fc600078808ff */
[----:B------:R0:W-:Y:S01]  /*cbc0*/  STS.U16 [R3+UR9+0x5400], R133 ;  /* 0x0054008503007988 */ /* 0x0001e20008000409 */
[----:B-1----:R-:W-:-:S03]  /*cbd0*/  IMAD R157, R142, UR4, RZ ;  /* 0x000000048e9d7c24 */ /* 0x002fc6000f8e02ff */
[----:B------:R1:W-:Y:S01]  /*cbe0*/  STS.U16 [R3+UR9+0x5c00], R135 ;  /* 0x005c008703007988 */ /* 0x0003e20008000409 */
[----:B--2---:R-:W-:-:S03]  /*cbf0*/  LEA R136, P5, R144, R162, 0x1 ;  /* 0x000000a290887211 */ /* 0x004fc600078a08ff */
[----:B------:R2:W-:Y:S01]  /*cc00*/  STS.U16 [R3+UR9+0x6800], R161 ;  /* 0x006800a103007988 */ /* 0x0005e20008000409 */
[-C--:B0-----:R-:W-:Y:S02]  /*cc10*/  LEA.HI.X.SX32 R133, R146, R163.reuse, 0x1, P3 ;  /* 0x000000a392857211 */ /* 0x081fe400018f0eff */
[-C--:B------:R-:W-:Y:S02]  /*cc20*/  LEA R138, P3, R158, R162.reuse, 0x1 ;  /* 0x000000a29e8a7211 */ /* 0x080fe400078608ff */
[-C--:B-1----:R-:W-:Y:S02]  /*cc30*/  LEA.HI.X.SX32 R135, R145, R163.reuse, 0x1, P4 ;  /* 0x000000a391877211 */ /* 0x082fe400020f0eff */
[----:B------:R-:W-:Y:S01]  /*cc40*/  LEA.HI.X.SX32 R137, R144, R163, 0x1, P5 ;  /* 0x000000a390897211 */ /* 0x000fe200028f0eff */
[----:B--2---:R-:W-:Y:S01]  /*cc50*/  IMAD R161, R140, UR4, RZ ;  /* 0x000000048ca17c24 */ /* 0x004fe2000f8e02ff */
[-C--:B------:R-:W-:Y:S01]  /*cc60*/  LEA R140, P4, R157, R162.reuse, 0x1 ;  /* 0x000000a29d8c7211 */ /* 0x080fe200078808ff */
[----:B------:R-:W-:Y:S01]  /*cc70*/  STL.64 [R1+0x160], R34 ;  /* 0x0001602201007387 */ /* 0x000fe20000100a00 */
[----:B------:R-:W-:-:S02]  /*cc80*/  LEA R142, P5, R143, R162, 0x1 ;  /* 0x000000a28f8e7211 */ /* 0x000fc400078a08ff */
[-C--:B------:R-:W-:Y:S01]  /*cc90*/  LEA.HI.X.SX32 R139, R158, R163.reuse, 0x1, P3 ;  /* 0x000000a39e8b7211 */ /* 0x080fe200018f0eff */
[----:B------:R-:W-:Y:S01]  /*cca0*/  STL.64 [R1+0x140], R14 ;  /* 0x0001400e01007387 */ /* 0x000fe20000100a00 */
[-C--:B------:R-:W-:Y:S02]  /*ccb0*/  LEA.HI.X.SX32 R141, R157, R163.reuse, 0x1, P4 ;  /* 0x000000a39d8d7211 */ /* 0x080fe400020f0eff */
[-C--:B------:R-:W-:Y:S01]  /*ccc0*/  LEA R144, P3, R161, R162.reuse, 0x1 ;  /* 0x000000a2a1907211 */ /* 0x080fe200078608ff */
[----:B------:R-:W-:Y:S01]  /*ccd0*/  STL.64 [R1+0x120], R54 ;  /* 0x0001203601007387 */ /* 0x000fe20000100a00 */
[----:B------:R-:W-:Y:S02]  /*cce0*/  LEA.HI.X.SX32 R143, R143, R163, 0x1, P5 ;  /* 0x000000a38f8f7211 */ /* 0x000fe400028f0eff */
[-C--:B------:R-:W-:Y:S01]  /*ccf0*/  LEA R146, P4, R160, R162.reuse, 0x1 ;  /* 0x000000a2a0927211 */ /* 0x080fe200078808ff */
[----:B------:R-:W-:Y:S01]  /*cd00*/  STL.64 [R1+0x100], R52 ;  /* 0x0001003401007387 */ /* 0x000fe20000100a00 */
[----:B------:R-:W-:-:S03]  /*cd10*/  LEA R148, P5, R159, R162, 0x1 ;  /* 0x000000a29f947211 */ /* 0x000fc600078a08ff */
[----:B------:R-:W-:Y:S01]  /*cd20*/  STL.64 [R1+0xe0], R32 ;  /* 0x0000e02001007387 */ /* 0x000fe20000100a00 */
[-C--:B------:R-:W-:Y:S01]  /*cd30*/  LEA.HI.X.SX32 R145, R161, R163.reuse, 0x1, P3 ;  /* 0x000000a3a1917211 */ /* 0x080fe200018f0eff */
[----:B------:R-:W-:Y:S02]  /*cd40*/  IMAD.MOV.U32 R158, RZ, RZ, R57 ;  /* 0x000000ffff9e7224 */ /* 0x000fe400078e0039 */
        /* <DEDUP_REMOVED lines=9> */
[----:B------:R-:W-:-:S03]  /*cde0*/  LEA.HI.X.SX32 R151, R56, R163, 0x1, P3 ;  /* 0x000000a338977211 */ /* 0x000fc600018f0eff */
[----:B------:R-:W-:Y:S01]  /*cdf0*/  STL.64 [R1+0x40], R6 ;  /* 0x0000400601007387 */ /* 0x000fe20000100a00 */
[----:B------:R-:W-:Y:S01]  /*ce00*/  LEA.HI.X.SX32 R153, R51, R163, 0x1, P4 ;  /* 0x000000a333997211 */ /* 0x000fe200020f0eff */
[----:B------:R-:W-:Y:S02]  /*ce10*/  IMAD.MOV.U32 R157, RZ, RZ, R158 ;  /* 0x000000ffff9d7224 */ /* 0x000fe400078e009e */
[----:B------:R-:W-:Y:S01]  /*ce20*/  STL.64 [R1+0x20], R24 ;  /* 0x0000201801007387 */ /* 0x000fe20000100a00 */
[----:B------:R-:W-:-:S03]  /*ce30*/  LEA R156, P3, R158, R162, 0x1 ;  /* 0x000000a29e9c7211 */ /* 0x000fc600078608ff */
[----:B------:R-:W-:Y:S01]  /*ce40*/  STL.64 [R1], R16 ;  /* 0x0000001001007387 */ /* 0x000fe20000100a00 */
[----:B------:R-:W-:Y:S02]  /*ce50*/  LEA.HI.X.SX32 R155, R71, R163, 0x1, P5 ;  /* 0x000000a3479b7211 */ /* 0x000fe400028f0eff */
[-C--:B------:R-:W-:Y:S01]  /*ce60*/  LEA R158, P4, R41, R162.reuse, 0x1 ;  /* 0x000000a2299e7211 */ /* 0x080fe200078808ff */
[----:B------:R-:W2:Y:S01]  /*ce70*/  LDL.LU R58, [R1+0x238] ;  /* 0x00023800013a7983 */ /* 0x000ea20000300800 */
[----:B------:R-:W-:-:S03]  /*ce80*/  LEA R160, P5, R68, R162, 0x1 ;  /* 0x000000a244a07211 */ /* 0x000fc600078a08ff */
[----:B------:R-:W3:Y:S01]  /*ce90*/  LDL.LU R59, [R1+0x234] ;  /* 0x00023400013b7983 */ /* 0x000ee20000300800 */
[----:B------:R-:W-:-:S03]  /*cea0*/  LEA R162, P6, R69, R162, 0x1 ;  /* 0x000000a245a27211 */ /* 0x000fc600078c08ff */
[----:B------:R-:W4:Y:S01]  /*ceb0*/  LDL.LU R51, [R1+0x230] ;  /* 0x0002300001337983 */ /* 0x000f220000300800 */
[----:B------:R-:W-:-:S03]  /*cec0*/  LEA.HI.X.SX32 R159, R41, R163, 0x1, P4 ;  /* 0x000000a3299f7211 */ /* 0x000fc600020f0eff */
[----:B------:R-:W2:Y:S01]  /*ced0*/  LDL.LU R56, [R1+0x1dc] ;  /* 0x0001dc0001387983 */ /* 0x000ea20000300800 */
[----:B------:R-:W-:-:S03]  /*cee0*/  LEA.HI.X.SX32 R157, R157, R163, 0x1, P3 ;  /* 0x000000a39d9d7211 */ /* 0x000fc600018f0eff */
[----:B------:R-:W2:Y:S01]  /*cef0*/  LDL.LU R57, [R1+0x1d8] ;  /* 0x0001d80001397983 */ /* 0x000ea20000300800 */
[----:B------:R-:W-:-:S03]  /*cf00*/  LEA.HI.X.SX32 R161, R68, R163, 0x1, P5 ;  /* 0x000000a344a17211 */ /* 0x000fc600028f0eff */
[----:B------:R-:W5:Y:S01]  /*cf10*/  LDL.LU R71, [R1+0x720] ;  /* 0x0007200001477983 */ /* 0x000f620000300800 */
[----:B------:R-:W-:-:S03]  /*cf20*/  LEA.HI.X.SX32 R163, R69, R163, 0x1, P6 ;  /* 0x000000a345a37211 */ /* 0x000fc600030f0eff */
[----:B------:R-:W2:Y:S04]  /*cf30*/  LDL.LU R41, [R1+0x71c] ;  /* 0x00071c0001297983 */ /* 0x000ea80000300800 */
[----:B------:R-:W5:Y:S04]  /*cf40*/  LDL.LU R68, [R1+0x718] ;  /* 0x0007180001447983 */ /* 0x000f680000300800 */
[----:B------:R-:W5:Y:S04]  /*cf50*/  LDL.LU R69, [R1+0x714] ;  /* 0x0007140001457983 */ /* 0x000f680000300800 */
[----:B------:R0:W-:Y:S04]  /*cf60*/  STS.U16 [R3+UR9+0x7800], R45 ;  /* 0x0078002d03007988 */ /* 0x0001e80008000409 */
[----:B------:R1:W-:Y:S04]  /*cf70*/  STS.U16 [R3+UR9+0x7c00], R66 ;  /* 0x007c004203007988 */ /* 0x0003e80008000409 */
[----:B------:R1:W-:Y:S04]  /*cf80*/  STS.U16 [R36+UR9+0x100], R67 ;  /* 0x0001004324007988 */ /* 0x0003e80008000409 */
[----:B0-----:R-:W2:Y:S04]  /*cf90*/  LDL.LU R45, [R1+0x710] ;  /* 0x00071000012d7983 */ /* 0x001ea80000300800 */
[----:B-1----:R-:W5:Y:S04]  /*cfa0*/  LDL.LU R66, [R1+0x70c] ;  /* 0x00070c0001427983 */ /* 0x002f680000300800 */
        /* <DEDUP_REMOVED lines=21> */
[----:B0-----:R-:W2:Y:S04]  /*d100*/  LDL.LU R50, [R1+0x6e0] ;  /* 0x0006e00001327983 */ /* 0x001ea80000300800 */
[----:B-1----:R-:W2:Y:S01]  /*d110*/  LDL.LU R0, [R1+0x6dc] ;  /* 0x0006dc0001007983 */ /* 0x002ea20000300800 */
[----:B------:R-:W-:-:S02]  /*d120*/  PRMT R85, RZ, 0x7610, R85 ;  /* 0x00007610ff557816 */ /* 0x000fc40000000055 */
[----:B------:R-:W-:Y:S02]  /*d130*/  PRMT R80, RZ, 0x7610, R80 ;  /* 0x00007610ff507816 */ /* 0x000fe40000000050 */
[----:B------:R-:W-:Y:S02]  /*d140*/  PRMT R81, RZ, 0x7610, R81 ;  /* 0x00007610ff517816 */ /* 0x000fe40000000051 */
[----:B------:R-:W-:Y:S01]  /*d150*/  PRMT R38, RZ, 0x7610, R38 ;  /* 0x00007610ff267816 */ /* 0x000fe20000000026 */
[----:B------:R-:W3:Y:S01]  /*d160*/  @P0 LDG.E.U16 R85, desc[UR20][R72.64] ;  /* 0x0000001448550981 */ /* 0x000ee2000c1e1500 */
[----:B------:R-:W-:-:S03]  /*d170*/  PRMT R39, RZ, 0x7610, R39 ;  /* 0x00007610ff277816 */ /* 0x000fc60000000027 */
[----:B------:R-:W4:Y:S04]  /*d180*/  @P0 LDG.E.U16 R80, desc[UR20][R74.64] ;  /* 0x000000144a500981 */ /* 0x000f28000c1e1500 */
[----:B------:R-:W4:Y:S04]  /*d190*/  @P0 LDG.E.U16 R81, desc[UR20][R76.64] ;  /* 0x000000144c510981 */ /* 0x000f28000c1e1500 */
[----:B------:R-:W4:Y:S04]  /*d1a0*/  @P0 LDG.E.U16 R38, desc[UR20][R78.64] ;  /* 0x000000144e260981 */ /* 0x000f28000c1e1500 */
[----:B------:R-:W4:Y:S04]  /*d1b0*/  @P0 LDG.E.U16 R39, desc[UR20][R82.64] ;  /* 0x0000001452270981 */ /* 0x000f28000c1e1500 */
[----:B--2---:R0:W-:Y:S04]  /*d1c0*/  STS.U16 [R36+UR9+0x3100], R0 ;  /* 0x0031000024007988 */ /* 0x0041e80008000409 */
[----:B------:R1:W-:Y:S04]  /*d1d0*/  STS.U16 [R36+UR9+0x3500], R58 ;  /* 0x0035003a24007988 */ /* 0x0003e80008000409 */
[----:B---3--:R2:W-:Y:S04]  /*d1e0*/  STS.U16 [R36+UR9+0x3900], R59 ;  /* 0x0039003b24007988 */ /* 0x0085e80008000409 */
[----:B0-----:R-:W3:Y:S04]  /*d1f0*/  LDL.LU R0, [R1+0x6d8] ;  /* 0x0006d80001007983 */ /* 0x001ee80000300800 */
[----:B-1----:R-:W5:Y:S04]  /*d200*/  LDL.LU R58, [R1+0x6d4] ;  /* 0x0006d400013a7983 */ /* 0x002f680000300800 */
[----:B--2---:R-:W5:Y:S04]  /*d210*/  LDL.LU R59, [R1+0x6d0] ;  /* 0x0006d000013b7983 */ /* 0x004f680000300800 */
[----:B----4-:R0:W-:Y:S04]  /*d220*/  STS.U16 [R36+UR9+0x3d00], R51 ;  /* 0x003d003324007988 */ /* 0x0101e80008000409 */
[----:B0-----:R-:W2:Y:S01]  /*d230*/  LDL.LU R51, [R1+0x6cc] ;  /* 0x0006cc0001337983 */ /* 0x001ea20000300800 */
[----:B------:R-:W-:-:S03]  /*d240*/  PRMT R37, RZ, 0x7610, R37 ;  /* 0x00007610ff257816 */ /* 0x000fc60000000025 */
[----:B------:R0:W-:Y:S04]  /*d250*/  STS.U16 [R36+UR9+0x4100], R56 ;  /* 0x0041003824007988 */ /* 0x0001e80008000409 */
[----:B------:R1:W-:Y:S04]  /*d260*/  STS.U16 [R36+UR9+0x4500], R57 ;  /* 0x0045003924007988 */ /* 0x0003e80008000409 */
[----:B------:R-:W4:Y:S04]  /*d270*/  @P0 LDG.E.U16 R37, desc[UR20][R86.64] ;  /* 0x0000001456250981 */ /* 0x000f28000c1e1500 */
[----:B0-----:R-:W5:Y:S04]  /*d280*/  LDL.LU R56, [R1+0x6c8] ;  /* 0x0006c80001387983 */ /* 0x001f680000300800 */
[----:B-1----:R-:W5:Y:S01]  /*d290*/  LDL.LU R57, [R1+0x6c4] ;  /* 0x0006c40001397983 */ /* 0x002f620000300800 */
[----:B------:R-:W-:-:S02]  /*d2a0*/  PRMT R165, RZ, 0x7610, R165 ;  /* 0x00007610ffa57816 */ /* 0x000fc400000000a5 */
[----:B------:R-:W-:-:S04]  /*d2b0*/  PRMT R164, RZ, 0x7610, R164 ;  /* 0x00007610ffa47816 */ /* 0x000fc800000000a4 */
[----:B------:R-:W3:Y:S04]  /*d2c0*/  @P0 LDG.E.U16 R165, desc[UR20][R42.64] ;  /* 0x000000142aa50981 */ /* 0x000ee8000c1e1500 */
[----:B------:R-:W3:Y:S04]  /*d2d0*/  @P0 LDG.E.U16 R164, desc[UR20][R46.64] ;  /* 0x000000142ea40981 */ /* 0x000ee8000c1e1500 */
[----:B--2---:R0:W-:Y:S04]  /*d2e0*/  STS.U16 [R36+UR9+0x4900], R51 ;  /* 0x0049003324007988 */ /* 0x0041e80008000409 */
[----:B------:R1:W-:Y:S04]  /*d2f0*/  STS.U16 [R36+UR9+0x4d00], R50 ;  /* 0x004d003224007988 */ /* 0x0003e80008000409 */
[----:B------:R2:W-:Y:S04]  /*d300*/  STS.U16 [R36+UR9+0x5100], R48 ;  /* 0x0051003024007988 */ /* 0x0005e80008000409 */
[----:B0-----:R-:W3:Y:S04]  /*d310*/  LDL.LU R51, [R1+0x6c0] ;  /* 0x0006c00001337983 */ /* 0x001ee80000300800 */
[----:B-1----:R-:W5:Y:S04]  /*d320*/  LDL.LU R50, [R1+0x6bc] ;  /* 0x0006bc0001327983 */ /* 0x002f680000300800 */
[----:B--2---:R-:W2:Y:S04]  /*d330*/  LDL.LU R48, [R1+0x6b8] ;  /* 0x0006b80001307983 */ /* 0x004ea80000300800 */
[----:B------:R0:W-:Y:S04]  /*d340*/  STS.U16 [R36+UR9+0x5500], R49 ;  /* 0x0055003124007988 */ /* 0x0001e80008000409 */
[----:B------:R1:W-:Y:S04]  /*d350*/  STS.U16 [R36+UR9+0x5900], R44 ;  /* 0x0059002c24007988 */ /* 0x0003e80008000409 */
[----:B------:R4:W-:Y:S04]  /*d360*/  STS.U16 [R36+UR9+0x5d00], R45 ;  /* 0x005d002d24007988 */ /* 0x0009e80008000409 */
[----:B0-----:R-:W2:Y:S04]  /*d370*/  LDL.LU R49, [R1+0x6b4] ;  /* 0x0006b40001317983 */ /* 0x001ea80000300800 */
[----:B-1----:R-:W2:Y:S04]  /*d380*/  LDL.LU R44, [R1+0x6b0] ;  /* 0x0006b000012c7983 */ /* 0x002ea80000300800 */
[----:B----4-:R-:W4:Y:S04]  /*d390*/  LDL.LU R45, [R1+0x6ac] ;  /* 0x0006ac00012d7983 */ /* 0x010f280000300800 */
[----:B------:R0:W-:Y:S04]  /*d3a0*/  STS.U16 [R36+UR9+0x6100], R41 ;  /* 0x0061002924007988 */ /* 0x0001e80008000409 */
[----:B------:R1:W-:Y:S04]  /*d3b0*/  STS.U16 [R36+UR9+0x6500], R84 ;  /* 0x0065005424007988 */ /* 0x0003e80008000409 */
[----:B------:R1:W-:Y:S04]  /*d3c0*/  STS.U16 [R36+UR9+0x6900], R85 ;  /* 0x0069005524007988 */ /* 0x0003e80008000409 */
[----:B0-----:R-:W2:Y:S04]  /*d3d0*/  LDL.LU R41, [R1+0x6a8] ;  /* 0x0006a80001297983 */ /* 0x001ea80000300800 */
[----:B-1----:R-:W2:Y:S04]  /*d3e0*/  LDL.LU R84, [R1+0x6a4] ;  /* 0x0006a40001547983 */ /* 0x002ea80000300800 */
[----:B------:R-:W2:Y:S04]  /*d3f0*/  LDL.LU R85, [R1+0x6a0] ;  /* 0x0006a00001557983 */ /* 0x000ea80000300800 */
[----:B------:R0:W-:Y:S04]  /*d400*/  STS.U16 [R36+UR9+0x6d00], R80 ;  /* 0x006d005024007988 */ /* 0x0001e80008000409 */
[----:B------:R1:W-:Y:S04]  /*d410*/  STS.U16 [R36+UR9+0x7100], R81 ;  /* 0x0071005124007988 */ /* 0x0003e80008000409 */
[----:B------:R1:W-:Y:S04]  /*d420*/  STS.U16 [R36+UR9+0x7500], R38 ;  /* 0x0075002624007988 */ /* 0x0003e80008000409 */
[----:B0-----:R-:W2:Y:S04]  /*d430*/  LDL.LU R80, [R1+0x69c] ;  /* 0x00069c0001507983 */ /* 0x001ea80000300800 */
[----:B-1----:R-:W2:Y:S04]  /*d440*/  LDL.LU R81, [R1+0x698] ;  /* 0x0006980001517983 */ /* 0x002ea80000300800 */
[----:B------:R-:W2:Y:S04]  /*d450*/  LDL.LU R38, [R1+0x694] ;  /* 0x0006940001267983 */ /* 0x000ea80000300800 */
[----:B------:R0:W-:Y:S04]  /*d460*/  STS.U16 [R36+UR9+0x7900], R39 ;  /* 0x0079002724007988 */ /* 0x0001e80008000409 */
[----:B0-----:R-:W4:Y:S04]  /*d470*/  LDL.LU R39, [R1+0x690] ;  /* 0x0006900001277983 */ /* 0x001f280000300800 */
[----:B------:R0:W-:Y:S04]  /*d480*/  STS.U16 [R36+UR9+0x7d00], R37 ;  /* 0x007d002524007988 */ /* 0x0001e80008000409 */
[----:B------:R1:W-:Y:S04]  /*d490*/  STS.U16 [R40+UR9+0x200], R20 ;  /* 0x0002001428007988 */ /* 0x0003e80008000409 */
[----:B------:R1:W-:Y:S04]  /*d4a0*/  STS.U16 [R40+UR9+0x600], R21 ;  /* 0x0006001528007988 */ /* 0x0003e80008000409 */
[----:B0-----:R-:W4:Y:S04]  /*d4b0*/  LDL.LU R36, [R1+0x68c] ;  /* 0x00068c0001247983 */ /* 0x001f280000300800 */
[----:B------:R-:W4:Y:S04]  /*d4c0*/  LDL.LU R37, [R1+0x688] ;  /* 0x0006880001257983 */ /* 0x000f280000300800 */
        /* <DEDUP_REMOVED lines=21> */
[----:B---3--:R1:W-:Y:S04]  /*d620*/  STS.U16 [R40+UR9+0x3200], R165 ;  /* 0x003200a528007988 */ /* 0x0083e80008000409 */
[----:B------:R3:W-:Y:S04]  /*d630*/  STS.U16 [R40+UR9+0x3600], R164 ;  /* 0x003600a428007988 */ /* 0x0007e80008000409 */
[----:B0-----:R-:W4:Y:S04]  /*d640*/  LDL.LU R2, [R1+0x658] ;  /* 0x0006580001027983 */ /* 0x001f280000300800 */
[----:B-1----:R-:W4:Y:S04]  /*d650*/  LDL.LU R165, [R1+0x654] ;  /* 0x0006540001a57983 */ /* 0x002f280000300800 */
[----:B---3--:R-:W3:Y:S01]  /*d660*/  LDL.LU R164, [R1+0x650] ;  /* 0x0006500001a47983 */ /* 0x008ee20000300800 */
[----:B--2---:R-:W-:-:S06]  /*d670*/  PRMT R38, RZ, 0x7610, R38 ;  /* 0x00007610ff267816 */ /* 0x004fcc0000000026 */
[----:B------:R-:W2:Y:S01]  /*d680*/  @P0 LDG.E.U16 R38, desc[UR20][R14.64] ;  /* 0x000000140e260981 */ /* 0x000ea2000c1e1500 */
[----:B----4-:R-:W-:-:S06]  /*d690*/  PRMT R39, RZ, 0x7610, R39 ;  /* 0x00007610ff277816 */ /* 0x010fcc0000000027 */
[----:B------:R0:W4:Y:S04]  /*d6a0*/  @P0 LDG.E.U16 R39, desc[UR20][R34.64] ;  /* 0x0000001422270981 */ /* 0x000128000c1e1500 */
[----:B------:R-:W0:Y:S04]  /*d6b0*/  LDL.LU.64 R34, [R1+0x648] ;  /* 0x0006480001227983 */ /* 0x000e280000300a00 */
[----:B------:R-:W2:Y:S01]  /*d6c0*/  LDL.LU.64 R14, [R1+0x640] ;  /* 0x00064000010e7983 */ /* 0x000ea20000300a00 */
[----:B------:R-:W-:Y:S02]  /*d6d0*/  PRMT R37, RZ, 0x7610, R37 ;  /* 0x00007610ff257816 */ /* 0x000fe40000000025 */
[----:B------:R-:W-:-:S04]  /*d6e0*/  PRMT R36, RZ, 0x7610, R36 ;  /* 0x00007610ff247816 */ /* 0x000fc80000000024 */
[----:B------:R-:W3:Y:S04]  /*d6f0*/  @P0 LDG.E.U16 R37, desc[UR20][R54.64] ;  /* 0x0000001436250981 */ /* 0x000ee8000c1e1500 */
[----:B------:R-:W3:Y:S04]  /*d700*/  @P0 LDG.E.U16 R36, desc[UR20][R52.64] ;  /* 0x0000001434240981 */ /* 0x000ee8000c1e1500 */
[----:B------:R-:W5:Y:S04]  /*d710*/  LDL.LU.64 R54, [R1+0x638] ;  /* 0x0006380001367983 */ /* 0x000f680000300a00 */
[----:B------:R-:W5:Y:S01]  /*d720*/  LDL.LU.64 R52, [R1+0x630] ;  /* 0x0006300001347983 */ /* 0x000f620000300a00 */
[----:B0-----:R-:W-:-:S02]  /*d730*/  PRMT R35, RZ, 0x7610, R35 ;  /* 0x00007610ff237816 */ /* 0x001fc40000000023 */
[----:B--2---:R-:W-:-:S04]  /*d740*/  PRMT R15, RZ, 0x7610, R15 ;  /* 0x00007610ff0f7816 */ /* 0x004fc8000000000f */
[----:B------:R0:W2:Y:S04]  /*d750*/  @P0 LDG.E.U16 R35, desc[UR20][R32.64] ;  /* 0x0000001420230981 */ /* 0x0000a8000c1e1500 */
[----:B------:R1:W2:Y:S04]  /*d760*/  @P0 LDG.E.U16 R15, desc[UR20][R30.64] ;  /* 0x000000141e0f0981 */ /* 0x0002a8000c1e1500 */
[----:B------:R-:W0:Y:S04]  /*d770*/  LDL.LU.64 R32, [R1+0x628] ;  /* 0x0006280001207983 */ /* 0x000e280000300a00 */
[----:B------:R-:W1:Y:S01]  /*d780*/  LDL.LU.64 R30, [R1+0x620] ;  /* 0x00062000011e7983 */ /* 0x000e620000300a00 */
[----:B------:R-:W-:-:S06]  /*d790*/  PRMT R34, RZ, 0x7610, R34 ;  /* 0x00007610ff227816 */ /* 0x000fcc0000000022 */
[----:B------:R-:W2:Y:S04]  /*d7a0*/  @P0 LDG.E.U16 R34, desc[UR20][R28.64] ;  /* 0x000000141c220981 */ /* 0x000ea8000c1e1500 */
[----:B------:R-:W2:Y:S01]  /*d7b0*/  LDL.LU.64 R28, [R1+0x618] ;  /* 0x00061800011c7983 */ /* 0x000ea20000300a00 */
[----:B0-----:R-:W-:Y:S02]  /*d7c0*/  PRMT R33, RZ, 0x7610, R33 ;  /* 0x00007610ff217816 */ /* 0x001fe40000000021 */
[----:B------:R-:W-:Y:S02]  /*d7d0*/  PRMT R32, RZ, 0x7610, R32 ;  /* 0x00007610ff207816 */ /* 0x000fe40000000020 */
[----:B-1----:R-:W-:Y:S02]  /*d7e0*/  PRMT R31, RZ, 0x7610, R31 ;  /* 0x00007610ff1f7816 */ /* 0x002fe4000000001f */
[----:B------:R-:W2:Y:S04]  /*d7f0*/  @P0 LDG.E.U16 R33, desc[UR20][R26.64] ;  /* 0x000000141a210981 */ /* 0x000ea8000c1e1500 */
[----:B------:R-:W2:Y:S04]  /*d800*/  @P0 LDG.E.U16 R32, desc[UR20][R22.64] ;  /* 0x0000001416200981 */ /* 0x000ea8000c1e1500 */
[----:B------:R0:W2:Y:S04]  /*d810*/  @P0 LDG.E.U16 R31, desc[UR20][R6.64] ;  /* 0x00000014061f0981 */ /* 0x0000a8000c1e1500 */
[----:B------:R-:W2:Y:S04]  /*d820*/  LDL.LU.64 R26, [R1+0x610] ;  /* 0x00061000011a7983 */ /* 0x000ea80000300a00 */
[----:B------:R-:W2:Y:S04]  /*d830*/  LDL.LU.64 R22, [R1+0x608] ;  /* 0x0006080001167983 */ /* 0x000ea80000300a00 */
[----:B------:R-:W0:Y:S01]  /*d840*/  LDL.LU.64 R6, [R1+0x600] ;  /* 0x0006000001067983 */ /* 0x000e220000300a00 */
[----:B------:R-:W-:-:S02]  /*d850*/  PRMT R0, RZ, 0x7610, R0 ;  /* 0x00007610ff007816 */ /* 0x000fc40000000000 */
[----:B------:R-:W-:Y:S02]  /*d860*/  PRMT R51, RZ, 0x7610, R51 ;  /* 0x00007610ff337816 */ /* 0x000fe40000000033 */
[----:B---3--:R-:W-:Y:S02]  /*d870*/  PRMT R164, RZ, 0x7610, R164 ;  /* 0x00007610ffa47816 */ /* 0x008fe400000000a4 */
[----:B------:R-:W-:Y:S01]  /*d880*/  PRMT R165, RZ, 0x7610, R165 ;  /* 0x00007610ffa57816 */ /* 0x000fe200000000a5 */
[----:B------:R-:W3:Y:S01]  /*d890*/  @P0 LDG.E.U16 R0, desc[UR20][R90.64] ;  /* 0x000000145a000981 */ /* 0x000ee2000c1e1500 */
[----:B------:R-:W-:Y:S02]  /*d8a0*/  PRMT R85, RZ, 0x7610, R85 ;  /* 0x00007610ff557816 */ /* 0x000fe40000000055 */
[----:B------:R-:W-:Y:S01]  /*d8b0*/  PRMT R84, RZ, 0x7610, R84 ;  /* 0x00007610ff547816 */ /* 0x000fe20000000054 */
[----:B------:R-:W2:Y:S01]  /*d8c0*/  @P0 LDG.E.U16 R51, desc[UR20][R92.64] ;  /* 0x000000145c330981 */ /* 0x000ea2000c1e1500 */
[----:B------:R-:W-:-:S02]  /*d8d0*/  PRMT R81, RZ, 0x7610, R81 ;  /* 0x00007610ff517816 */ /* 0x000fc40000000051 */
[----:B------:R-:W-:Y:S01]  /*d8e0*/  PRMT R30, RZ, 0x7610, R30 ;  /* 0x00007610ff1e7816 */ /* 0x000fe2000000001e */
[----:B------:R-:W2:Y:S01]  /*d8f0*/  @P0 LDG.E.U16 R164, desc[UR20][R94.64] ;  /* 0x000000145ea40981 */ /* 0x000ea2000c1e1500 */
[----:B------:R-:W-:Y:S02]  /*d900*/  PRMT R80, RZ, 0x7610, R80 ;  /* 0x00007610ff507816 */ /* 0x000fe40000000050 */
[----:B------:R-:W-:Y:S01]  /*d910*/  PRMT R21, RZ, 0x7610, R21 ;  /* 0x00007610ff157816 */ /* 0x000fe20000000015 */
[----:B------:R-:W2:Y:S01]  /*d920*/  @P0 LDG.E.U16 R165, desc[UR20][R96.64] ;  /* 0x0000001460a50981 */ /* 0x000ea2000c1e1500 */
[----:B------:R-:W-:Y:S02]  /*d930*/  PRMT R18, RZ, 0x7610, R18 ;  /* 0x00007610ff127816 */ /* 0x000fe40000000012 */
[----:B------:R-:W-:Y:S01]  /*d940*/  PRMT R49, RZ, 0x7610, R49 ;  /* 0x00007610ff317816 */ /* 0x000fe20000000031 */
[----:B------:R-:W4:Y:S01]  /*d950*/  @P0 LDG.E.U16 R85, desc[UR20][R98.64] ;  /* 0x0000001462550981 */ /* 0x000f22000c1e1500 */
[----:B------:R-:W-:-:S02]  /*d960*/  PRMT R11, RZ, 0x7610, R11 ;  /* 0x00007610ff0b7816 */ /* 0x000fc4000000000b */
[----:B------:R-:W-:Y:S01]  /*d970*/  PRMT R9, RZ, 0x7610, R9 ;  /* 0x00007610ff097816 */ /* 0x000fe20000000009 */
[----:B------:R-:W4:Y:S01]  /*d980*/  @P0 LDG.E.U16 R84, desc[UR20][R100.64] ;  /* 0x0000001464540981 */ /* 0x000f22000c1e1500 */
[----:B------:R-:W-:-:S03]  /*d990*/  PRMT R48, RZ, 0x7610, R48 ;  /* 0x00007610ff307816 */ /* 0x000fc60000000030 */
[----:B------:R-:W4:Y:S01]  /*d9a0*/  @P0 LDG.E.U16 R81, desc[UR20][R102.64] ;  /* 0x0000001466510981 */ /* 0x000f22000c1e1500 */
[----:B------:R-:W-:-:S03]  /*d9b0*/  PRMT R45, RZ, 0x7610, R45 ;  /* 0x00007610ff2d7816 */ /* 0x000fc6000000002d */
[----:B------:R-:W4:Y:S01]  /*d9c0*/  @P0 LDG.E.U16 R30, desc[UR20][R24.64] ;  /* 0x00000014181e0981 */ /* 0x000f22000c1e1500 */
[----:B------:R-:W-:-:S03]  /*d9d0*/  PRMT R44, RZ, 0x7610, R44 ;  /* 0x00007610ff2c7816 */ /* 0x000fc6000000002c */
[----:B------:R-:W4:Y:S01]  /*d9e0*/  @P0 LDG.E.U16 R80, desc[UR20][R104.64] ;  /* 0x0000001468500981 */ /* 0x000f22000c1e1500 */
[----:B------:R-:W-:-:S03]  /*d9f0*/  PRMT R41, RZ, 0x7610, R41 ;  /* 0x00007610ff297816 */ /* 0x000fc60000000029 */
[----:B------:R-:W4:Y:S04]  /*da00*/  @P0 LDG.E.U16 R21, desc[UR20][R106.64] ;  /* 0x000000146a150981 */ /* 0x000f28000c1e1500 */
[----:B------:R-:W4:Y:S01]  /*da10*/  LDL.LU.64 R24, [R1+0x5f8] ;  /* 0x0005f80001187983 */ /* 0x000f220000300a00 */
[----:B------:R-:W-:-:S03]  /*da20*/  PRMT R12, RZ, 0x7610, R12 ;  /* 0x00007610ff0c7816 */ /* 0x000fc6000000000c */
[----:B------:R-:W4:Y:S01]  /*da30*/  @P0 LDG.E.U16 R18, desc[UR20][R108.64] ;  /* 0x000000146c120981 */ /* 0x000f22000c1e1500 */
[----:B------:R-:W-:-:S03]  /*da40*/  PRMT R5, RZ, 0x7610, R5 ;  /* 0x00007610ff057816 */ /* 0x000fc60000000005 */
[----:B------:R-:W4:Y:S04]  /*da50*/  @P0 LDG.E.U16 R49, desc[UR20][R110.64] ;  /* 0x000000146e310981 */ /* 0x000f28000c1e1500 */
[----:B------:R-:W4:Y:S04]  /*da60*/  @P0 LDG.E.U16 R11, desc[UR20][R112.64] ;  /* 0x00000014700b0981 */ /* 0x000f28000c1e1500 */
[----:B------:R-:W4:Y:S04]  /*da70*/  @P0 LDG.E.U16 R9, desc[UR20][R114.64] ;  /* 0x0000001472090981 */ /* 0x000f28000c1e1500 */
[----:B------:R-:W4:Y:S04]  /*da80*/  @P0 LDG.E.U16 R48, desc[UR20][R116.64] ;  /* 0x0000001474300981 */ /* 0x000f28000c1e1500 */
[----:B------:R-:W4:Y:S04]  /*da90*/  @P0 LDG.E.U16 R45, desc[UR20][R118.64] ;  /* 0x00000014762d0981 */ /* 0x000f28000c1e1500 */
[----:B------:R-:W4:Y:S04]  /*daa0*/  @P0 LDG.E.U16 R44, desc[UR20][R120.64] ;  /* 0x00000014782c0981 */ /* 0x000f28000c1e1500 */
[----:B------:R-:W4:Y:S04]  /*dab0*/  @P0 LDG.E.U16 R41, desc[UR20][R122.64] ;  /* 0x000000147a290981 */ /* 0x000f28000c1e1500 */
[----:B------:R-:W4:Y:S04]  /*dac0*/  @P0 LDG.E.U16 R12, desc[UR20][R124.64] ;  /* 0x000000147c0c0981 */ /* 0x000f28000c1e1500 */
[----:B------:R-:W4:Y:S01]  /*dad0*/  @P0 LDG.E.U16 R5, desc[UR20][R88.64] ;  /* 0x0000001458050981 */ /* 0x000f22000c1e1500 */
[----:B0-----:R-:W-:-:S06]  /*dae0*/  PRMT R6, RZ, 0x7610, R6 ;  /* 0x00007610ff067816 */ /* 0x001fcc0000000006 */
[----:B------:R0:W4:Y:S04]  /*daf0*/  @P0 LDG.E.U16 R6, desc[UR20][R16.64] ;  /* 0x0000001410060981 */ /* 0x000128000c1e1500 */
[----:B------:R-:W0:Y:S04]  /*db00*/  LDL.LU.64 R16, [R1+0x5f0] ;  /* 0x0005f00001107983 */ /* 0x000e280000300a00 */
[----:B---3--:R1:W-:Y:S01]  /*db10*/  STS.U16 [R40+UR9+0x3a00], R0 ;  /* 0x003a000028007988 */ /* 0x0083e20008000409 */
[----:B--2---:R-:W-:-:S03]  /*db20*/  PRMT R29, RZ, 0x7610, R29 ;  /* 0x00007610ff1d7816 */ /* 0x004fc6000000001d */
[----:B------:R2:W-:Y:S01]  /*db30*/  STS.U16 [R40+UR9+0x3e00], R51 ;  /* 0x003e003328007988 */ /* 0x0005e20008000409 */
[----:B------:R-:W-:-:S03]  /*db40*/  PRMT R22, RZ, 0x7610, R22 ;  /* 0x00007610ff167816 */ /* 0x000fc60000000016 */
[----:B------:R3:W-:Y:S04]  /*db50*/  STS.U16 [R40+UR9+0x4200], R164 ;  /* 0x004200a428007988 */ /* 0x0007e80008000409 */
[----:B------:R-:W-:Y:S04]  /*db60*/  STS.U16 [R40+UR9+0x4600], R165 ;  /* 0x004600a528007988 */ /* 0x000fe80008000409 */
[----:B----4-:R-:W-:Y:S04]  /*db70*/  STS.U16 [R40+UR9+0x4a00], R85 ;  /* 0x004a005528007988 */ /* 0x010fe80008000409 */
[----:B------:R-:W-:Y:S04]  /*db80*/  STS.U16 [R40+UR9+0x4e00], R84 ;  /* 0x004e005428007988 */ /* 0x000fe80008000409 */
[----:B------:R-:W-:Y:S04]  /*db90*/  STS.U16 [R40+UR9+0x5200], R81 ;  /* 0x0052005128007988 */ /* 0x000fe80008000409 */
[----:B------:R-:W-:Y:S04]  /*dba0*/  STS.U16 [R40+UR9+0x5600], R80 ;  /* 0x0056005028007988 */ /* 0x000fe80008000409 */
[----:B-1----:R-:W4:Y:S04]  /*dbb0*/  LDL.LU R0, [R1+0x5ec] ;  /* 0x0005ec0001007983 */ /* 0x002f280000300800 */
[----:B------:R1:W-:Y:S04]  /*dbc0*/  STS.U16 [R40+UR9+0x5a00], R21 ;  /* 0x005a001528007988 */ /* 0x0003e80008000409 */
[----:B--2---:R2:W5:Y:S04]  /*dbd0*/  LDL.LU R51, [R1+0x5e8] ;  /* 0x0005e80001337983 */ /* 0x0045680000300800 */
[----:B------:R1:W-:Y:S01]  /*dbe0*/  STS.U16 [R40+UR9+0x5e00], R18 ;  /* 0x005e001228007988 */ /* 0x0003e20008000409 */
[----:B------:R-:W-:-:S03]  /*dbf0*/  PRMT R14, RZ, 0x7610, R14 ;  /* 0x00007610ff0e7816 */ /* 0x000fc6000000000e */
[----:B------:R-:W2:Y:S04]  /*dc00*/  @P0 LDG.E.U16 R29, desc[UR20][R126.64] ;  /* 0x000000147e1d0981 */ /* 0x000ea8000c1e1500 */
[----:B---3--:R-:W3:Y:S04]  /*dc10*/  LDL.LU R164, [R1+0x5e4] ;  /* 0x0005e40001a47983 */ /* 0x008ee80000300800 */
[----:B------:R-:W-:Y:S01]  /*dc20*/  STS.U16 [R40+UR9+0x6200], R49 ;  /* 0x0062003128007988 */ /* 0x000fe20008000409 */
[----:B------:R-:W-:-:S03]  /*dc30*/  PRMT R13, RZ, 0x7610, R13 ;  /* 0x00007610ff0d7816 */ /* 0x000fc6000000000d */
[----:B------:R-:W3:Y:S04]  /*dc40*/  @P0 LDG.E.U16 R22, desc[UR20][R128.64] ;  /* 0x0000001480160981 */ /* 0x000ee8000c1e1500 */
[----:B-1----:R-:W4:Y:S04]  /*dc50*/  LDL.LU R21, [R1+0x2e4] ;  /* 0x0002e40001157983 */ /* 0x002f280000300800 */
[----:B------:R1:W-:Y:S04]  /*dc60*/  STS.U16 [R40+UR9+0x6600], R11 ;  /* 0x0066000b28007988 */ /* 0x0003e80008000409 */
[----:B------:R-:W4:Y:S04]  /*dc70*/  LDL.LU R18, [R1+0x280] ;  /* 0x0002800001127983 */ /* 0x000f280000300800 */
[----:B------:R1:W-:Y:S04]  /*dc80*/  STS.U16 [R40+UR9+0x6a00], R9 ;  /* 0x006a000928007988 */ /* 0x0003e80008000409 */
[----:B------:R-:W-:Y:S04]  /*dc90*/  STS.U16 [R40+UR9+0x6e00], R48 ;  /* 0x006e003028007988 */ /* 0x000fe80008000409 */
[----:B------:R-:W-:Y:S01]  /*dca0*/  STS.U16 [R40+UR9+0x7200], R45 ;  /* 0x0072002d28007988 */ /* 0x000fe20008000409 */
[----:B------:R-:W-:-:S03]  /*dcb0*/  PRMT R10, RZ, 0x7610, R10 ;  /* 0x00007610ff0a7816 */ /* 0x000fc6000000000a */
[----:B-1----:R-:W4:Y:S04]  /*dcc0*/  LDL.LU R11, [R1+0x2d0] ;  /* 0x0002d000010b7983 */ /* 0x002f280000300800 */
[----:B------:R-:W-:Y:S01]  /*dcd0*/  STS.U16 [R40+UR9+0x7600], R44 ;  /* 0x0076002c28007988 */ /* 0x000fe20008000409 */
[----:B------:R-:W-:-:S03]  /*dce0*/  PRMT R8, RZ, 0x7610, R8 ;  /* 0x00007610ff087816 */ /* 0x000fc60000000008 */
[----:B------:R-:W4:Y:S04]  /*dcf0*/  LDL.LU R9, [R1+0x27c] ;  /* 0x00027c0001097983 */ /* 0x000f280000300800 */
[----:B------:R-:W-:Y:S04]  /*dd00*/  STS.U16 [R40+UR9+0x7a00], R41 ;  /* 0x007a002928007988 */ /* 0x000fe80008000409 */
[----:B------:R-:W-:Y:S04]  /*dd10*/  STS.U16 [R40+UR9+0x7e00], R12 ;  /* 0x007e000c28007988 */ /* 0x000fe80008000409 */
[----:B------:R1:W-:Y:S04]  /*dd20*/  STS.U16 [R19+UR9+0x7f00], R5 ;  /* 0x007f000513007988 */ /* 0x0003e80008000409 */
[----:B------:R-:W4:Y:S04]  /*dd30*/  @P0 LDG.E.U16 R14, desc[UR20][R134.64] ;  /* 0x00000014860e0981 */ /* 0x000f28000c1e1500 */
[----:B------:R-:W-:Y:S01]  /*dd40*/  STS.U16 [R19+UR9+0x300], R39 ;  /* 0x0003002713007988 */ /* 0x000fe20008000409 */
[----:B------:R-:W-:-:S03]  /*dd50*/  PRMT R7, RZ, 0x7610, R7 ;  /* 0x00007610ff077816 */ /* 0x000fc60000000007 */
[----:B------:R-:W4:Y:S04]  /*dd60*/  @P0 LDG.E.U16 R13, desc[UR20][R136.64] ;  /* 0x00000014880d0981 */ /* 0x000f28000c1e1500 */
[----:B-1----:R-:W4:Y:S04]  /*dd70*/  LDL.LU R5, [R1+0x278] ;  /* 0x0002780001057983 */ /* 0x002f280000300800 */
[----:B------:R-:W-:Y:S01]  /*dd80*/  STS.U16 [R19+UR9+0x700], R38 ;  /* 0x0007002613007988 */ /* 0x000fe20008000409 */
[----:B------:R-:W-:-:S03]  /*dd90*/  PRMT R4, RZ, 0x7610, R4 ;  /* 0x00007610ff047816 */ /* 0x000fc60000000004 */
[----:B------:R-:W4:Y:S04]  /*dda0*/  LDL.LU R12, [R1+0x274] ;  /* 0x00027400010c7983 */ /* 0x000f280000300800 */
[----:B------:R-:W-:Y:S04]  /*ddb0*/  STS.U16 [R19+UR9+0xb00], R37 ;  /* 0x000b002513007988 */ /* 0x000fe80008000409 */
[----:B------:R-:W-:Y:S04]  /*ddc0*/  STS.U16 [R19+UR9+0xf00], R36 ;  /* 0x000f002413007988 */ /* 0x000fe80008000409 */
[----:B------:R-:W-:Y:S04]  /*ddd0*/  STS.U16 [R19+UR9+0x1300], R35 ;  /* 0x0013002313007988 */ /* 0x000fe80008000409 */
[----:B------:R-:W4:Y:S04]  /*dde0*/  @P0 LDG.E.U16 R10, desc[UR20][R138.64] ;  /* 0x000000148a0a0981 */ /* 0x000f28000c1e1500 */
[----:B------:R1:W-:Y:S04]  /*ddf0*/  STS.U16 [R19+UR9+0x1700], R15 ;  /* 0x0017000f13007988 */ /* 0x0003e80008000409 */
[----:B------:R-:W4:Y:S04]  /*de00*/  @P0 LDG.E.U16 R8, desc[UR20][R140.64] ;  /* 0x000000148c080981 */ /* 0x000f28000c1e1500 */
[----:B------:R-:W4:Y:S04]  /*de10*/  @P0 LDG.E.U16 R7, desc[UR20][R142.64] ;  /* 0x000000148e070981 */ /* 0x000f28000c1e1500 */
[----:B-1----:R-:W4:Y:S04]  /*de20*/  LDL.LU R15, [R1+0x270] ;  /* 0x00027000010f7983 */ /* 0x002f280000300800 */
[----:B------:R-:W4:Y:S04]  /*de30*/  LDL.LU R165, [R1+0x26c] ;  /* 0x00026c0001a57983 */ /* 0x000f280000300800 */
[----:B------:R-:W4:Y:S01]  /*de40*/  @P0 LDG.E.U16 R4, desc[UR20][R144.64] ;  /* 0x0000001490040981 */ /* 0x000f22000c1e1500 */
[----:B0-----:R-:W-:-:S02]  /*de50*/  PRMT R17, RZ, 0x7610, R17 ;  /* 0x00007610ff117816 */ /* 0x001fc40000000011 */
[----:B------:R-:W-:-:S04]  /*de60*/  PRMT R16, RZ, 0x7610, R16 ;  /* 0x00007610ff107816 */ /* 0x000fc80000000010 */
[----:B------:R-:W4:Y:S04]  /*de70*/  @P0 LDG.E.U16 R17, desc[UR20][R130.64] ;  /* 0x0000001482110981 */ /* 0x000f28000c1e1500 */
[----:B------:R-:W4:Y:S01]  /*de80*/  @P0 LDG.E.U16 R16, desc[UR20][R132.64] ;  /* 0x0000001484100981 */ /* 0x000f22000c1e1500 */
[----:B------:R-:W-:Y:S02]  /*de90*/  PRMT R28, RZ, 0x7610, R28 ;  /* 0x00007610ff1c7816 */ /* 0x000fe4000000001c */
[----:B------:R-:W-:Y:S02]  /*dea0*/  PRMT R27, RZ, 0x7610, R27 ;  /* 0x00007610ff1b7816 */ /* 0x000fe4000000001b */
[----:B------:R-:W-:Y:S02]  /*deb0*/  PRMT R2, RZ, 0x7610, R2 ;  /* 0x00007610ff027816 */ /* 0x000fe40000000002 */
[----:B------:R-:W-:Y:S01]  /*dec0*/  PRMT R26, RZ, 0x7610, R26 ;  /* 0x00007610ff1a7816 */ /* 0x000fe2000000001a */
[----:B------:R-:W4:Y:S01]  /*ded0*/  @P0 LDG.E.U16 R28, desc[UR20][R146.64] ;  /* 0x00000014921c0981 */ /* 0x000f22000c1e1500 */
[----:B------:R-:W-:-:S03]  /*dee0*/  PRMT R25, RZ, 0x7610, R25 ;  /* 0x00007610ff197816 */ /* 0x000fc60000000019 */
[----:B------:R-:W4:Y:S04]  /*def0*/  @P0 LDG.E.U16 R27, desc[UR20][R148.64] ;  /* 0x00000014941b0981 */ /* 0x000f28000c1e1500 */
[----:B------:R-:W4:Y:S04]  /*df00*/  @P0 LDG.E.U16 R2, desc[UR20][R150.64] ;  /* 0x0000001496020981 */ /* 0x000f28000c1e1500 */
[----:B------:R-:W4:Y:S04]  /*df10*/  @P0 LDG.E.U16 R26, desc[UR20][R152.64] ;  /* 0x00000014981a0981 */ /* 0x000f28000c1e1500 */
[----:B------:R-:W4:Y:S04]  /*df20*/  @P0 LDG.E.U16 R25, desc[UR20][R154.64] ;  /* 0x000000149a190981 */ /* 0x000f28000c1e1500 */
[----:B------:R-:W-:Y:S04]  /*df30*/  STS.U16 [R19+UR9+0x1b00], R34 ;  /* 0x001b002213007988 */ /* 0x000fe80008000409 */
[----:B------:R-:W-:Y:S04]  /*df40*/  STS.U16 [R19+UR9+0x1f00], R33 ;  /* 0x001f002113007988 */ /* 0x000fe80008000409 */
[----:B------:R-:W-:Y:S04]  /*df50*/  STS.U16 [R19+UR9+0x2300], R32 ;  /* 0x0023002013007988 */ /* 0x000fe80008000409 */
[----:B------:R-:W-:Y:S04]  /*df60*/  STS.U16 [R19+UR9+0x2700], R31 ;  /* 0x0027001f13007988 */ /* 0x000fe80008000409 */
[----:B------:R-:W-:Y:S04]  /*df70*/  STS.U16 [R19+UR9+0x2b00], R30 ;  /* 0x002b001e13007988 */ /* 0x000fe80008000409 */
[----:B------:R0:W-:Y:S04]  /*df80*/  STS.U16 [R19+UR9+0x2f00], R6 ;  /* 0x002f000613007988 */ /* 0x0001e80008000409 */
[----:B--2---:R-:W-:Y:S04]  /*df90*/  STS.U16 [R19+UR9+0x3300], R29 ;  /* 0x0033001d13007988 */ /* 0x004fe80008000409 */
[----:B---3--:R4:W-:Y:S01]  /*dfa0*/  STS.U16 [R19+UR9+0x3700], R22 ;  /* 0x0037001613007988 */ /* 0x0089e20008000409 */
[----:B------:R-:W-:-:S02]  /*dfb0*/  PRMT R24, RZ, 0x7610, R24 ;  /* 0x00007610ff187816 */ /* 0x000fc40000000018 */
[----:B------:R-:W-:Y:S01]  /*dfc0*/  PRMT R23, RZ, 0x7610, R23 ;  /* 0x00007610ff177816 */ /* 0x000fe20000000017 */
[----:B0-----:R-:W2:Y:S01]  /*dfd0*/  LDL.LU R6, [R1+0x268] ;  /* 0x0002680001067983 */ /* 0x001ea20000300800 */
[----:B------:R-:W-:-:S03]  /*dfe0*/  PRMT R20, RZ, 0x7610, R20 ;  /* 0x00007610ff147816 */ /* 0x000fc60000000014 */
[----:B------:R-:W3:Y:S01]  /*dff0*/  @P0 LDG.E.U16 R24, desc[UR20][R156.64] ;  /* 0x000000149c180981 */ /* 0x000ee2000c1e1500 */
[----:B----4-:R-:W-:-:S03]  /*e000*/  SHF.R.S32.HI R22, RZ, 0x1f, R18 ;  /* 0x0000001fff167819 */ /* 0x010fc60000011412 */
[----:B------:R-:W4:Y:S01]  /*e010*/  @P0 LDG.E.U16 R23, desc[UR20][R158.64] ;  /* 0x000000149e170981 */ /* 0x000f22000c1e1500 */
[----:B------:R-:W-:-:S03]  /*e020*/  SHF.L.U64.HI R22, R18, 0x1, R22 ;  /* 0x0000000112167819 */ /* 0x000fc60000010216 */
[----:B------:R-:W2:Y:S04]  /*e030*/  @P0 LDG.E.U16 R20, desc[UR20][R160.64] ;  /* 0x00000014a0140981 */ /* 0x000ea8000c1e1500 */
[----:B------:R0:W-:Y:S04]  /*e040*/  STS.U16 [R19+UR9+0x3b00], R17 ;  /* 0x003b001113007988 */ /* 0x0001e80008000409 */
[----:B------:R1:W-:Y:S01]  /*e050*/  STS.U16 [R19+UR9+0x3f00], R16 ;  /* 0x003f001013007988 */ /* 0x0003e20008000409 */
[----:B0-----:R-:W-:-:S03]  /*e060*/  LEA R17, P3, R9, R21, 0x1 ;  /* 0x0000001509117211 */ /* 0x001fc600078608ff */
[----:B------:R0:W-:Y:S01]  /*e070*/  STS.U16 [R19+UR9+0x4300], R14 ;  /* 0x0043000e13007988 */ /* 0x0001e20008000409 */
[----:B-1----:R-:W-:-:S03]  /*e080*/  SHF.R.S32.HI R16, RZ, 0x1f, R9 ;  /* 0x0000001fff107819 */ /* 0x002fc60000011409 */
[----:B------:R1:W-:Y:S01]  /*e090*/  STS.U16 [R19+UR9+0x4700], R13 ;  /* 0x0047000d13007988 */ /* 0x0003e20008000409 */
[----:B------:R-:W-:Y:S02]  /*e0a0*/  LEA.HI.X R9, R9, R22, R16, 0x1, P3 ;  /* 0x0000001609097211 */ /* 0x000fe400018f0c10 */
[----:B0-----:R-:W-:Y:S01]  /*e0b0*/  SHF.R.S32.HI R14, RZ, 0x1f, R12 ;  /* 0x0000001fff0e7819 */ /* 0x001fe2000001140c */
[----:B------:R0:W-:Y:S01]  /*e0c0*/  STS.U16 [R19+UR9+0x4b00], R10 ;  /* 0x004b000a13007988 */ /* 0x0001e20008000409 */
[----:B-1----:R-:W-:-:S03]  /*e0d0*/  LEA R13, P3, R12, R21, 0x1 ;  /* 0x000000150c0d7211 */ /* 0x002fc600078608ff */
[----:B------:R1:W-:Y:S01]  /*e0e0*/  STS.U16 [R19+UR9+0x4f00], R8 ;  /* 0x004f000813007988 */ /* 0x0003e20008000409 */
[----:B------:R-:W-:Y:S02]  /*e0f0*/  LEA.HI.X R14, R12, R22, R14, 0x1, P3 ;  /* 0x000000160c0e7211 */ /* 0x000fe400018f0c0e */
[----:B0-----:R-:W-:Y:S01]  /*e100*/  LEA R10, P3, R165, R21, 0x1 ;  /* 0x00000015a50a7211 */ /* 0x001fe200078608ff */
[----:B------:R0:W-:Y:S01]  /*e110*/  STS.U16 [R19+UR9+0x5300], R7 ;  /* 0x0053000713007988 */ /* 0x0001e20008000409 */
[----:B-1----:R-:W-:-:S03]  /*e120*/  SHF.R.S32.HI R8, RZ, 0x1f, R165 ;  /* 0x0000001fff087819 */ /* 0x002fc600000114a5 */
[----:B------:R1:W-:Y:S01]  /*e130*/  STS.U16 [R19+UR9+0x5700], R4 ;  /* 0x0057000413007988 */ /* 0x0003e20008000409 */
[----:B------:R-:W-:Y:S02]  /*e140*/  LEA.HI.X R165, R165, R22, R8, 0x1, P3 ;  /* 0x00000016a5a57211 */ /* 0x000fe400018f0c08 */
[----:B0-----:R-:W-:Y:S02]  /*e150*/  SHF.R.S32.HI R7, RZ, 0x1f, R164 ;  /* 0x0000001fff077819 */ /* 0x001fe400000114a4 */
[----:B-1----:R-:W-:-:S04]  /*e160*/  LEA R4, P3, R164, R21, 0x1 ;  /* 0x00000015a4047211 */ /* 0x002fc800078608ff */
[----:B------:R-:W-:Y:S02]  /*e170*/  LEA.HI.X R7, R164, R22, R7, 0x1, P3 ;  /* 0x00000016a4077211 */ /* 0x000fe400018f0c07 */
[----:B------:R-:W2:Y:S04]  /*e180*/  LDL.LU R164, [R1+0x5e0] ;  /* 0x0005e00001a47983 */ /* 0x000ea80000300800 */
[----:B------:R-:W-:Y:S04]  /*e190*/  STS.U16 [R19+UR9+0x5b00], R28 ;  /* 0x005b001c13007988 */ /* 0x000fe80008000409 */
[----:B------:R-:W-:Y:S04]  /*e1a0*/  STS.U16 [R19+UR9+0x5f00], R27 ;  /* 0x005f001b13007988 */ /* 0x000fe80008000409 */
[----:B------:R0:W-:Y:S04]  /*e1b0*/  STS.U16 [R19+UR9+0x6300], R2 ;  /* 0x0063000213007988 */ /* 0x0001e80008000409 */
[----:B------:R-:W-:Y:S01]  /*e1c0*/  STS.U16 [R19+UR9+0x6700], R26 ;  /* 0x0067001a13007988 */ /* 0x000fe20008000409 */
[----:B0-----:R-:W0:Y:S03]  /*e1d0*/  S2R R2, SR_TID.X ;  /* 0x0000000000027919 */ /* 0x001e260000002100 */
[----:B------:R1:W-:Y:S02]  /*e1e0*/  STS.U16 [R19+UR9+0x6b00], R25 ;  /* 0x006b001913007988 */ /* 0x0003e40008000409 */
[----:B-1----:R-:W1:Y:S02]  /*e1f0*/  S2R R25, SR_TID.X ;  /* 0x0000000000197919 */ /* 0x002e640000002100 */
[----:B---3--:R-:W-:Y:S04]  /*e200*/  STS.U16 [R19+UR9+0x6f00], R24 ;  /* 0x006f001813007988 */ /* 0x008fe80008000409 */
[----:B----4-:R-:W-:Y:S04]  /*e210*/  STS.U16 [R19+UR9+0x7300], R23 ;  /* 0x0073001713007988 */ /* 0x010fe80008000409 */
[----:B--2---:R1:W-:Y:S01]  /*e220*/  STS.U16 [R19+UR9+0x7700], R20 ;  /* 0x0077001413007988 */ /* 0x0043e20008000409 */
[----:B0-----:R-:W-:-:S04]  /*e230*/  SHF.R.U32.HI R2, RZ, 0x6, R2 ;  /* 0x00000006ff027819 */ /* 0x001fc80000011602 */
[----:B------:R-:W-:-:S04]  /*e240*/  SGXT.U32 R2, R2, 0x1 ;  /* 0x000000010202781a */ /* 0x000fc80000000000 */
[----:B------:R-:W-:Y:S02]  /*e250*/  LOP3.LUT R2, R2, 0x18, RZ, 0xfc, !PT ;  /* 0x0000001802027812 */ /* 0x000fe400078efcff */
[----:B-1----:R-:W-:-:S04]  /*e260*/  SHF.R.U32.HI R20, RZ, 0x6, R25 ;  /* 0x00000006ff147819 */ /* 0x002fc80000011619 */
[----:B------:R-:W-:Y:S02]  /*e270*/  SGXT.U32 R20, R20, 0x1 ;  /* 0x000000011414781a */ /* 0x000fe40000000000 */
[----:B------:R-:W-:Y:S02]  /*e280*/  SHF.R.U32.HI R23, RZ, 0x6, R25 ;  /* 0x00000006ff177819 */ /* 0x000fe40000011619 */
[----:B------:R-:W-:Y:S02]  /*e290*/  LOP3.LUT R20, R20, 0x20, RZ, 0xfc, !PT ;  /* 0x0000002014147812 */ /* 0x000fe400078efcff */
[----:B------:R-:W-:-:S04]  /*e2a0*/  SGXT.U32 R23, R23, 0x1 ;  /* 0x000000011717781a */ /* 0x000fc80000000000 */
[----:B------:R-:W-:Y:S02]  /*e2b0*/  LOP3.LUT R23, R23, 0x1c, RZ, 0xfc, !PT ;  /* 0x0000001c17177812 */ /* 0x000fe400078efcff */
[--C-:B------:R-:W-:Y:S02]  /*e2c0*/  SHF.R.U32.HI R24, RZ, 0x6, R25.reuse ;  /* 0x00000006ff187819 */ /* 0x100fe40000011619 */
[----:B------:R-:W-:-:S04]  /*e2d0*/  SHF.R.U32.HI R25, RZ, 0x6, R25 ;  /* 0x00000006ff197819 */ /* 0x000fc80000011619 */
[----:B------:R-:W-:-:S04]  /*e2e0*/  SGXT.U32 R25, R25, 0x1 ;  /* 0x000000011919781a */ /* 0x000fc80000000000 */
[----:B------:R-:W-:Y:S02]  /*e2f0*/  LOP3.LUT R25, R25, 0x1a, RZ, 0xfc, !PT ;  /* 0x0000001a19197812 */ /* 0x000fe400078efcff */
[----:B------:R-:W-:-:S04]  /*e300*/  SGXT.U32 R24, R24, 0x1 ;  /* 0x000000011818781a */ /* 0x000fc80000000000 */
[----:B------:R-:W-:Y:S02]  /*e310*/  LOP3.LUT R24, R24, 0x1e, RZ, 0xfc, !PT ;  /* 0x0000001e18187812 */ /* 0x000fe400078efcff */
[----:B------:R-:W-:Y:S02]  /*e320*/  PRMT R0, RZ, 0x7610, R0 ;  /* 0x00007610ff007816 */ /* 0x000fe40000000000 */
[----:B------:R-:W-:-:S04]  /*e330*/  SHF.R.S32.HI R29, RZ, 0x1f, R11 ;  /* 0x0000001fff1d7819 */ /* 0x000fc8000001140b */
[----:B------:R-:W2:Y:S01]  /*e340*/  @P0 LDG.E.U16 R0, desc[UR20][R162.64] ;  /* 0x00000014a2000981 */ /* 0x000ea2000c1e1500 */
[----:B------:R-:W-:-:S04]  /*e350*/  LEA R18, P0, R11, R21, 0x1 ;  /* 0x000000150b127211 */ /* 0x000fc800078008ff */
[----:B------:R-:W-:Y:S02]  /*e360*/  LEA.HI.X R11, R11, R22, R29, 0x1, P0 ;  /* 0x000000160b0b7211 */ /* 0x000fe400000f0c1d */
[----:B------:R-:W-:Y:S02]  /*e370*/  SHF.R.S32.HI R29, RZ, 0x1f, R5 ;  /* 0x0000001fff1d7819 */ /* 0x000fe40000011405 */
[----:B------:R-:W-:-:S04]  /*e380*/  LEA R16, P0, R5, R21, 0x1 ;  /* 0x0000001505107211 */ /* 0x000fc800078008ff */
[----:B------:R-:W-:Y:S02]  /*e390*/  LEA.HI.X R5, R5, R22, R29, 0x1, P0 ;  /* 0x0000001605057211 */ /* 0x000fe400000f0c1d */
[----:B------:R-:W-:Y:S02]  /*e3a0*/  SHF.R.S32.HI R29, RZ, 0x1f, R15 ;  /* 0x0000001fff1d7819 */ /* 0x000fe4000001140f */
[----:B------:R-:W-:-:S04]  /*e3b0*/  LEA R12, P0, R15, R21, 0x1 ;  /* 0x000000150f0c7211 */ /* 0x000fc800078008ff */
[----:B------:R-:W-:Y:S02]  /*e3c0*/  LEA.HI.X R15, R15, R22, R29, 0x1, P0 ;  /* 0x000000160f0f7211 */ /* 0x000fe400000f0c1d */
[----:B------:R-:W-:Y:S02]  /*e3d0*/  SHF.R.S32.HI R29, RZ, 0x1f, R6 ;  /* 0x0000001fff1d7819 */ /* 0x000fe40000011406 */
[----:B------:R-:W-:-:S04]  /*e3e0*/  LEA R8, P0, R6, R21, 0x1 ;  /* 0x0000001506087211 */ /* 0x000fc800078008ff */
[----:B------:R-:W-:Y:S01]  /*e3f0*/  LEA.HI.X R6, R6, R22, R29, 0x1, P0 ;  /* 0x0000001606067211 */ /* 0x000fe200000f0c1d */
[-C--:B------:R-:W-:Y:S02]  /*e400*/  IMAD R2, R2, R164.reuse, RZ ;  /* 0x000000a402027224 */ /* 0x080fe400078e02ff */
[-C--:B------:R-:W-:Y:S02]  /*e410*/  IMAD R26, R20, R164.reuse, RZ ;  /* 0x000000a4141a7224 */ /* 0x080fe400078e02ff */
[C---:B------:R-:W-:Y:S02]  /*e420*/  IMAD.SHL.U32 R20, R2.reuse, 0x2, RZ ;  /* 0x0000000202147824 */ /* 0x040fe400078e00ff */
[----:B------:R-:W-:Y:S02]  /*e430*/  IMAD.HI R45, R2, 0x2, RZ ;  /* 0x00000002022d7827 */ /* 0x000fe400078e02ff */
[----:B------:R-:W0:Y:S02]  /*e440*/  S2R R2, SR_TID.X ;  /* 0x0000000000027919 */ /* 0x000e240000002100 */
[----:B------:R-:W-:-:S04]  /*e450*/  IMAD R23, R23, R164, RZ ;  /* 0x000000a417177224 */ /* 0x000fc800078e02ff */
[C---:B------:R-:W-:Y:S02]  /*e460*/  IMAD.SHL.U32 R44, R23.reuse, 0x2, RZ ;  /* 0x00000002172c7824 */ /* 0x040fe400078e00ff */
[----:B------:R-:W-:Y:S02]  /*e470*/  IMAD.HI R81, R23, 0x2, RZ ;  /* 0x0000000217517827 */ /* 0x000fe400078e02ff */
[----:B------:R-:W1:Y:S02]  /*e480*/  S2R R23, SR_TID.X ;  /* 0x0000000000177919 */ /* 0x000e640000002100 */
[----:B------:R-:W-:-:S04]  /*e490*/  IMAD R25, R25, R164, RZ ;  /* 0x000000a419197224 */ /* 0x000fc800078e02ff */
[C---:B------:R-:W-:Y:S02]  /*e4a0*/  IMAD.SHL.U32 R40, R25.reuse, 0x2, RZ ;  /* 0x0000000219287824 */ /* 0x040fe400078e00ff */
[----:B------:R-:W-:-:S04]  /*e4b0*/  IMAD.HI R33, R25, 0x2, RZ ;  /* 0x0000000219217827 */ /* 0x000fc800078e02ff */
[----:B------:R-:W-:Y:S01]  /*e4c0*/  IMAD R24, R24, R164, RZ ;  /* 0x000000a418187224 */ /* 0x000fe200078e02ff */
[----:B0-----:R-:W-:-:S04]  /*e4d0*/  SHF.R.U32.HI R25, RZ, 0x6, R2 ;  /* 0x00000006ff197819 */ /* 0x001fc80000011602 */
[----:B------:R-:W-:-:S04]  /*e4e0*/  SGXT.U32 R25, R25, 0x1 ;  /* 0x000000011919781a */ /* 0x000fc80000000000 */
[----:B------:R-:W-:Y:S01]  /*e4f0*/  LOP3.LUT R25, R25, 0x22, RZ, 0xfc, !PT ;  /* 0x0000002219197812 */ /* 0x000fe200078efcff */
[C---:B------:R-:W-:Y:S02]  /*e500*/  IMAD.SHL.U32 R2, R24.reuse, 0x2, RZ ;  /* 0x0000000218027824 */ /* 0x040fe400078e00ff */
[----:B------:R-:W-:-:S04]  /*e510*/  IMAD.HI R85, R24, 0x2, RZ ;  /* 0x0000000218557827 */ /* 0x000fc800078e02ff */
[----:B------:R-:W-:Y:S01]  /*e520*/  IMAD R24, R25, R164, RZ ;  /* 0x000000a419187224 */ /* 0x000fe200078e02ff */
[----:B-1----:R-:W-:-:S04]  /*e530*/  SHF.R.U32.HI R25, RZ, 0x6, R23 ;  /* 0x00000006ff197819 */ /* 0x002fc80000011617 */
[----:B------:R-:W-:-:S04]  /*e540*/  SGXT.U32 R25, R25, 0x1 ;  /* 0x000000011919781a */ /* 0x000fc80000000000 */
[----:B------:R-:W-:Y:S01]  /*e550*/  LOP3.LUT R25, R25, 0x24, RZ, 0xfc, !PT ;  /* 0x0000002419197812 */ /* 0x000fe200078efcff */
[C---:B------:R-:W-:Y:S02]  /*e560*/  IMAD.SHL.U32 R80, R26.reuse, 0x2, RZ ;  /* 0x000000021a507824 */ /* 0x040fe400078e00ff */
[----:B------:R-:W-:-:S04]  /*e570*/  IMAD.HI R27, R26, 0x2, RZ ;  /* 0x000000021a1b7827 */ /* 0x000fc800078e02ff */
[----:B------:R-:W-:Y:S02]  /*e580*/  IMAD R26, R25, R164, RZ ;  /* 0x000000a4191a7224 */ /* 0x000fe400078e02ff */
[C---:B------:R-:W-:Y:S02]  /*e590*/  IMAD.SHL.U32 R84, R24.reuse, 0x2, RZ ;  /* 0x0000000218547824 */ /* 0x040fe400078e00ff */
[----:B------:R-:W-:-:S04]  /*e5a0*/  IMAD.HI R37, R24, 0x2, RZ ;  /* 0x0000000218257827 */ /* 0x000fc800078e02ff */
[C---:B------:R-:W-:Y:S02]  /*e5b0*/  IMAD.SHL.U32 R24, R26.reuse, 0x2, RZ ;  /* 0x000000021a187824 */ /* 0x040fe400078e00ff */
[----:B------:R-:W-:Y:S01]  /*e5c0*/  IMAD.HI R39, R26, 0x2, RZ ;  /* 0x000000021a277827 */ /* 0x000fe200078e02ff */
[----:B------:R-:W-:-:S04]  /*e5d0*/  SHF.R.U32.HI R26, RZ, 0x6, R23 ;  /* 0x00000006ff1a7819 */ /* 0x000fc80000011617 */
[----:B------:R-:W-:-:S04]  /*e5e0*/  SGXT.U32 R26, R26, 0x1 ;  /* 0x000000011a1a781a */ /* 0x000fc80000000000 */
[----:B------:R-:W-:Y:S02]  /*e5f0*/  LOP3.LUT R26, R26, 0x2a, RZ, 0xfc, !PT ;  /* 0x0000002a1a1a7812 */ /* 0x000fe400078efcff */
[----:B------:R-:W-:-:S03]  /*e600*/  SHF.R.U32.HI R25, RZ, 0x6, R23 ;  /* 0x00000006ff197819 */ /* 0x000fc60000011617 */
[----:B------:R-:W-:Y:S02]  /*e610*/  IMAD R29, R26, R164, RZ ;  /* 0x000000a41a1d7224 */ /* 0x000fe400078e02ff */
[----:B------:R-:W0:Y:S01]  /*e620*/  S2R R26, SR_TID.X ;  /* 0x00000000001a7919 */ /* 0x000e220000002100 */
[----:B------:R-:W-:-:S04]  /*e630*/  SGXT.U32 R25, R25, 0x1 ;  /* 0x000000011919781a */ /* 0x000fc80000000000 */
[----:B------:R-:W-:-:S05]  /*e640*/  LOP3.LUT R25, R25, 0x26, RZ, 0xfc, !PT ;  /* 0x0000002619197812 */ /* 0x000fca00078efcff */
[----:B------:R-:W-:Y:S01]  /*e650*/  IMAD R28, R25, R164, RZ ;  /* 0x000000a4191c7224 */ /* 0x000fe200078e02ff */
[--C-:B------:R-:W-:Y:S02]  /*e660*/  SHF.R.U32.HI R25, RZ, 0x6, R23.reuse ;  /* 0x00000006ff197819 */ /* 0x100fe40000011617 */
[----:B------:R-:W-:Y:S02]  /*e670*/  SHF.R.U32.HI R23, RZ, 0x6, R23 ;  /* 0x00000006ff177819 */ /* 0x000fe40000011617 */
[----:B------:R-:W-:Y:S02]  /*e680*/  SGXT.U32 R25, R25, 0x1 ;  /* 0x000000011919781a */ /* 0x000fe40000000000 */
[----:B------:R-:W-:Y:S02]  /*e690*/  SGXT.U32 R23, R23, 0x1 ;  /* 0x000000011717781a */ /* 0x000fe40000000000 */
[----:B------:R-:W-:Y:S02]  /*e6a0*/  LOP3.LUT R25, R25, 0x28, RZ, 0xfc, !PT ;  /* 0x0000002819197812 */ /* 0x000fe400078efcff */
[----:B------:R-:W-:-:S03]  /*e6b0*/  LOP3.LUT R23, R23, 0x2c, RZ, 0xfc, !PT ;  /* 0x0000002c17177812 */ /* 0x000fc600078efcff */
[----:B------:R-:W-:Y:S02]  /*e6c0*/  IMAD R25, R25, R164, RZ ;  /* 0x000000a419197224 */ /* 0x000fe400078e02ff */
[----:B------:R-:W-:-:S04]  /*e6d0*/  IMAD.HI R31, R29, 0x2, RZ ;  /* 0x000000021d1f7827 */ /* 0x000fc800078e02ff */
[C---:B------:R-:W-:Y:S02]  /*e6e0*/  IMAD.SHL.U32 R38, R25.reuse, 0x2, RZ ;  /* 0x0000000219267824 */ /* 0x040fe400078e00ff */
[----:B------:R-:W-:-:S04]  /*e6f0*/  IMAD.HI R35, R25, 0x2, RZ ;  /* 0x0000000219237827 */ /* 0x000fc800078e02ff */
[----:B------:R-:W-:Y:S02]  /*e700*/  IMAD R25, R23, R164, RZ ;  /* 0x000000a417197224 */ /* 0x000fe400078e02ff */
[----:B------:R-:W-:Y:S01]  /*e710*/  IMAD.SHL.U32 R23, R29, 0x2, RZ ;  /* 0x000000021d177824 */ /* 0x000fe200078e00ff */
[--C-:B0-----:R-:W-:Y:S02]  /*e720*/  SHF.R.U32.HI R29, RZ, 0x6, R26.reuse ;  /* 0x00000006ff1d7819 */ /* 0x101fe4000001161a */
[----:B------:R-:W-:Y:S02]  /*e730*/  SHF.R.U32.HI R26, RZ, 0x6, R26 ;  /* 0x00000006ff1a7819 */ /* 0x000fe4000001161a */
[----:B------:R-:W-:Y:S02]  /*e740*/  SGXT.U32 R29, R29, 0x1 ;  /* 0x000000011d1d781a */ /* 0x000fe40000000000 */
[----:B------:R-:W-:Y:S02]  /*e750*/  SGXT.U32 R26, R26, 0x1 ;  /* 0x000000011a1a781a */ /* 0x000fe40000000000 */
[----:B------:R-:W-:-:S02]  /*e760*/  LOP3.LUT R29, R29, 0x2e, RZ, 0xfc, !PT ;  /* 0x0000002e1d1d7812 */ /* 0x000fc400078efcff */
[----:B------:R-:W-:-:S03]  /*e770*/  LOP3.LUT R26, R26, 0x30, RZ, 0xfc, !PT ;  /* 0x000000301a1a7812 */ /* 0x000fc600078efcff */
[-C--:B------:R-:W-:Y:S02]  /*e780*/  IMAD R32, R29, R164.reuse, RZ ;  /* 0x000000a41d207224 */ /* 0x080fe400078e02ff */
[----:B------:R-:W-:Y:S02]  /*e790*/  IMAD R29, R26, R164, RZ ;  /* 0x000000a41a1d7224 */ /* 0x000fe400078e02ff */
[----:B------:R-:W0:Y:S01]  /*e7a0*/  S2R R26, SR_TID.X ;  /* 0x00000000001a7919 */ /* 0x000e220000002100 */
[--C-:B------:R-:W-:Y:S02]  /*e7b0*/  IADD3 R48, P4, P5, R20, UR16, R21.reuse ;  /* 0x0000001014307c10 */ /* 0x100fe4000fd9e015 */
[----:B------:R-:W-:Y:S02]  /*e7c0*/  IADD3 R40, P0, P3, R40, UR16, R21 ;  /* 0x0000001028287c10 */ /* 0x000fe4000fb1e015 */
[--C-:B------:R-:W-:Y:S02]  /*e7d0*/  IADD3.X R49, PT, PT, R45, UR17, R22.reuse, P4, P5 ;  /* 0x000000112d317c10 */ /* 0x100fe4000a7ea416 */
[----:B------:R-:W-:-:S02]  /*e7e0*/  IADD3.X R41, PT, PT, R33, UR17, R22, P0, P3 ;  /* 0x0000001121297c10 */ /* 0x000fc400087e6416 */
[--C-:B------:R-:W-:Y:S01]  /*e7f0*/  IADD3 R44, P4, P5, R44, UR16, R21.reuse ;  /* 0x000000102c2c7c10 */ /* 0x100fe2000fd9e015 */
[----:B------:R1:W-:Y:S03]  /*e800*/  STL.64 [R1+0x1e0], R48 ;  /* 0x0001e03001007387 */ /* 0x0003e60000100a00 */
[--C-:B------:R-:W-:Y:S02]  /*e810*/  IADD3.X R45, PT, PT, R81, UR17, R22.reuse, P4, P5 ;  /* 0x00000011512d7c10 */ /* 0x100fe4000a7ea416 */
[----:B------:R-:W-:Y:S01]  /*e820*/  IADD3 R80, P4, P5, R80, UR16, R21 ;  /* 0x0000001050507c10 */ /* 0x000fe2000fd9e015 */
[----:B-1----:R1:W5:Y:S04]  /*e830*/  LDL.LU.64 R48, [R1+0x5d8] ;  /* 0x0005d80001307983 */ /* 0x0023680000300a00 */
[----:B------:R3:W-:Y:S01]  /*e840*/  STL.64 [R1+0x1e8], R40 ;  /* 0x0001e82801007387 */ /* 0x0007e20000100a00 */
[----:B------:R-:W-:Y:S01]  /*e850*/  IADD3.X R81, PT, PT, R27, UR17, R22, P4, P5 ;  /* 0x000000111b517c10 */ /* 0x000fe2000a7ea416 */
[----:B------:R-:W-:-:S02]  /*e860*/  IMAD.SHL.U32 R36, R28, 0x2, RZ ;  /* 0x000000021c247824 */ /* 0x000fc400078e00ff */
[----:B------:R4:W-:Y:S01]  /*e870*/  STL.64 [R1+0x1f0], R44 ;  /* 0x0001f02c01007387 */ /* 0x0009e20000100a00 */
[----:B---3--:R-:W-:-:S04]  /*e880*/  IADD3 R40, P0, P3, R2, UR16, R21 ;  /* 0x0000001002287c10 */ /* 0x008fc8000fb1e015 */
[----:B------:R-:W-:Y:S01]  /*e890*/  IADD3.X R41, PT, PT, R85, UR17, R22, P0, P3 ;  /* 0x0000001155297c10 */ /* 0x000fe200087e6416 */
[----:B----4-:R1:W5:Y:S01]  /*e8a0*/  LDL.LU.64 R44, [R1+0x5d0] ;  /* 0x0005d000012c7983 */ /* 0x0103620000300a00 */
[----:B------:R-:W-:-:S03]  /*e8b0*/  IADD3 R84, P0, P3, R84, UR16, R21 ;  /* 0x0000001054547c10 */ /* 0x000fc6000fb1e015 */
[----:B------:R3:W-:Y:S01]  /*e8c0*/  STL.64 [R1+0x1f8], R40 ;  /* 0x0001f82801007387 */ /* 0x0007e20000100a00 */
[----:B------:R-:W-:Y:S01]  /*e8d0*/  IMAD.HI R28, R28, 0x2, RZ ;  /* 0x000000021c1c7827 */ /* 0x000fe200078e02ff */
[----:B------:R-:W-:Y:S02]  /*e8e0*/  IADD3.X R85, PT, PT, R37, UR17, R22, P0, P3 ;  /* 0x0000001125557c10 */ /* 0x000fe400087e6416 */
[----:B------:R-:W-:Y:S01]  /*e8f0*/  IADD3 R36, P0, P3, R36, UR16, R21 ;  /* 0x0000001024247c10 */ /* 0x000fe2000fb1e015 */
[----:B---3--:R1:W5:Y:S04]  /*e900*/  LDL.LU.64 R40, [R1+0x5c8] ;  /* 0x0005c80001287983 */ /* 0x0083680000300a00 */
[----:B------:R3:W-:Y:S01]  /*e910*/  STL.64 [R1+0x200], R80 ;  /* 0x0002005001007387 */ /* 0x0007e20000100a00 */
[----:B0-----:R-:W-:-:S02]  /*e920*/  SHF.R.U32.HI R26, RZ, 0x6, R26 ;  /* 0x00000006ff1a7819 */ /* 0x001fc4000001161a */
[----:B------:R-:W-:Y:S01]  /*e930*/  IADD3.X R37, PT, PT, R28, UR17, R22, P0, P3 ;  /* 0x000000111c257c10 */ /* 0x000fe200087e6416 */
[----:B------:R0:W-:Y:S01]  /*e940*/  STL.64 [R1+0x208], R84 ;  /* 0x0002085401007387 */ /* 0x0001e20000100a00 */
[----:B---3--:R-:W-:-:S04]  /*e950*/  IADD3 R80, P4, P5, R24, UR16, R21 ;  /* 0x0000001018507c10 */ /* 0x008fc8000fd9e015 */
[--C-:B------:R-:W-:Y:S01]  /*e960*/  IADD3.X R81, PT, PT, R39, UR17, R22.reuse, P4, P5 ;  /* 0x0000001127517c10 */ /* 0x100fe2000a7ea416 */
[----:B0-----:R1:W5:Y:S01]  /*e970*/  LDL.LU.64 R84, [R1+0x5c0] ;  /* 0x0005c00001547983 */ /* 0x0013620000300a00 */
[----:B------:R-:W-:Y:S01]  /*e980*/  SGXT.U32 R26, R26, 0x1 ;  /* 0x000000011a1a781a */ /* 0x000fe20000000000 */
[C---:B------:R-:W-:Y:S01]  /*e990*/  IMAD.SHL.U32 R34, R25.reuse, 0x2, RZ ;  /* 0x0000000219227824 */ /* 0x040fe200078e00ff */
[--C-:B------:R-:W-:Y:S01]  /*e9a0*/  IADD3 R38, P4, P5, R38, UR16, R21.reuse ;  /* 0x0000001026267c10 */ /* 0x100fe2000fd9e015 */
[----:B------:R0:W-:Y:S01]  /*e9b0*/  STL.64 [R1+0x280], R80 ;  /* 0x0002805001007387 */ /* 0x0001e20000100a00 */
[----:B------:R-:W-:Y:S01]  /*e9c0*/  IMAD.SHL.U32 R30, R32, 0x2, RZ ;  /* 0x00000002201e7824 */ /* 0x000fe200078e00ff */
[----:B------:R-:W-:Y:S01]  /*e9d0*/  LOP3.LUT R26, R26, 0x32, RZ, 0xfc, !PT ;  /* 0x000000321a1a7812 */ /* 0x000fe200078efcff */
[----:B------:R-:W-:Y:S01]  /*e9e0*/  IMAD.HI R25, R25, 0x2, RZ ;  /* 0x0000000219197827 */ /* 0x000fe200078e02ff */
[--C-:B------:R-:W-:Y:S02]  /*e9f0*/  IADD3.X R39, PT, PT, R35, UR17, R22.reuse, P4, P5 ;  /* 0x0000001123277c10 */ /* 0x100fe4000a7ea416 */
[----:B------:R-:W-:Y:S01]  /*ea00*/  IADD3 R34, P5, P4, R34, UR16, R21 ;  /* 0x0000001022227c10 */ /* 0x000fe2000fcbe015 */
[----:B0-----:R1:W5:Y:S04]  /*ea10*/  LDL.LU.64 R80, [R1+0x5b8] ;  /* 0x0005b80001507983 */ /* 0x0013680000300a00 */
[----:B------:R0:W-:Y:S01]  /*ea20*/  STL.64 [R1+0x288], R36 ;  /* 0x0002882401007387 */ /* 0x0001e20000100a00 */
[----:B------:R-:W-:Y:S01]  /*ea30*/  IMAD.HI R32, R32, 0x2, RZ ;  /* 0x0000000220207827 */ /* 0x000fe200078e02ff */
[----:B------:R-:W-:-:S03]  /*ea40*/  IADD3.X R35, PT, PT, R25, UR17, R22, P5, P4 ;  /* 0x0000001119237c10 */ /* 0x000fc6000afe8416 */
[----:B------:R-:W-:Y:S01]  /*ea50*/  IMAD R26, R26, R164, RZ ;  /* 0x000000a41a1a7224 */ /* 0x000fe200078e02ff */
[----:B0-----:R-:W-:-:S04]  /*ea60*/  IADD3 R36, P0, P3, R23, UR16, R21 ;  /* 0x0000001017247c10 */ /* 0x001fc8000fb1e015 */
[--C-:B------:R-:W-:Y:S02]  /*ea70*/  IADD3.X R37, PT, PT, R31, UR17, R22.reuse, P0, P3 ;  /* 0x000000111f257c10 */ /* 0x100fe400087e6416 */
[--C-:B------:R-:W-:Y:S01]  /*ea80*/  IADD3 R30, P0, P3, R30, UR16, R21.reuse ;  /* 0x000000101e1e7c10 */ /* 0x100fe2000fb1e015 */
[----:B------:R0:W-:Y:S01]  /*ea90*/  STL.64 [R1+0x290], R38 ;  /* 0x0002902601007387 */ /* 0x0001e20000100a00 */
[----:B------:R-:W-:Y:S02]  /*eaa0*/  IMAD.SHL.U32 R2, R26, 0x2, RZ ;  /* 0x000000021a027824 */ /* 0x000fe400078e00ff */
[----:B------:R-:W-:Y:S01]  /*eab0*/  IADD3.X R31, PT, PT, R32, UR17, R22, P0, P3 ;  /* 0x00000011201f7c10 */ /* 0x000fe200087e6416 */
[----:B0-----:R1:W5:Y:S04]  /*eac0*/  LDL.LU.64 R38, [R1+0x5b0] ;  /* 0x0005b00001267983 */ /* 0x0013680000300a00 */
[----:B------:R0:W-:Y:S04]  /*ead0*/  STL.64 [R1+0x298], R36 ;  /* 0x0002982401007387 */ /* 0x0001e80000100a00 */
[----:B0-----:R1:W5:Y:S04]  /*eae0*/  LDL.LU.64 R36, [R1+0x5a8] ;  /* 0x0005a80001247983 */ /* 0x0013680000300a00 */
[----:B------:R-:W-:Y:S04]  /*eaf0*/  STL.64 [R1+0x2a0], R34 ;  /* 0x0002a02201007387 */ /* 0x000fe80000100a00 */
[----:B------:R1:W5:Y:S04]  /*eb00*/  LDL.LU R32, [R1+0x5a0] ;  /* 0x0005a00001207983 */ /* 0x0003680000300800 */
[----:B------:R0:W-:Y:S02]  /*eb10*/  STL.64 [R1+0x2a8], R30 ;  /* 0x0002a81e01007387 */ /* 0x0001e40000100a00 */
[----:B0-----:R-:W-:-:S02]  /*eb20*/  IADD3 R30, P0, P3, R2, UR16, R21 ;  /* 0x00000010021e7c10 */ /* 0x001fc4000fb1e015 */
[----:B------:R-:W3:Y:S01]  /*eb30*/  LDL R2, [R1+0x2f4] ;  /* 0x0002f40001027983 */ /* 0x000ee20000100800 */
[----:B------:R-:W0:Y:S01]  /*eb40*/  S2R R27, SR_TID.X ;  /* 0x00000000001b7919 */ /* 0x000e220000002100 */
[----:B------:R-:W4:Y:S01]  /*eb50*/  S2R R33, SR_TID.X ;  /* 0x0000000000217919 */ /* 0x000f220000002100 */
[----:B------:R-:W1:Y:S01]  /*eb60*/  S2R R28, SR_TID.X ;  /* 0x00000000001c7919 */ /* 0x000e620000002100 */
[----:B------:R-:W1:Y:S01]  /*eb70*/  S2R R25, SR_TID.X ;  /* 0x0000000000197919 */ /* 0x000e620000002100 */
[C---:B------:R-:W-:Y:S02]  /*eb80*/  IMAD.SHL.U32 R20, R29.reuse, 0x2, RZ ;  /* 0x000000021d147824 */ /* 0x040fe400078e00ff */
[----:B------:R-:W-:-:S03]  /*eb90*/  IMAD.HI R29, R29, 0x2, RZ ;  /* 0x000000021d1d7827 */ /* 0x000fc600078e02ff */
[----:B------:R-:W-:Y:S01]  /*eba0*/  IADD3 R34, P5, P4, R20, UR16, R21 ;  /* 0x0000001014227c10 */ /* 0x000fe2000fcbe015 */
[----:B------:R-:W-:Y:S01]  /*ebb0*/  IMAD.HI R26, R26, 0x2, RZ ;  /* 0x000000021a1a7827 */ /* 0x000fe200078e02ff */
[----:B0-----:R-:W-:-:S04]  /*ebc0*/  SHF.R.U32.HI R27, RZ, 0x6, R27 ;  /* 0x00000006ff1b7819 */ /* 0x001fc8000001161b */
[----:B------:R-:W-:-:S04]  /*ebd0*/  SGXT.U32 R27, R27, 0x1 ;  /* 0x000000011b1b781a */ /* 0x000fc80000000000 */
[----:B------:R-:W-:Y:S02]  /*ebe0*/  LOP3.LUT R27, R27, 0x36, RZ, 0xfc, !PT ;  /* 0x000000361b1b7812 */ /* 0x000fe400078efcff */
[----:B------:R-:W-:-:S03]  /*ebf0*/  IADD3.X R35, PT, PT, R29, UR17, R22, P5, P4 ;  /* 0x000000111d237c10 */ /* 0x000fc6000afe8416 */
[----:B------:R-:W-:Y:S01]  /*ec00*/  IMAD R27, R27, R164, RZ ;  /* 0x000000a41b1b7224 */ /* 0x000fe200078e02ff */
[----:B------:R-:W-:Y:S01]  /*ec10*/  IADD3.X R31, PT, PT, R26, UR17, R22, P0, P3 ;  /* 0x000000111a1f7c10 */ /* 0x000fe200087e6416 */
[----:B------:R0:W-:Y:S02]  /*ec20*/  STL.64 [R1+0x2b0], R34 ;  /* 0x0002b02201007387 */ /* 0x0001e40000100a00 */
[C---:B------:R-:W-:Y:S01]  /*ec30*/  IMAD.SHL.U32 R23, R27.reuse, 0x2, RZ ;  /* 0x000000021b177824 */ /* 0x040fe200078e00ff */
[----:B----4-:R-:W-:Y:S01]  /*ec40*/  SHF.R.U32.HI R33, RZ, 0x6, R33 ;  /* 0x00000006ff217819 */ /* 0x010fe20000011621 */
[----:B------:R-:W-:-:S03]  /*ec50*/  IMAD.HI R27, R27, 0x2, RZ ;  /* 0x000000021b1b7827 */ /* 0x000fc600078e02ff */
[----:B------:R-:W-:Y:S01]  /*ec60*/  SGXT.U32 R33, R33, 0x1 ;  /* 0x000000012121781a */ /* 0x000fe20000000000 */
[----:B0-----:R0:W5:Y:S04]  /*ec70*/  LDL.LU.64 R34, [R1+0x598] ;  /* 0x0005980001227983 */ /* 0x0011680000300a00 */
[----:B------:R4:W-:Y:S01]  /*ec80*/  STL.64 [R1+0x2b8], R30 ;  /* 0x0002b81e01007387 */ /* 0x0009e20000100a00 */
[----:B------:R-:W-:Y:S02]  /*ec90*/  LOP3.LUT R33, R33, 0x34, RZ, 0xfc, !PT ;  /* 0x0000003421217812 */ /* 0x000fe400078efcff */
[----:B-1----:R-:W-:Y:S02]  /*eca0*/  SHF.R.U32.HI R28, RZ, 0x6, R28 ;  /* 0x00000006ff1c7819 */ /* 0x002fe4000001161c */
[----:B----4-:R-:W-:-:S02]  /*ecb0*/  IADD3 R30, P0, P3, R23, UR16, R21 ;  /* 0x00000010171e7c10 */ /* 0x010fc4000fb1e015 */
[----:B------:R-:W1:Y:S02]  /*ecc0*/  S2R R23, SR_TID.X ;  /* 0x0000000000177919 */ /* 0x000e640000002100 */
[----:B------:R-:W-:Y:S02]  /*ecd0*/  IADD3.X R31, PT, PT, R27, UR17, R22, P0, P3 ;  /* 0x000000111b1f7c10 */ /* 0x000fe400087e6416 */
[----:B------:R-:W4:Y:S01]  /*ece0*/  S2R R27, SR_TID.X ;  /* 0x00000000001b7919 */ /* 0x000f220000002100 */
[----:B------:R-:W-:Y:S01]  /*ecf0*/  SHF.R.U32.HI R25, RZ, 0x6, R25 ;  /* 0x00000006ff197819 */ /* 0x000fe20000011619 */
[----:B------:R-:W-:Y:S01]  /*ed00*/  IMAD R33, R33, R164, RZ ;  /* 0x000000a421217224 */ /* 0x000fe200078e02ff */
[----:B------:R-:W-:Y:S02]  /*ed10*/  SGXT.U32 R28, R28, 0x1 ;  /* 0x000000011c1c781a */ /* 0x000fe40000000000 */
[----:B------:R-:W-:Y:S01]  /*ed20*/  SGXT.U32 R25, R25, 0x1 ;  /* 0x000000011919781a */ /* 0x000fe20000000000 */
[C---:B------:R-:W-:Y:S01]  /*ed30*/  IMAD.SHL.U32 R24, R33.reuse, 0x2, RZ ;  /* 0x0000000221187824 */ /* 0x040fe200078e00ff */
[----:B------:R-:W-:Y:S01]  /*ed40*/  LOP3.LUT R28, R28, 0x38, RZ, 0xfc, !PT ;  /* 0x000000381c1c7812 */ /* 0x000fe200078efcff */
[----:B------:R-:W-:Y:S01]  /*ed50*/  IMAD.HI R33, R33, 0x2, RZ ;  /* 0x0000000221217827 */ /* 0x000fe200078e02ff */
[----:B------:R-:W-:-:S02]  /*ed60*/  LOP3.LUT R25, R25, 0x3a, RZ, 0xfc, !PT ;  /* 0x0000003a19197812 */ /* 0x000fc400078efcff */
[----:B------:R-:W-:Y:S01]  /*ed70*/  IADD3 R24, P5, P4, R24, UR16, R21 ;  /* 0x0000001018187c10 */ /* 0x000fe2000fcbe015 */
[-C--:B------:R-:W-:Y:S02]  /*ed80*/  IMAD R28, R28, R164.reuse, RZ ;  /* 0x000000a41c1c7224 */ /* 0x080fe400078e02ff */
[----:B------:R-:W-:Y:S01]  /*ed90*/  IMAD R29, R25, R164, RZ ;  /* 0x000000a4191d7224 */ /* 0x000fe200078e02ff */
[----:B------:R-:W-:Y:S01]  /*eda0*/  IADD3.X R25, PT, PT, R33, UR17, R22, P5, P4 ;  /* 0x0000001121197c10 */ /* 0x000fe2000afe8416 */
[C---:B------:R-:W-:Y:S01]  /*edb0*/  IMAD.SHL.U32 R20, R28.reuse, 0x2, RZ ;  /* 0x000000021c147824 */ /* 0x040fe200078e00ff */
[----:B------:R0:W5:Y:S01]  /*edc0*/  LDL.LU R33, [R1+0x590] ;  /* 0x0005900001217983 */ /* 0x0001620000300800 */
[----:B------:R-:W-:-:S03]  /*edd0*/  IMAD.HI R28, R28, 0x2, RZ ;  /* 0x000000021c1c7827 */ /* 0x000fc600078e02ff */
[----:B------:R0:W-:Y:S04]  /*ede0*/  STL.64 [R1+0x2c0], R24 ;  /* 0x0002c01801007387 */ /* 0x0001e80000100a00 */
[----:B------:R2:W-:Y:S01]  /*edf0*/  STL.64 [R1+0x2c8], R30 ;  /* 0x0002c81e01007387 */ /* 0x0005e20000100a00 */
[----:B0-----:R-:W-:Y:S02]  /*ee00*/  IADD3 R24, P5, P4, R20, UR16, R21 ;  /* 0x0000001014187c10 */ /* 0x001fe4000fcbe015 */
[--C-:B-1----:R-:W-:Y:S02]  /*ee10*/  SHF.R.U32.HI R20, RZ, 0x6, R23.reuse ;  /* 0x00000006ff147819 */ /* 0x102fe40000011617 */
[----:B------:R-:W-:Y:S01]  /*ee20*/  SHF.R.U32.HI R23, RZ, 0x6, R23 ;  /* 0x00000006ff177819 */ /* 0x000fe20000011617 */
[----:B--2---:R0:W5:Y:S01]  /*ee30*/  LDL.LU.64 R30, [R1+0x588] ;  /* 0x00058800011e7983 */ /* 0x0041620000300a00 */
[----:B------:R-:W-:-:S02]  /*ee40*/  IADD3.X R25, PT, PT, R28, UR17, R22, P5, P4 ;  /* 0x000000111c197c10 */ /* 0x000fc4000afe8416 */
[----:B------:R-:W-:Y:S01]  /*ee50*/  SGXT.U32 R20, R20, 0x1 ;  /* 0x000000011414781a */ /* 0x000fe20000000000 */
[----:B------:R0:W5:Y:S01]  /*ee60*/  LDL.LU R28, [R1+0x584] ;  /* 0x00058400011c7983 */ /* 0x0001620000300800 */
[----:B------:R-:W-:-:S03]  /*ee70*/  SGXT.U32 R23, R23, 0x1 ;  /* 0x000000011717781a */ /* 0x000fc60000000000 */
[----:B------:R4:W-:Y:S01]  /*ee80*/  STL.64 [R1+0x2d0], R24 ;  /* 0x0002d01801007387 */ /* 0x0009e20000100a00 */
[----:B------:R-:W-:Y:S02]  /*ee90*/  LOP3.LUT R23, R23, 0x3c, RZ, 0xfc, !PT ;  /* 0x0000003c17177812 */ /* 0x000fe400078efcff */
[----:B------:R-:W-:Y:S01]  /*eea0*/  LOP3.LUT R20, R20, 0x3e, RZ, 0xfc, !PT ;  /* 0x0000003e14147812 */ /* 0x000fe200078efcff */
[----:B------:R-:W-:Y:S01]  /*eeb0*/  IMAD.SHL.U32 R26, R29, 0x2, RZ ;  /* 0x000000021d1a7824 */ /* 0x000fe200078e00ff */
[----:B----4-:R-:W-:Y:S01]  /*eec0*/  SHF.R.U32.HI R25, RZ, 0x6, R27 ;  /* 0x00000006ff197819 */ /* 0x010fe2000001161b */
[----:B------:R-:W-:-:S03]  /*eed0*/  IMAD R23, R23, R164, RZ ;  /* 0x000000a417177224 */ /* 0x000fc600078e02ff */
[----:B------:R-:W-:Y:S01]  /*eee0*/  SGXT.U32 R25, R25, 0x1 ;  /* 0x000000011919781a */ /* 0x000fe20000000000 */
[----:B------:R-:W-:-:S03]  /*eef0*/  IMAD R20, R20, R164, RZ ;  /* 0x000000a414147224 */ /* 0x000fc600078e02ff */
[----:B------:R-:W-:Y:S01]  /*ef00*/  LOP3.LUT R25, R25, 0x3e, RZ, 0xfc, !PT ;  /* 0x0000003e19197812 */ /* 0x000fe200078efcff */
[----:B------:R-:W-:Y:S01]  /*ef10*/  IMAD.HI R29, R29, 0x2, RZ ;  /* 0x000000021d1d7827 */ /* 0x000fe200078e02ff */
[----:B------:R-:W-:-:S03]  /*ef20*/  IADD3 R26, P0, P3, R26, UR16, R21 ;  /* 0x000000101a1a7c10 */ /* 0x000fc6000fb1e015 */
[----:B------:R-:W-:Y:S02]  /*ef30*/  IMAD.SHL.U32 R24, R23, 0x2, RZ ;  /* 0x0000000217187824 */ /* 0x000fe400078e00ff */
[----:B------:R-:W-:Y:S02]  /*ef40*/  IMAD.SHL.U32 R20, R20, 0x2, RZ ;  /* 0x0000000214147824 */ /* 0x000fe400078e00ff */
[----:B------:R-:W-:Y:S01]  /*ef50*/  IMAD R25, R25, R164, RZ ;  /* 0x000000a419197224 */ /* 0x000fe200078e02ff */
[--C-:B------:R-:W-:Y:S01]  /*ef60*/  IADD3.X R27, PT, PT, R29, UR17, R22.reuse, P0, P3 ;  /* 0x000000111d1b7c10 */ /* 0x100fe200087e6416 */
[----:B------:R-:W-:Y:S01]  /*ef70*/  IMAD.HI R23, R23, 0x2, RZ ;  /* 0x0000000217177827 */ /* 0x000fe200078e02ff */
[--C-:B------:R-:W-:Y:S01]  /*ef80*/  IADD3 R24, P5, P4, R24, UR16, R21.reuse ;  /* 0x0000001018187c10 */ /* 0x100fe2000fcbe015 */
[----:B------:R0:W5:Y:S01]  /*ef90*/  LDL.LU R29, [R1+0x580] ;  /* 0x00058000011d7983 */ /* 0x0001620000300800 */
[----:B------:R-:W-:Y:S01]  /*efa0*/  IADD3 R20, P0, P3, R20, UR16, R21 ;  /* 0x0000001014147c10 */ /* 0x000fe2000fb1e015 */
[----:B------:R-:W-:Y:S01]  /*efb0*/  IMAD.HI R21, R25, 0x2, RZ ;  /* 0x0000000219157827 */ /* 0x000fe200078e02ff */
[--C-:B------:R-:W-:Y:S01]  /*efc0*/  IADD3.X R25, PT, PT, R23, UR17, R22.reuse, P5, P4 ;  /* 0x0000001117197c10 */ /* 0x100fe2000afe8416 */
[----:B------:R1:W-:Y:S03]  /*efd0*/  STL.64 [R1+0x2d8], R26 ;  /* 0x0002d81a01007387 */ /* 0x0003e60000100a00 */
[----:B------:R-:W-:-:S02]  /*efe0*/  IADD3.X R21, PT, PT, R21, UR17, R22, P0, P3 ;  /* 0x0000001115157c10 */ /* 0x000fc400087e6416 */
[----:B------:R-:W-:Y:S01]  /*eff0*/  IADD3 R22, P3, PT, R18, UR16, RZ ;  /* 0x0000001012167c10 */ /* 0x000fe2000ff7e0ff */
[----:B-1----:R0:W5:Y:S04]  /*f000*/  LDL.LU.64 R26, [R1+0x578] ;  /* 0x00057800011a7983 */ /* 0x0021680000300a00 */
[----:B------:R1:W-:Y:S01]  /*f010*/  STL.64 [R1+0x2e0], R24 ;  /* 0x0002e01801007387 */ /* 0x0003e20000100a00 */
[----:B------:R-:W-:Y:S02]  /*f020*/  IADD3 R18, P5, PT, R16, UR16, RZ ;  /* 0x0000001010127c10 */ /* 0x000fe4000ffbe0ff */
[----:B------:R-:W-:Y:S01]  /*f030*/  IADD3.X R23, PT, PT, R11, UR17, RZ, P3, !PT ;  /* 0x000000110b177c10 */ /* 0x000fe20009ffe4ff */
[----:B------:R2:W-:Y:S01]  /*f040*/  STS.U16 [R19+UR9+0x7b00], R0 ;  /* 0x007b000013007988 */ /* 0x0005e20008000409 */
[----:B------:R-:W-:-:S03]  /*f050*/  IADD3 R16, P0, PT, R13, UR16, RZ ;  /* 0x000000100d107c10 */ /* 0x000fc6000ff1e0ff */
[----:B-1----:R0:W5:Y:S04]  /*f060*/  LDL.LU.64 R24, [R1+0x570] ;  /* 0x0005700001187983 */ /* 0x0021680000300a00 */
[----:B------:R1:W-:Y:S01]  /*f070*/  STL.64 [R1+0x2e8], R20 ;  /* 0x0002e81401007387 */ /* 0x0003e20000100a00 */
[----:B--2---:R-:W-:Y:S02]  /*f080*/  IADD3.X R19, PT, PT, R5, UR17, RZ, P5, !PT ;  /* 0x0000001105137c10 */ /* 0x004fe4000affe4ff */
[----:B------:R-:W-:Y:S01]  /*f090*/  IADD3 R12, P4, PT, R12, UR16, RZ ;  /* 0x000000100c0c7c10 */ /* 0x000fe2000ff9e0ff */
[----:B------:R2:W-:Y:S01]  /*f0a0*/  STL.64 [R1+0x1a0], R22 ;  /* 0x0001a01601007387 */ /* 0x0005e20000100a00 */
[----:B------:R-:W-:Y:S01]  /*f0b0*/  IADD3 R10, P3, PT, R10, UR16, RZ ;  /* 0x000000100a0a7c10 */ /* 0x000fe2000ff7e0ff */
[----:B------:R4:W-:Y:S06]  /*f0c0*/  MEMBAR.ALL.CTA ;  /* 0x0000000000007992 */ /* 0x0009ec0000008000 */
[----:B----4-:R-:W4:Y:S01]  /*f0d0*/  FENCE.VIEW.ASYNC.S ;  /* 0x00000000000073c6 */ /* 0x010f220000000000 */
[----:B-1----:R-:W-:-:S04]  /*f0e0*/  IADD3 R20, P6, PT, R17, UR16, RZ ;  /* 0x0000001011147c10 */ /* 0x002fc8000ffde0ff */
[----:B------:R-:W-:Y:S01]  /*f0f0*/  IADD3.X R21, PT, PT, R9, UR17, RZ, P6, !PT ;  /* 0x0000001109157c10 */ /* 0x000fe2000b7fe4ff */
[----:B--2---:R0:W5:Y:S01]  /*f100*/  LDL.LU.64 R22, [R1+0x568] ;  /* 0x0005680001167983 */ /* 0x0041620000300a00 */
[----:B------:R-:W-:-:S03]  /*f110*/  IADD3.X R17, PT, PT, R14, UR17, RZ, P0, !PT ;  /* 0x000000110e117c10 */ /* 0x000fc600087fe4ff */
[----:B------:R1:W-:Y:S01]  /*f120*/  STL.64 [R1+0x1a8], R20 ;  /* 0x0001a81401007387 */ /* 0x0003e20000100a00 */
[----:B------:R-:W-:Y:S02]  /*f130*/  IADD3.X R13, PT, PT, R15, UR17, RZ, P4, !PT ;  /* 0x000000110f0d7c10 */ /* 0x000fe4000a7fe4ff */
[----:B------:R-:W-:Y:S02]  /*f140*/  IADD3 R8, P6, PT, R8, UR16, RZ ;  /* 0x0000001008087c10 */ /* 0x000fe4000ffde0ff */
[----:B------:R-:W-:Y:S01]  /*f150*/  IADD3.X R11, PT, PT, R165, UR17, RZ, P3, !PT ;  /* 0x00000011a50b7c10 */ /* 0x000fe20009ffe4ff */
[----:B-1----:R0:W5:Y:S04]  /*f160*/  LDL.LU.64 R20, [R1+0x560] ;  /* 0x0005600001147983 */ /* 0x0021680000300a00 */
[----:B------:R1:W-:Y:S01]  /*f170*/  STL.64 [R1+0x1b0], R18 ;  /* 0x0001b01201007387 */ /* 0x0003e20000100a00 */
[----:B------:R-:W-:-:S02]  /*f180*/  IADD3 R4, P5, PT, R4, UR16, RZ ;  /* 0x0000001004047c10 */ /* 0x000fc4000ffbe0ff */
[----:B------:R-:W-:Y:S01]  /*f190*/  IADD3.X R9, PT, PT, R6, UR17, RZ, P6, !PT ;  /* 0x0000001106097c10 */ /* 0x000fe2000b7fe4ff */
[----:B-1----:R0:W5:Y:S04]  /*f1a0*/  LDL.LU.64 R18, [R1+0x558] ;  /* 0x0005580001127983 */ /* 0x0021680000300a00 */
[----:B------:R0:W5:Y:S04]  /*f1b0*/  LDL.LU R14, [R1+0x550] ;  /* 0x00055000010e7983 */ /* 0x0001680000300800 */
[----:B------:R1:W-:Y:S01]  /*f1c0*/  STL.64 [R1+0x1b8], R16 ;  /* 0x0001b81001007387 */ /* 0x0003e20000100a00 */
[----:B------:R-:W-:-:S03]  /*f1d0*/  IADD3.X R5, PT, PT, R7, UR17, RZ, P5, !PT ;  /* 0x0000001107057c10 */ /* 0x000fc6000affe4ff */
[----:B-1----:R0:W5:Y:S04]  /*f1e0*/  LDL.LU.64 R16, [R1+0x548] ;  /* 0x0005480001107983 */ /* 0x0021680000300a00 */
[----:B------:R0:W5:Y:S04]  /*f1f0*/  LDL.LU R15, [R1+0x540] ;  /* 0x00054000010f7983 */ /* 0x0001680000300800 */
[----:B------:R1:W-:Y:S04]  /*f200*/  STL.64 [R1+0x1c0], R12 ;  /* 0x0001c00c01007387 */ /* 0x0003e80000100a00 */
[----:B-1----:R0:W5:Y:S04]  /*f210*/  LDL.LU.64 R12, [R1+0x538] ;  /* 0x00053800010c7983 */ /* 0x0021680000300a00 */
[----:B------:R-:W2:Y:S01]  /*f220*/  LDL.LU R165, [R1+0x530] ;  /* 0x0005300001a57983 */ /* 0x000ea20000300800 */
[----:B---3--:R-:W-:-:S04]  /*f230*/  SHF.R.S32.HI R0, RZ, 0x1f, R2 ;  /* 0x0000001fff007819 */ /* 0x008fc80000011402 */
[----:B------:R-:W-:-:S04]  /*f240*/  LEA.HI R0, R0, R2, RZ, 0x6 ;  /* 0x0000000200007211 */ /* 0x000fc800078f30ff */
[----:B------:R-:W-:Y:S01]  /*f250*/  SHF.R.S32.HI R0, RZ, 0x6, R0 ;  /* 0x00000006ff007819 */ /* 0x000fe20000011400 */
[----:B------:R1:W-:Y:S03]  /*f260*/  STL.64 [R1+0x1c8], R10 ;  /* 0x0001c80a01007387 */ /* 0x0003e60000100a00 */
[----:B------:R-:W-:Y:S02]  /*f270*/  VIMNMX R0, PT, PT, R0, 0x1, !PT ;  /* 0x0000000100007848 */ /* 0x000fe40007fe0100 */
[----:B------:R-:W-:-:S03]  /*f280*/  ISETP.LT.OR P0, PT, R2, 0x40, P2 ;  /* 0x000000400200780c */ /* 0x000fc60001701670 */
[----:B------:R-:W-:Y:S01]  /*f290*/  VIADD R0, R0, 0xffffffff ;  /* 0xffffffff00007836 */ /* 0x000fe20000000000 */
[----:B-1----:R0:W5:Y:S04]  /*f2a0*/  LDL.LU.64 R10, [R1+0x528] ;  /* 0x00052800010a7983 */ /* 0x0021680000300a00 */
[----:B------:R0:W5:Y:S04]  /*f2b0*/  LDL.LU R6, [R1+0x520] ;  /* 0x0005200001067983 */ /* 0x0001680000300800 */
[----:B------:R1:W-:Y:S01]  /*f2c0*/  STL.64 [R1+0x1d0], R8 ;  /* 0x0001d00801007387 */ /* 0x0003e20000100a00 */
[----:B------:R-:W-:-:S03]  /*f2d0*/  ISETP.NE.U32.AND P3, PT, R0, RZ, PT ;  /* 0x000000ff0000720c */ /* 0x000fc60003f65070 */
[----:B-1----:R0:W5:Y:S04]  /*f2e0*/  LDL.LU.64 R8, [R1+0x518] ;  /* 0x0005180001087983 */ /* 0x0021680000300a00 */
[----:B------:R0:W5:Y:S04]  /*f2f0*/  LDL.LU R7, [R1+0x510] ;  /* 0x0005100001077983 */ /* 0x0001680000300800 */
[----:B------:R1:W-:Y:S04]  /*f300*/  STL.64 [R1+0x1d8], R4 ;  /* 0x0001d80401007387 */ /* 0x0003e80000100a00 */
[----:B-1----:R0:W5:Y:S04]  /*f310*/  LDL.LU.64 R4, [R1+0x508] ;  /* 0x0005080001047983 */ /* 0x0021680000300a00 */
[----:B------:R0:W5:Y:S04]  /*f320*/  LDL.LU R2, [R1+0x500] ;  /* 0x0005000001027983 */ /* 0x0001680000300800 */
[----:B------:R1:W-:Y:S04]  /*f330*/  STL [R1+0x210], R0 ;  /* 0x0002100001007387 */ /* 0x0003e80000100800 */
[----:B-1----:R0:W5:Y:S01]  /*f340*/  LDL.LU R0, [R1+0x4fc] ;  /* 0x0004fc0001007983 */ /* 0x0021620000300800 */
[----:B------:R-:W-:-:S02]  /*f350*/  UIADD3 UR7, UPT, UPT, UR9, 0x8000, URZ ;  /* 0x0000800009077890 */ /* 0x000fc4000fffe0ff */
[----:B------:R-:W-:Y:S02]  /*f360*/  UIADD3 UR6, UPT, UPT, UR9, 0x12000, URZ ;  /* 0x0001200009067890 */ /* 0x000fe4000fffe0ff */
[----:B------:R-:W-:Y:S02]  /*f370*/  USHF.R.U32.HI UR7, URZ, 0x4, UR7 ;  /* 0x00000004ff077899 */ /* 0x000fe40008011607 */
[----:B------:R-:W-:Y:S02]  /*f380*/  USHF.R.U32.HI UR6, URZ, 0x4, UR6 ;  /* 0x00000004ff067899 */ /* 0x000fe40008011606 */
[----:B------:R-:W-:Y:S02]  /*f390*/  USGXT.U32 UR12, UR7, 0xe ;  /* 0x0000000e070c789a */ /* 0x000fe40008000000 */
[----:B------:R-:W-:Y:S02]  /*f3a0*/  USGXT.U32 UR14, UR6, 0xe ;  /* 0x0000000e060e789a */ /* 0x000fe40008000000 */
[----:B------:R-:W-:-:S02]  /*f3b0*/  UIADD3 UR24, UP2, UPT, UR12, 0x2, URZ ;  /* 0x000000020c187890 */ /* 0x000fc4000ff5e0ff */
[----:B------:R-:W-:Y:S01]  /*f3c0*/  UIADD3 UR22, UP1, UPT, UR14, 0x80, URZ ;  /* 0x000000800e167890 */ /* 0x000fe2000ff3e0ff */
[----:B------:R-:W-:Y:S01]  /*f3d0*/  UMOV UR4, URZ ;  /* 0x000000ff00047c82 */ /* 0x000fe20008000000 */
[----:B------:R-:W-:Y:S02]  /*f3e0*/  UMOV UR5, URZ ;  /* 0x000000ff00057c82 */ /* 0x000fe40008000000 */
[----:B------:R-:W-:Y:S02]  /*f3f0*/  UIADD3.X UR23, UPT, UPT, UR4, 0x40004040, URZ, UP1, !UPT ;  /* 0x4000404004177890 */ /* 0x000fe40008ffe4ff */
[----:B------:R-:W-:Y:S01]  /*f400*/  UIADD3.X UR25, UPT, UPT, UR5, 0x40004040, URZ, UP2, !UPT ;  /* 0x4000404005197890 */ /* 0x000fe200097fe4ff */
[----:B------:R-:W-:Y:S01]  /*f410*/  UMOV UR6, URZ ;  /* 0x000000ff00067c82 */ /* 0x000fe20008000000 */
[----:B------:R-:W-:Y:S02]  /*f420*/  IMAD.SHL.U32 R164, R164, 0x40, RZ ;  /* 0x00000040a4a47824 */ /* 0x000fe400078e00ff */
[----:B--2---:R-:W-:Y:S01]  /*f430*/  IMAD.SHL.U32 R165, R165, 0x40, RZ ;  /* 0x00000040a5a57824 */ /* 0x004fe200078e00ff */
[----:B----4-:R-:W-:Y:S06]  /*f440*/  BAR.SYNC.DEFER_BLOCKING 0x0 ;  /* 0x0000000000007b1d */ /* 0x010fec0000010000 */
[----:B0-----:R-:W-:Y:S05]  /*f450*/  @P0 BRA `(.L_x_6) ;  /* 0x0000000000840947 */ /* 0x001fea0003800000 */
        /* <DEDUP_REMOVED lines=8> */
[----:B------:R-:W-:Y:S01]  /*f4e0*/  UMOV UR38, 0x0 ;  /* 0x0000000000267882 */ /* 0x000fe20000000000 */
[----:B------:R-:W-:Y:S02]  /*f4f0*/  UIADD3.X UR35, UPT, UPT, UR4, 0x40004040, URZ, UP2, !UPT ;  /* 0x4000404004237890 */ /* 0x000fe400097fe4ff */
[----:B------:R-:W-:Y:S02]  /*f500*/  UIADD3.X UR37, UPT, UPT, UR4, 0x40004040, URZ, UP1, !UPT ;  /* 0x4000404004257890 */ /* 0x000fe40008ffe4ff */
[----:B------:R-:W-:Y:S02]  /*f510*/  UIADD3.64 UR28, UPT, UPT, UR34, 0x2, URZ ;  /* 0x00000002221c7897 */ /* 0x000fe4000fffe0ff */
[----:B------:R-:W-:Y:S02]  /*f520*/  UIADD3.64 UR26, UPT, UPT, UR36, 0x80, URZ ;  /* 0x00000080241a7897 */ /* 0x000fe4000fffe0ff */
[----:B------:R-:W-:-:S02]  /*f530*/  UIADD3.64 UR32, UPT, UPT, UR34, 0x4, URZ ;  /* 0x0000000422207897 */ /* 0x000fc4000fffe0ff */
[----:B------:R-:W-:Y:S01]  /*f540*/  UIADD3.64 UR30, UPT, UPT, UR36, 0x100, URZ ;  /* 0x00000100241e7897 */ /* 0x000fe2000fffe0ff */
[----:B------:R-:W-:Y:S01]  /*f550*/  UMOV UR39, 0x4408490 ;  /* 0x0440849000277882 */ /* 0x000fe20000000000 */
[----:B------:R-:W-:Y:S01]  /*f560*/  UMOV UR19, 0x40004040 ;  /* 0x4000404000137882 */ /* 0x000fe20000000000 */
[----:B------:R-:W-:Y:S01]  /*f570*/  UMOV UR17, 0x40004040 ;  /* 0x4000404000117882 */ /* 0x000fe20000000000 */
[----:B------:R-:W-:Y:S01]  /*f580*/  UMOV UR40, 0x0 ;  /* 0x0000000000287882 */ /* 0x000fe20000000000 */
[----:B------:R-:W-:Y:S01]  /*f590*/  UMOV UR41, 0x4408490 ;  /* 0x0440849000297882 */ /* 0x000fe20000000000 */
[----:B------:R-:W-:Y:S01]  /*f5a0*/  UMOV UR42, 0x0 ;  /* 0x00000000002a7882 */ /* 0x000fe20000000000 */
[----:B------:R-:W-:Y:S01]  /*f5b0*/  UMOV UR43, 0x4408490 ;  /* 0x04408490002b7882 */ /* 0x000fe20000000000 */
[----:B------:R-:W-:Y:S01]  /*f5c0*/  UMOV UR4, UR11 ;  /* 0x0000000b00047c82 */ /* 0x000fe20008000000 */
[----:B------:R-:W-:Y:S01]  /*f5d0*/  UMOV UR5, URZ ;  /* 0x000000ff00057c82 */ /* 0x000fe20008000000 */
[----:B------:R0:W-:Y:S01]  /*f5e0*/  UTCHMMA gdesc[UR16], gdesc[UR18], tmem[UR8], tmem[UR38], idesc[UR39], !UPT ;  /* 0x00ff2612100075ea */ /* 0x0001e2000f800008 */
[----:B------:R-:W-:Y:S01]  /*f5f0*/  UMOV UR44, 0x0 ;  /* 0x00000000002c7882 */ /* 0x000fe20000000000 */
[----:B------:R-:W-:Y:S01]  /*f600*/  UMOV UR45, 0x4408490 ;  /* 0x04408490002d7882 */ /* 0x000fe20000000000 */
[----:B------:R0:W-:Y:S01]  /*f610*/  UTCHMMA gdesc[UR36], gdesc[UR34], tmem[UR8], tmem[UR40], idesc[UR41], UPT ;  /* 0x00ff2822240075ea */ /* 0x0001e2000b800008 */
[----:B------:R-:W-:Y:S01]  /*f620*/  UMOV UR4, UR4 ;  /* 0x0000000400047c82 */ /* 0x000fe20008000000 */
[----:B------:R0:W-:Y:S01]  /*f630*/  UTCHMMA gdesc[UR26], gdesc[UR28], tmem[UR8], tmem[UR42], idesc[UR43], UPT ;  /* 0x00ff2a1c1a0075ea */ /* 0x0001e2000b800008 */
[----:B------:R0:W-:Y:S01]  /*f640*/  UTCHMMA gdesc[UR30], gdesc[UR32], tmem[UR8], tmem[UR44], idesc[UR45], UPT ;  /* 0x00ff2c201e0075ea */ /* 0x0001e2000b800008 */
[----:B------:R0:W-:Y:S01]  /*f650*/  UTCBAR [UR4], URZ ;  /* 0x000000ff040073e9 */ /* 0x0001e200080000ff */
[----:B------:R-:W-:Y:S01]  /*f660*/  NOP ;  /* 0x0000000000007918 */ /* 0x000fe20000000000 */
.L_x_6:
[----:B------:R-:W-:Y:S05]  /*f670*/  @!P3 BRA `(.L_x_7) ;  /* 0x00000054006cb947 */ /* 0x000fea0003800000 */
[----:B-----5:R-:W-:Y:S01]  /*f680*/  VIADD R2, R2, 0xffffffc0 ;  /* 0xffffffc002027836 */ /* 0x020fe20000000000 */
[----:B------:R1:W-:Y:S01]  /*f690*/  STL.64 [R1+0x500], R4 ;  /* 0x0005000401007387 */ /* 0x0003e20000100a00 */
[----:B0-----:R-:W-:Y:S02]  /*f6a0*/  UIADD3.64 UR18, UPT, UPT, UR22, 0x80, URZ ;  /* 0x0000008016127897 */ /* 0x001fe4000fffe0ff */
[----:B------:R-:W-:Y:S01]  /*f6b0*/  UIADD3.64 UR26, UPT, UPT, UR24, 0x2, URZ ;  /* 0x00000002181a7897 */ /* 0x000fe2000fffe0ff */
[----:B------:R-:W-:Y:S01]  /*f6c0*/  R2UR UR32, R2 ;  /* 0x00000000022072ca */ /* 0x000fe200000e0000 */
[----:B------:R-:W-:Y:S01]  /*f6d0*/  UIADD3.64 UR28, UPT, UPT, UR22, 0x100, URZ ;  /* 0x00000100161c7897 */ /* 0x000fe2000fffe0ff */
[----:B------:R-:W2:Y:S01]  /*f6e0*/  LDL.LU R2, [R1+0x210] ;  /* 0x0002100001027983 */ /* 0x000ea20000300800 */
[----:B------:R-:W-:-:S03]  /*f6f0*/  UIADD3.64 UR30, UPT, UPT, UR24, 0x4, URZ ;  /* 0x00000004181e7897 */ /* 0x000fc6000fffe0ff */
[----:B-1----:R-:W3:Y:S04]  /*f700*/  LDL.LU.64 R4, [R1+0x1a0] ;  /* 0x0001a00001047983 */ /* 0x002ee80000300a00 */
[----:B--2---:R-:W-:Y:S04]  /*f710*/  STL [R1+0x2f0], R2 ;  /* 0x0002f00201007387 */ /* 0x004fe80000100800 */
[----:B---3--:R0:W-:Y:S04]  /*f720*/  STL.64 [R1+0x278], R4 ;  /* 0x0002780401007387 */ /* 0x0081e80000100a00 */
[----:B0-----:R-:W2:Y:S04]  /*f730*/  LDL.LU.64 R4, [R1+0x1a8] ;  /* 0x0001a80001047983 */ /* 0x001ea80000300a00 */
[----:B--2---:R0:W-:Y:S04]  /*f740*/  STL.64 [R1+0x270], R4 ;  /* 0x0002700401007387 */ /* 0x0041e80000100a00 */
        /* <DEDUP_REMOVED lines=52> */
[----:B0-----:R0:W5:Y:S01]  /*fa90*/  LDL.LU.64 R4, [R1+0x500] ;  /* 0x0005000001047983 */ /* 0x0011620000300a00 */
[----:B------:R-:W-:Y:S01]  /*faa0*/  UMOV UR5, 0x1 ;  /* 0x0000000100057882 */ /* 0x000fe20000000000 */
[----:B------:R-:W-:-:S05]  /*fab0*/  UMOV UR4, URZ ;  /* 0x000000ff00047c82 */ /* 0x000fca0008000000 */
.L_x_10:
[----:B-1---5:R1:W-:Y:S04]  /*fac0*/  STL.64 [R1+0x530], R14 ;  /* 0x0005300e01007387 */ /* 0x0223e80000100a00 */
[----:B-1----:R-:W2:Y:S04]  /*fad0*/  LDL.LU.64 R14, [R1+0x238] ;  /* 0x00023800010e7983 */ /* 0x002ea80000300a00 */
[----:B------:R1:W-:Y:S04]  /*fae0*/  STL.64 [R1+0x528], R12 ;  /* 0x0005280c01007387 */ /* 0x0003e80000100a00 */
[----:B-1----:R-:W3:Y:S04]  /*faf0*/  LDL.LU.64 R12, [R1+0x258] ;  /* 0x00025800010c7983 */ /* 0x002ee80000300a00 */
[----:B------:R-:W-:Y:S04]  /*fb00*/  STL [R1+0x520], R11 ;  /* 0x0005200b01007387 */ /* 0x000fe80000100800 */
[----:B------:R-:W-:Y:S04]  /*fb10*/  STL [R1+0x51c], R10 ;  /* 0x00051c0a01007387 */ /* 0x000fe80000100800 */
[----:B-----5:R-:W-:Y:S04]  /*fb20*/  STL [R1+0x518], R5 ;  /* 0x0005180501007387 */ /* 0x020fe80000100800 */
[----:B------:R1:W-:Y:S04]  /*fb30*/  STL.64 [R1+0x510], R8 ;  /* 0x0005100801007387 */ /* 0x0003e80000100a00 */
[----:B-1----:R-:W4:Y:S04]  /*fb40*/  LDL.LU.64 R8, [R1+0x278] ;  /* 0x0002780001087983 */ /* 0x002f280000300a00 */
[----:B------:R1:W-:Y:S04]  /*fb50*/  STL.64 [R1+0x508], R6 ;  /* 0x0005080601007387 */ /* 0x0003e80000100a00 */
[----:B-1----:R-:W4:Y:S01]  /*fb60*/  LDL.LU.64 R6, [R1+0x198] ;  /* 0x0001980001067983 */ /* 0x002f220000300a00 */
[----:B------:R-:W-:Y:S01]  /*fb70*/  USHF.L.U32 UR6, UR6, 0x1f, URZ ;  /* 0x0000001f06067899 */ /* 0x000fe200080006ff */
[----:B------:R-:W1:Y:S05]  /*fb80*/  S2R R11, SR_TID.X ;  /* 0x00000000000b7919 */ /* 0x000e6a0000002100 */
[----:B------:R-:W-:Y:S01]  /*fb90*/  IMAD.U32 R2, RZ, RZ, UR6 ;  /* 0x00000006ff027e24 */ /* 0x000fe2000f8e00ff */
[----:B------:R-:W-:Y:S03]  /*fba0*/  STL [R1+0x504], R4 ;  /* 0x0005040401007387 */ /* 0x000fe60000100800 */
[----:B------:R1:W0:Y:S01]  /*fbb0*/  SYNCS.PHASECHK.TRANS64.TRYWAIT P6, [UR11], R2 ;  /* 0x00000002ff0075a7 */ /* 0x00022200080c110b */
[----:B------:R-:W-:Y:S04]  /*fbc0*/  STL [R1+0x500], R3 ;  /* 0x0005000301007387 */ /* 0x000fe80000100800 */
[----:B------:R-:W-:Y:S04]  /*fbd0*/  STL [R1+0x4fc], R0 ;  /* 0x0004fc0001007387 */ /* 0x000fe80000100800 */
[----:B------:R1:W-:Y:S02]  /*fbe0*/  STL [R1+0x28c], R2 ;  /* 0x00028c0201007387 */ /* 0x0003e40000100800 */
[----:B-1----:R-:W-:-:S02]  /*fbf0*/  SHF.R.U32.HI R2, RZ, 0x6, R11 ;  /* 0x00000006ff027819 */ /* 0x002fc4000001160b */
[--C-:B------:R-:W-:Y:S02]  /*fc00*/  SHF.R.U32.HI R5, RZ, 0x6, R11.reuse ;  /* 0x00000006ff057819 */ /* 0x100fe4000001160b */
[--C-:B------:R-:W-:Y:S02]  /*fc10*/  SHF.R.U32.HI R10, RZ, 0x6, R11.reuse ;  /* 0x00000006ff0a7819 */ /* 0x100fe4000001160b */
[----:B------:R-:W-:Y:S02]  /*fc20*/  SHF.R.U32.HI R11, RZ, 0x6, R11 ;  /* 0x00000006ff0b7819 */ /* 0x000fe4000001160b */
[----:B------:R-:W-:Y:S02]  /*fc30*/  SGXT.U32 R10, R10, 0x1 ;  /* 0x000000010a0a781a */ /* 0x000fe40000000000 */
[----:B------:R-:W-:Y:S02]  /*fc40*/  SGXT.U32 R11, R11, 0x1 ;  /* 0x000000010b0b781a */ /* 0x000fe40000000000 */
[----:B------:R-:W-:-:S02]  /*fc50*/  SGXT.U32 R5, R5, 0x1 ;  /* 0x000000010505781a */ /* 0x000fc40000000000 */
[----:B------:R-:W-:Y:S02]  /*fc60*/  LOP3.LUT R11, R11, 0x8, RZ, 0xfc, !PT ;  /* 0x000000080b0b7812 */ /* 0x000fe400078efcff */
[----:B------:R-:W-:Y:S02]  /*fc70*/  LOP3.LUT R10, R10, 0x10, RZ, 0xfc, !PT ;  /* 0x000000100a0a7812 */ /* 0x000fe400078efcff */
[----:B------:R-:W-:Y:S02]  /*fc80*/  LOP3.LUT R5, R5, 0x18, RZ, 0xfc, !PT ;  /* 0x0000001805057812 */ /* 0x000fe400078efcff */
[----:B------:R-:W-:Y:S02]  /*fc90*/  ISETP.GE.AND P4, PT, R11, UR32, PT ;  /* 0x000000200b007c0c */ /* 0x000fe4000bf86270 */
[----:B------:R-:W-:Y:S02]  /*fca0*/  ISETP.GE.AND P3, PT, R10, UR32, PT ;  /* 0x000000200a007c0c */ /* 0x000fe4000bf66270 */
[----:B------:R-:W-:-:S02]  /*fcb0*/  ISETP.GE.AND P0, PT, R5, UR32, PT ;  /* 0x0000002005007c0c */ /* 0x000fc4000bf06270 */
[----:B------:R-:W-:Y:S02]  /*fcc0*/  PRMT R4, RZ, 0x7610, R4 ;  /* 0x00007610ff047816 */ /* 0x000fe40000000004 */
[----:B------:R-:W-:Y:S02]  /*fcd0*/  PRMT R3, RZ, 0x7610, R3 ;  /* 0x00007610ff037816 */ /* 0x000fe40000000003 */
[----:B------:R-:W-:Y:S02]  /*fce0*/  PRMT R0, RZ, 0x7610, R0 ;  /* 0x00007610ff007816 */ /* 0x000fe40000000000 */
[----:B------:R-:W-:Y:S01]  /*fcf0*/  SGXT.U32 R2, R2, 0x1 ;  /* 0x000000010202781a */ /* 0x000fe20000000000 */
[----:B--2---:R-:W-:-:S05]  /*fd00*/  IMAD.WIDE R14, R164, 0x2, R14 ;  /* 0x00000002a40e7825 */ /* 0x004fca00078e020e */
[----:B------:R1:W-:Y:S01]  /*fd10*/  STL.64 [R1+0x238], R14 ;  /* 0x0002380e01007387 */ /* 0x0003e20000100a00 */
[----:B---3--:R-:W-:-:S03]  /*fd20*/  IMAD.WIDE R12, R164, 0x2, R12 ;  /* 0x00000002a40c7825 */ /* 0x008fc600078e020c */
[----:B-1----:R1:W5:Y:S01]  /*fd30*/  LDL.LU.64 R14, [R1+0x530] ;  /* 0x00053000010e7983 */ /* 0x0023620000300a00 */
[----:B------:R-:W-:-:S03]  /*fd40*/  ISETP.GE.AND P5, PT, R2, UR32, PT ;  /* 0x0000002002007c0c */ /* 0x000fc6000bfa6270 */
[----:B------:R2:W-:Y:S04]  /*fd50*/  STL.64 [R1+0x258], R12 ;  /* 0x0002580c01007387 */ /* 0x0005e80000100a00 */
[----:B--2---:R1:W5:Y:S04]  /*fd60*/  LDL.LU.64 R12, [R1+0x528] ;  /* 0x00052800010c7983 */ /* 0x0043680000300a00 */
[----:B------:R1:W5:Y:S04]  /*fd70*/  LDL.LU R11, [R1+0x520] ;  /* 0x00052000010b7983 */ /* 0x0003680000300800 */
[----:B------:R1:W5:Y:S01]  /*fd80*/  LDL.LU R10, [R1+0x51c] ;  /* 0x00051c00010a7983 */ /* 0x0003620000300800 */
[----:B----4-:R-:W-:-:S03]  /*fd90*/  IMAD.WIDE R8, R164, 0x2, R8 ;  /* 0x00000002a4087825 */ /* 0x010fc600078e0208 */
[----:B------:R1:W5:Y:S04]  /*fda0*/  LDL.LU R5, [R1+0x518] ;  /* 0x0005180001057983 */ /* 0x0003680000300800 */
[----:B------:R2:W-:Y:S01]  /*fdb0*/  STL.64 [R1+0x278], R8 ;  /* 0x0002780801007387 */ /* 0x0005e20000100a00 */
[----:B------:R-:W-:-:S03]  /*fdc0*/  IMAD.WIDE R6, R164, 0x2, R6 ;  /* 0x00000002a4067825 */ /* 0x000fc600078e0206 */
[----:B--2---:R1:W5:Y:S04]  /*fdd0*/  LDL.LU.64 R8, [R1+0x510] ;  /* 0x0005100001087983 */ /* 0x0043680000300a00 */
[----:B------:R2:W-:Y:S04]  /*fde0*/  STL.64 [R1+0x198], R6 ;  /* 0x0001980601007387 */ /* 0x0005e80000100a00 */
[----:B--2---:R1:W5:Y:S04]  /*fdf0*/  LDL.LU.64 R6, [R1+0x508] ;  /* 0x0005080001067983 */ /* 0x0043680000300a00 */
[----:B------:R2:W-:Y:S04]  /*fe00*/  STL.S16 [R1+0x288], R4 ;  /* 0x0002880401007387 */ /* 0x0005e80000100600 */
[----:B--2---:R1:W5:Y:S04]  /*fe10*/  LDL.LU R4, [R1+0x504] ;  /* 0x0005040001047983 */ /* 0x0043680000300800 */
[----:B------:R2:W-:Y:S04]  /*fe20*/  STL.S16 [R1+0x284], R3 ;  /* 0x0002840301007387 */ /* 0x0005e80000100600 */
[----:B--2---:R1:W5:Y:S04]  /*fe30*/  LDL.LU R3, [R1+0x500] ;  /* 0x0005000001037983 */ /* 0x0043680000300800 */
[----:B------:R2:W-:Y:S04]  /*fe40*/  STL.S16 [R1+0x280], R0 ;  /* 0x0002800001007387 */ /* 0x0005e80000100600 */
[----:B--2---:R1:W5:Y:S01]  /*fe50*/  LDL.LU R0, [R1+0x4fc] ;  /* 0x0004fc0001007983 */ /* 0x0043620000300800 */
[----:B------:R-:W-:Y:S01]  /*fe60*/  PRMT R2, RZ, 0x7610, R2 ;  /* 0x00007610ff027816 */ /* 0x000fe20000000002 */
[----:B0-----:R-:W-:Y:S06]  /*fe70*/  @!P6 BRA `(.L_x_8) ;  /* 0x000000940050e947 */ /* 0x001fec0003800000 */
.L_x_16:
[----:B------:R0:W-:Y:S04]  /*fe80*/  STL.64 [R1+0x828], R22 ;  /* 0x0008281601007387 */ /* 0x0001e80000100a00 */
[----:B0-----:R-:W2:Y:S04]  /*fe90*/  LDL.64 R22, [R1+0x238] ;  /* 0x0002380001167983 */ /* 0x001ea80000100a00 */
[----:B------:R0:W-:Y:S04]  /*fea0*/  STL.64 [R1+0x820], R20 ;  /* 0x0008201401007387 */ /* 0x0001e80000100a00 */
[----:B0-----:R-:W3:Y:S04]  /*feb0*/  LDL.64 R20, [R1+0x258] ;  /* 0x0002580001147983 */ /* 0x001ee80000100a00 */
[----:B------:R0:W-:Y:S04]  /*fec0*/  STL.64 [R1+0x818], R18 ;  /* 0x0008181201007387 */ /* 0x0001e80000100a00 */
[----:B0-----:R-:W4:Y:S04]  /*fed0*/  LDL.64 R18, [R1+0x278] ;  /* 0x0002780001127983 */ /* 0x001f280000100a00 */
[----:B------:R0:W-:Y:S04]  /*fee0*/  STL.64 [R1+0x810], R16 ;  /* 0x0008101001007387 */ /* 0x0001e80000100a00 */
[----:B0-----:R-:W2:Y:S04]  /*fef0*/  LDL.64 R16, [R1+0x198] ;  /* 0x0001980001107983 */ /* 0x001ea80000100a00 */
[----:B------:R-:W-:Y:S04]  /*ff00*/  STL.64 [R1+0x808], R54 ;  /* 0x0008083601007387 */ /* 0x000fe80000100a00 */
[----:B-----5:R-:W-:Y:S04]  /*ff10*/  STL.64 [R1+0x800], R14 ;  /* 0x0008000e01007387 */ /* 0x020fe80000100a00 */
[----:B------:R-:W-:Y:S04]  /*ff20*/  STL.64 [R1+0x7f8], R52 ;  /* 0x0007f83401007387 */ /* 0x000fe80000100a00 */
[----:B------:R-:W-:Y:S04]  /*ff30*/  STL.64 [R1+0x7f0], R12 ;  /* 0x0007f00c01007387 */ /* 0x000fe80000100a00 */
[----:B------:R-:W-:Y:S04]  /*ff40*/  STL.64 [R1+0x7e8], R50 ;  /* 0x0007e83201007387 */ /* 0x000fe80000100a00 */
[----:B------:R-:W-:Y:S04]  /*ff50*/  STL.64 [R1+0x7e0], R10 ;  /* 0x0007e00a01007387 */ /* 0x000fe80000100a00 */
[----:B------:R-:W-:Y:S04]  /*ff60*/  STL.64 [R1+0x7d8], R48 ;  /* 0x0007d83001007387 */ /* 0x000fe80000100a00 */
[----:B------:R-:W-:Y:S04]  /*ff70*/  STL.64 [R1+0x7d0], R8 ;  /* 0x0007d00801007387 */ /* 0x000fe80000100a00 */
[----:B------:R-:W-:Y:S04]  /*ff80*/  STL.64 [R1+0x7c8], R44 ;  /* 0x0007c82c01007387 */ /* 0x000fe80000100a00 */
[----:B------:R-:W-:Y:S04]  /*ff90*/  STL.64 [R1+0x7c0], R6 ;  /* 0x0007c00601007387 */ /* 0x000fe80000100a00 */
[----:B------:R0:W-:Y:S04]  /*ffa0*/  STL.64 [R1+0x7b8], R40 ;  /* 0x0007b82801007387 */ /* 0x0001e80000100a00 */
[----:B0-----:R-:W2:Y:S04]  /*ffb0*/  LDL.LU.64 R40, [R1+0x1e0] ;  /* 0x0001e00001287983 */ /* 0x001ea80000300a00 */
[----:B------:R0:W-:Y:S04]  /*ffc0*/  STL.64 [R1+0x7b0], R4 ;  /* 0x0007b00401007387 */ /* 0x0001e80000100a00 */
[----:B0-----:R-:W2:Y:S04]  /*ffd0*/  LDL.LU R4, [R1+0x288] ;  /* 0x0002880001047983 */ /* 0x001ea80000300800 */
[----:B------:R-:W4:Y:S04]  /*ffe0*/  LDL.LU R5, [R1+0x284] ;  /* 0x0002840001057983 */ /* 0x000f280000300800 */
[----:B------:R0:W-:Y:S04]  /*fff0*/  STL.64 [R1+0x7a8], R86 ;  /* 0x0007a85601007387 */ /* 0x0001e80000100a00 */
[----:B0-----:R-:W3:Y:S04]  /*10000*/  LDL.LU R87, [R1+0x280] ;  /* 0x0002800001577983 */ /* 0x001ee80000300800 */
[----:B------:R0:W-:Y:S04]  /*10010*/  STL.64 [R1+0x7a0], R82 ;  /* 0x0007a05201007387 */ /* 0x0001e80000100a00 */
[----:B0-----:R-:W2:Y:S04]  /*10020*/  LDL.LU.64 R82, [R1+0x1a0] ;  /* 0x0001a00001527983 */ /* 0x001ea80000300a00 */
        /* <DEDUP_REMOVED lines=8> */
[----:B------:R-:W-:Y:S04]  /*100b0*/  STL.64 [R1+0x778], R70 ;  /* 0x0007784601007387 */ /* 0x000fe80000100a00 */
[----:B------:R0:W-:Y:S04]  /*100c0*/  STL.64 [R1+0x770], R110 ;  /* 0x0007706e01007387 */ /* 0x0001e80000100a00 */
[----:B0-----:R-:W3:Y:S04]  /*100d0*/  LDL.LU.64 R110, [R1+0x1d0] ;  /* 0x0001d000016e7983 */ /* 0x001ee80000300a00 */
[----:B------:R-:W-:Y:S04]  /*100e0*/  STL.64 [R1+0x768], R68 ;  /* 0x0007684401007387 */ /* 0x000fe80000100a00 */
[----:B------:R0:W-:Y:S04]  /*100f0*/  STL.64 [R1+0x760], R108 ;  /* 0x0007606c01007387 */ /* 0x0001e80000100a00 */
[----:B0-----:R-:W3:Y:S04]  /*10100*/  LDL.LU.64 R108, [R1+0x1d8] ;  /* 0x0001d800016c7983 */ /* 0x001ee80000300a00 */
        /* <DEDUP_REMOVED lines=64> */
[----:B----4-:R4:W4:Y:S04]  /*10510*/  @!P4 LDG.E.U16 R5, desc[UR20][R18.64] ;  /* 0x000000141205c981 */ /* 0x010928000c1e1500 */
[----:B------:R-:W4:Y:S01]  /*10520*/  LDL.LU.64 R14, [R1+0x190] ;  /* 0x00019000010e7983 */ /* 0x000f220000300a00 */
[----:B--2---:R-:W-:-:S03]  /*10530*/  IMAD.WIDE R40, R164, 0x2, R40 ;  /* 0x00000002a4287825 */ /* 0x004fc600078e0228 */
[----:B------:R2:W2:Y:S04]  /*10540*/  @!P0 LDG.E.U16 R2, desc[UR20][R22.64] ;  /* 0x0000001416028981 */ /* 0x0004a8000c1e1500 */
[----:B------:R-:W2:Y:S04]  /*10550*/  LDL.LU.64 R18, [R1+0x268] ;  /* 0x0002680001127983 */ /* 0x000ea80000300a00 */
[----:B------:R-:W2:Y:S04]  /*10560*/  LDL.LU.64 R54, [R1+0x250] ;  /* 0x0002500001367983 */ /* 0x000ea80000300a00 */
[----:B------:R-:W2:Y:S04]  /*10570*/  LDL.LU.64 R52, [R1+0x240] ;  /* 0x0002400001347983 */ /* 0x000ea80000300a00 */
[----:B------:R-:W2:Y:S04]  /*10580*/  LDL.LU.64 R50, [R1+0x228] ;  /* 0x0002280001327983 */ /* 0x000ea80000300a00 */
[----:B------:R-:W2:Y:S04]  /*10590*/  LDL.LU.64 R10, [R1+0x220] ;  /* 0x00022000010a7983 */ /* 0x000ea80000300a00 */
[----:B------:R-:W2:Y:S04]  /*105a0*/  LDL.LU.64 R48, [R1+0x218] ;  /* 0x0002180001307983 */ /* 0x000ea80000300a00 */
[----:B------:R-:W2:Y:S04]  /*105b0*/  LDL.LU.64 R8, [R1+0x210] ;  /* 0x0002100001087983 */ /* 0x000ea80000300a00 */
[----:B------:R-:W4:Y:S04]  /*105c0*/  LDL.LU.64 R44, [R1+0x208] ;  /* 0x00020800012c7983 */ /* 0x000f280000300a00 */
[----:B------:R-:W4:Y:S04]  /*105d0*/  LDL.LU.64 R6, [R1+0x200] ;  /* 0x0002000001067983 */ /* 0x000f280000300a00 */
[----:B------:R-:W4:Y:S01]  /*105e0*/  LDL.LU.64 R70, [R1+0x1f8] ;  /* 0x0001f80001467983 */ /* 0x000f220000300a00 */
[----:B------:R-:W-:-:S03]  /*105f0*/  IMAD.WIDE R82, R164, 0x2, R82 ;  /* 0x00000002a4527825 */ /* 0x000fc600078e0252 */
[----:B---3--:R3:W3:Y:S01]  /*10600*/  @!P3 LDG.E.U16 R87, desc[UR20][R20.64] ;  /* 0x000000141457b981 */ /* 0x0086e2000c1e1500 */
[C---:B------:R-:W-:Y:S01]  /*10610*/  IMAD.WIDE R78, R164.reuse, 0x2, R78 ;  /* 0x00000002a44e7825 */ /* 0x040fe200078e024e */
[----:B------:R-:W0:Y:S03]  /*10620*/  S2R R12, SR_TID.X ;  /* 0x00000000000c7919 */ /* 0x000e260000002100 */
[C---:B------:R-:W-:Y:S01]  /*10630*/  IMAD.WIDE R76, R164.reuse, 0x2, R76 ;  /* 0x00000002a44c7825 */ /* 0x040fe200078e024c */
[----:B------:R-:W0:Y:S03]  /*10640*/  S2R R13, SR_TID.X ;  /* 0x00000000000d7919 */ /* 0x000e260000002100 */
[C---:B------:R-:W-:Y:S01]  /*10650*/  IMAD.WIDE R110, R164.reuse, 0x2, R110 ;  /* 0x00000002a46e7825 */ /* 0x040fe200078e026e */
[----:B------:R-:W-:Y:S03]  /*10660*/  STL.64 [R1+0x1a0], R82 ;  /* 0x0001a05201007387 */ /* 0x000fe60000100a00 */
[C---:B------:R-:W-:Y:S01]  /*10670*/  IMAD.WIDE R108, R164.reuse, 0x2, R108 ;  /* 0x00000002a46c7825 */ /* 0x040fe200078e026c */
[----:B------:R-:W-:Y:S03]  /*10680*/  STL.64 [R1+0x1c0], R78 ;  /* 0x0001c04e01007387 */ /* 0x000fe60000100a00 */
[C---:B------:R-:W-:Y:S01]  /*10690*/  IMAD.WIDE R74, R164.reuse, 0x2, R74 ;  /* 0x00000002a44a7825 */ /* 0x040fe200078e024a */
[----:B------:R-:W-:Y:S03]  /*106a0*/  STL.64 [R1+0x1c8], R76 ;  /* 0x0001c84c01007387 */ /* 0x000fe60000100a00 */
[----:B------:R-:W-:Y:S01]  /*106b0*/  IMAD.WIDE R72, R164, 0x2, R72 ;  /* 0x00000002a4487825 */ /* 0x000fe200078e0248 */
[----:B------:R-:W-:Y:S04]  /*106c0*/  STL.64 [R1+0x1d0], R110 ;  /* 0x0001d06e01007387 */ /* 0x000fe80000100a00 */
[----:B------:R-:W-:Y:S04]  /*106d0*/  STL.64 [R1+0x1d8], R108 ;  /* 0x0001d86c01007387 */ /* 0x000fe80000100a00 */
[----:B------:R-:W-:Y:S04]  /*106e0*/  STL.64 [R1+0x1e0], R40 ;  /* 0x0001e02801007387 */ /* 0x000fe80000100a00 */
[----:B------:R-:W-:Y:S04]  /*106f0*/  STL.64 [R1+0x1e8], R74 ;  /* 0x0001e84a01007387 */ /* 0x000fe80000100a00 */
[----:B------:R-:W-:Y:S01]  /*10700*/  STL.64 [R1+0x1f0], R72 ;  /* 0x0001f04801007387 */ /* 0x000fe20000100a00 */
[----:B0-----:R-:W-:-:S03]  /*10710*/  SHF.R.U32.HI R12, RZ, 0x6, R12 ;  /* 0x00000006ff0c7819 */ /* 0x001fc6000001160c */
[----:B------:R-:W3:Y:S01]  /*10720*/  @!P5 LDG.E.U16 R4, desc[UR20][R16.64] ;  /* 0x000000141004d981 */ /* 0x000ee2000c1e1500 */
[----:B--2---:R-:W-:-:S04]  /*10730*/  IMAD.WIDE R8, R164, 0x2, R8 ;  /* 0x00000002a4087825 */ /* 0x004fc800078e0208 */
[----:B----4-:R-:W-:-:S04]  /*10740*/  IMAD.WIDE R44, R164, 0x2, R44 ;  /* 0x00000002a42c7825 */ /* 0x010fc800078e022c */
[----:B------:R-:W-:-:S04]  /*10750*/  IMAD.WIDE R6, R164, 0x2, R6 ;  /* 0x00000002a4067825 */ /* 0x000fc800078e0206 */
[----:B------:R-:W-:-:S05]  /*10760*/  IMAD.WIDE R70, R164, 0x2, R70 ;  /* 0x00000002a4467825 */ /* 0x000fca00078e0246 */
[----:B------:R-:W-:Y:S04]  /*10770*/  STL.64 [R1+0x1f8], R70 ;  /* 0x0001f84601007387 */ /* 0x000fe80000100a00 */
[----:B------:R-:W-:Y:S04]  /*10780*/  STL.64 [R1+0x200], R6 ;  /* 0x0002000601007387 */ /* 0x000fe80000100a00 */
[----:B------:R-:W-:Y:S04]  /*10790*/  STL.64 [R1+0x208], R44 ;  /* 0x0002082c01007387 */ /* 0x000fe80000100a00 */
[----:B------:R-:W-:Y:S04]  /*107a0*/  STL.64 [R1+0x210], R8 ;  /* 0x0002100801007387 */ /* 0x000fe80000100a00 */
[----:B------:R-:W2:Y:S04]  /*107b0*/  LDL.LU.64 R22, [R1+0x188] ;  /* 0x0001880001167983 */ /* 0x000ea80000300a00 */
[----:B------:R-:W4:Y:S04]  /*107c0*/  LDL.LU.64 R68, [R1+0x180] ;  /* 0x0001800001447983 */ /* 0x000f280000300a00 */
[----:B------:R-:W3:Y:S01]  /*107d0*/  LDL.LU.64 R20, [R1+0x270] ;  /* 0x0002700001147983 */ /* 0x000ee20000300a00 */
[----:B------:R-:W-:-:S04]  /*107e0*/  SGXT.U32 R12, R12, 0x1 ;  /* 0x000000010c0c781a */ /* 0x000fc80000000000 */
[----:B------:R-:W-:-:S04]  /*107f0*/  LOP3.LUT R12, R12, 0x2, RZ, 0xfc, !PT ;  /* 0x000000020c0c7812 */ /* 0x000fc800078efcff */
[----:B------:R-:W-:Y:S02]  /*10800*/  ISETP.GE.AND P3, PT, R12, UR32, PT ;  /* 0x000000200c007c0c */ /* 0x000fe4000bf66270 */
[----:B------:R-:W-:-:S04]  /*10810*/  SHF.R.U32.HI R12, RZ, 0x6, R13 ;  /* 0x00000006ff0c7819 */ /* 0x000fc8000001160d */
[----:B------:R-:W-:-:S04]  /*10820*/  SGXT.U32 R12, R12, 0x1 ;  /* 0x000000010c0c781a */ /* 0x000fc80000000000 */
[----:B------:R-:W-:-:S04]  /*10830*/  LOP3.LUT R12, R12, 0x6, RZ, 0xfc, !PT ;  /* 0x000000060c0c7812 */ /* 0x000fc800078efcff */
[----:B------:R-:W-:Y:S02]  /*10840*/  ISETP.GE.AND P0, PT, R12, UR32, PT ;  /* 0x000000200c007c0c */ /* 0x000fe4000bf06270 */
[----:B------:R-:W0:Y:S01]  /*10850*/  S2R R12, SR_TID.X ;  /* 0x00000000000c7919 */ /* 0x000e220000002100 */
[----:B------:R-:W-:-:S04]  /*10860*/  IMAD.WIDE R48, R164, 0x2, R48 ;  /* 0x00000002a4307825 */ /* 0x000fc800078e0230 */
[C---:B------:R-:W-:Y:S01]  /*10870*/  IMAD.WIDE R10, R164.reuse, 0x2, R10 ;  /* 0x00000002a40a7825 */ /* 0x040fe200078e020a */
[----:B------:R-:W-:Y:S03]  /*10880*/  STL.64 [R1+0x218], R48 ;  /* 0x0002183001007387 */ /* 0x000fe60000100a00 */
[C---:B------:R-:W-:Y:S01]  /*10890*/  IMAD.WIDE R50, R164.reuse, 0x2, R50 ;  /* 0x00000002a4327825 */ /* 0x040fe200078e0232 */
[----:B------:R-:W-:Y:S03]  /*108a0*/  STL.64 [R1+0x220], R10 ;  /* 0x0002200a01007387 */ /* 0x000fe60000100a00 */
[C---:B------:R-:W-:Y:S01]  /*108b0*/  IMAD.WIDE R52, R164.reuse, 0x2, R52 ;  /* 0x00000002a4347825 */ /* 0x040fe200078e0234 */
[----:B------:R-:W-:Y:S03]  /*108c0*/  STL.64 [R1+0x228], R50 ;  /* 0x0002283201007387 */ /* 0x000fe60000100a00 */
[C---:B------:R-:W-:Y:S01]  /*108d0*/  IMAD.WIDE R54, R164.reuse, 0x2, R54 ;  /* 0x00000002a4367825 */ /* 0x040fe200078e0236 */
[----:B------:R-:W-:Y:S03]  /*108e0*/  STL.64 [R1+0x240], R52 ;  /* 0x0002403401007387 */ /* 0x000fe60000100a00 */
[----:B------:R-:W-:Y:S01]  /*108f0*/  IMAD.WIDE R14, R164, 0x2, R14 ;  /* 0x00000002a40e7825 */ /* 0x000fe200078e020e */
[----:B------:R-:W-:Y:S01]  /*10900*/  SHF.R.U32.HI R13, RZ, 0x6, R13 ;  /* 0x00000006ff0d7819 */ /* 0x000fe2000001160d */
[----:B------:R-:W-:Y:S04]  /*10910*/  STL.64 [R1+0x250], R54 ;  /* 0x0002503601007387 */ /* 0x000fe80000100a00 */
[----:B------:R1:W-:Y:S01]  /*10920*/  STL.64 [R1+0x190], R14 ;  /* 0x0001900e01007387 */ /* 0x0003e20000100a00 */
[----:B------:R-:W-:-:S03]  /*10930*/  SGXT.U32 R13, R13, 0x1 ;  /* 0x000000010d0d781a */ /* 0x000fc60000000000 */
[----:B------:R-:W3:Y:S01]  /*10940*/  LDL.LU.64 R16, [R1+0x260] ;  /* 0x0002600001107983 */ /* 0x000ee20000300a00 */
[----:B------:R-:W-:-:S04]  /*10950*/  LOP3.LUT R13, R13, 0x4, RZ, 0xfc, !PT ;  /* 0x000000040d0d7812 */ /* 0x000fc800078efcff */
[----:B------:R-:W-:Y:S02]  /*10960*/  ISETP.GE.AND P5, PT, R13, UR32, PT ;  /* 0x000000200d007c0c */ /* 0x000fe4000bfa6270 */
[--C-:B0-----:R-:W-:Y:S02]  /*10970*/  SHF.R.U32.HI R13, RZ, 0x6, R12.reuse ;  /* 0x00000006ff0d7819 */ /* 0x101fe4000001160c */
[----:B------:R-:W-:Y:S01]  /*10980*/  SHF.R.U32.HI R12, RZ, 0x6, R12 ;  /* 0x00000006ff0c7819 */ /* 0x000fe2000001160c */
[----:B------:R-:W-:Y:S01]  /*10990*/  IMAD.WIDE R18, R164, 0x2, R18 ;  /* 0x00000002a4127825 */ /* 0x000fe200078e0212 */
[----:B------:R-:W-:Y:S02]  /*109a0*/  PRMT R107, RZ, 0x7610, R107 ;  /* 0x00007610ff6b7816 */ /* 0x000fe4000000006b */
[----:B------:R-:W-:-:S04]  /*109b0*/  SGXT.U32 R12, R12, 0x1 ;  /* 0x000000010c0c781a */ /* 0x000fc80000000000 */
[----:B------:R-:W-:Y:S01]  /*109c0*/  LOP3.LUT R12, R12, 0xc, RZ, 0xfc, !PT ;  /* 0x0000000c0c0c7812 */ /* 0x000fe200078efcff */
[----:B------:R-:W-:Y:S04]  /*109d0*/  STL.64 [R1+0x268], R18 ;  /* 0x0002681201007387 */ /* 0x000fe80000100a00 */
[----:B------:R-:W3:Y:S01]  /*109e0*/  @!P3 LDG.E.U16 R107, desc[UR20][R14.64] ;  /* 0x000000140e6bb981 */ /* 0x000ee2000c1e1500 */
[----:B------:R-:W-:Y:S02]  /*109f0*/  ISETP.GE.AND P3, PT, R12, UR32, PT ;  /* 0x000000200c007c0c */ /* 0x000fe4000bf66270 */
[----:B------:R-:W0:Y:S01]  /*10a00*/  S2R R12, SR_TID.X ;  /* 0x00000000000c7919 */ /* 0x000e220000002100 */
[----:B------:R-:W-:-:S04]  /*10a10*/  SGXT.U32 R13, R13, 0x1 ;  /* 0x000000010d0d781a */ /* 0x000fc80000000000 */
[----:B------:R-:W-:-:S04]  /*10a20*/  LOP3.LUT R13, R13, 0xa, RZ, 0xfc, !PT ;  /* 0x0000000a0d0d7812 */ /* 0x000fc800078efcff */
[----:B------:R-:W-:Y:S02]  /*10a30*/  ISETP.GE.AND P4, PT, R13, UR32, PT ;  /* 0x000000200d007c0c */ /* 0x000fe4000bf86270 */
[----:B-1----:R-:W-:Y:S02]  /*10a40*/  PRMT R125, RZ, 0x7610, R125 ;  /* 0x00007610ff7d7816 */ /* 0x002fe4000000007d */
[----:B------:R-:W-:Y:S02]  /*10a50*/  PRMT R97, RZ, 0x7610, R97 ;  /* 0x00007610ff617816 */ /* 0x000fe40000000061 */
[--C-:B0-----:R-:W-:Y:S02]  /*10a60*/  SHF.R.U32.HI R13, RZ, 0x6, R12.reuse ;  /* 0x00000006ff0d7819 */ /* 0x101fe4000001160c */
[----:B------:R-:W-:Y:S02]  /*10a70*/  SHF.R.U32.HI R12, RZ, 0x6, R12 ;  /* 0x00000006ff0c7819 */ /* 0x000fe4000001160c */
[----:B------:R-:W-:-:S02]  /*10a80*/  SGXT.U32 R13, R13, 0x1 ;  /* 0x000000010d0d781a */ /* 0x000fc40000000000 */
[----:B------:R-:W-:Y:S02]  /*10a90*/  SGXT.U32 R12, R12, 0x1 ;  /* 0x000000010c0c781a */ /* 0x000fe40000000000 */
[----:B------:R-:W-:Y:S02]  /*10aa0*/  LOP3.LUT R13, R13, 0xe, RZ, 0xfc, !PT ;  /* 0x0000000e0d0d7812 */ /* 0x000fe400078efcff */
[----:B------:R-:W-:Y:S01]  /*10ab0*/  LOP3.LUT R12, R12, 0x12, RZ, 0xfc, !PT ;  /* 0x000000120c0c7812 */ /* 0x000fe200078efcff */
[----:B--2---:R-:W-:-:S04]  /*10ac0*/  IMAD.WIDE R22, R164, 0x2, R22 ;  /* 0x00000002a4167825 */ /* 0x004fc800078e0216 */
[C---:B----4-:R-:W-:Y:S01]  /*10ad0*/  IMAD.WIDE R68, R164.reuse, 0x2, R68 ;  /* 0x00000002a4447825 */ /* 0x050fe200078e0244 */
[----:B------:R-:W2:Y:S04]  /*10ae0*/  @!P5 LDG.E.U16 R125, desc[UR20][R22.64] ;  /* 0x00000014167dd981 */ /* 0x000ea8000c1e1500 */
[----:B------:R-:W-:Y:S04]  /*10af0*/  STL.64 [R1+0x180], R68 ;  /* 0x0001804401007387 */ /* 0x000fe80000100a00 */
[----:B------:R0:W-:Y:S04]  /*10b00*/  STL.64 [R1+0x188], R22 ;  /* 0x0001881601007387 */ /* 0x0001e80000100a00 */
[----:B------:R-:W4:Y:S01]  /*10b10*/  LDL.LU.64 R14, [R1+0x248] ;  /* 0x00024800010e7983 */ /* 0x000f220000300a00 */
[----:B---3--:R-:W-:Y:S01]  /*10b20*/  IMAD.WIDE R20, R164, 0x2, R20 ;  /* 0x00000002a4147825 */ /* 0x008fe200078e0214 */
[----:B------:R-:W-:-:S02]  /*10b30*/  ISETP.GE.AND P5, PT, R13, UR32, PT ;  /* 0x000000200d007c0c */ /* 0x000fc4000bfa6270 */
[----:B------:R1:W3:Y:S01]  /*10b40*/  @!P0 LDG.E.U16 R97, desc[UR20][R68.64] ;  /* 0x0000001444618981 */ /* 0x0002e2000c1e1500 */
[----:B------:R-:W-:-:S03]  /*10b50*/  ISETP.GE.AND P0, PT, R12, UR32, PT ;  /* 0x000000200c007c0c */ /* 0x000fc6000bf06270 */
[----:B0-----:R-:W2:Y:S04]  /*10b60*/  LDL.LU.64 R22, [R1+0x828] ;  /* 0x0008280001167983 */ /* 0x001ea80000300a00 */
[----:B------:R0:W-:Y:S04]  /*10b70*/  STL.64 [R1+0x270], R20 ;  /* 0x0002701401007387 */ /* 0x0001e80000100a00 */
[----:B------:R-:W2:Y:S01]  /*10b80*/  LDL.LU.64 R12, [R1+0x230] ;  /* 0x00023000010c7983 */ /* 0x000ea20000300a00 */
[----:B-1----:R-:W1:Y:S01]  /*10b90*/  S2R R68, SR_TID.X ;  /* 0x0000000000447919 */ /* 0x002e620000002100 */
[----:B------:R-:W-:-:S06]  /*10ba0*/  PRMT R64, RZ, 0x7610, R64 ;  /* 0x00007610ff407816 */ /* 0x000fcc0000000040 */
[----:B------:R-:W3:Y:S01]  /*10bb0*/  @!P4 LDG.E.U16 R64, desc[UR20][R20.64] ;  /* 0x000000141440c981 */ /* 0x000ee2000c1e1500 */
[----:B------:R-:W-:-:S06]  /*10bc0*/  PRMT R124, RZ, 0x7610, R124 ;  /* 0x00007610ff7c7816 */ /* 0x000fcc000000007c */
[----:B------:R-:W3:Y:S01]  /*10bd0*/  @!P3 LDG.E.U16 R124, desc[UR20][R18.64] ;  /* 0x00000014127cb981 */ /* 0x000ee2000c1e1500 */
[----:B------:R-:W-:Y:S02]  /*10be0*/  PRMT R96, RZ, 0x7610, R96 ;  /* 0x00007610ff607816 */ /* 0x000fe40000000060 */
[----:B------:R-:W-:Y:S01]  /*10bf0*/  PRMT R65, RZ, 0x7610, R65 ;  /* 0x00007610ff417816 */ /* 0x000fe20000000041 */
[----:B0-----:R-:W3:Y:S05]  /*10c00*/  LDL.LU.64 R20, [R1+0x820] ;  /* 0x0008200001147983 */ /* 0x001eea0000300a00 */
[----:B------:R-:W3:Y:S01]  /*10c10*/  @!P0 LDG.E.U16 R65, desc[UR20][R54.64] ;  /* 0x0000001436418981 */ /* 0x000ee2000c1e1500 */
[----:B------:R-:W-:Y:S01]  /*10c20*/  IMAD.WIDE R16, R164, 0x2, R16 ;  /* 0x00000002a4107825 */ /* 0x000fe200078e0210 */
[----:B------:R-:W-:-:S02]  /*10c30*/  PRMT R103, RZ, 0x7610, R103 ;  /* 0x00007610ff677816 */ /* 0x000fc40000000067 */
[----:B------:R-:W3:Y:S01]  /*10c40*/  LDL.LU.64 R18, [R1+0x818] ;  /* 0x0008180001127983 */ /* 0x000ee20000300a00 */
[----:B-1----:R-:W-:-:S03]  /*10c50*/  SHF.R.U32.HI R69, RZ, 0x6, R68 ;  /* 0x00000006ff457819 */ /* 0x002fc60000011644 */
[----:B------:R-:W3:Y:S01]  /*10c60*/  @!P5 LDG.E.U16 R96, desc[UR20][R16.64] ;  /* 0x000000141060d981 */ /* 0x000ee2000c1e1500 */
[----:B------:R-:W-:-:S04]  /*10c70*/  SGXT.U32 R69, R69, 0x1 ;  /* 0x000000014545781a */ /* 0x000fc80000000000 */
[----:B------:R-:W-:-:S04]  /*10c80*/  LOP3.LUT R69, R69, 0x14, RZ, 0xfc, !PT ;  /* 0x0000001445457812 */ /* 0x000fc800078efcff */
[----:B------:R-:W-:Y:S02]  /*10c90*/  ISETP.GE.AND P4, PT, R69, UR32, PT ;  /* 0x0000002045007c0c */ /* 0x000fe4000bf86270 */
[----:B------:R-:W-:-:S04]  /*10ca0*/  SHF.R.U32.HI R69, RZ, 0x6, R68 ;  /* 0x00000006ff457819 */ /* 0x000fc80000011644 */
        /* <DEDUP_REMOVED lines=13> */
[----:B------:R-:W-:Y:S02]  /*10d80*/  LOP3.LUT R69, R69, 0x1e, RZ, 0xfc, !PT ;  /* 0x0000001e45457812 */ /* 0x000fe400078efcff */
[----:B------:R-:W-:Y:S02]  /*10d90*/  SHF.R.U32.HI R68, RZ, 0x6, R68 ;  /* 0x00000006ff447819 */ /* 0x000fe40000011644 */
[----:B------:R-:W-:Y:S02]  /*10da0*/  PRMT R95, RZ, 0x7610, R95 ;  /* 0x00007610ff5f7816 */ /* 0x000fe4000000005f */
[----:B------:R-:W-:-:S04]  /*10db0*/  SGXT.U32 R68, R68, 0x1 ;  /* 0x000000014444781a */ /* 0x000fc80000000000 */
[----:B------:R-:W-:Y:S01]  /*10dc0*/  LOP3.LUT R68, R68, 0x20, RZ, 0xfc, !PT ;  /* 0x0000002044447812 */ /* 0x000fe200078efcff */
[----:B------:R-:W3:Y:S03]  /*10dd0*/  @!P3 LDG.E.U16 R95, desc[UR20][R52.64] ;  /* 0x00000014345fb981 */ /* 0x000ee6000c1e1500 */
[----:B------:R-:W-:Y:S02]  /*10de0*/  ISETP.GE.AND P3, PT, R68, UR32, PT ;  /* 0x0000002044007c0c */ /* 0x000fe4000bf66270 */
[----:B------:R-:W-:Y:S02]  /*10df0*/  PRMT R104, RZ, 0x7610, R104 ;  /* 0x00007610ff687816 */ /* 0x000fe40000000068 */
[----:B------:R-:W-:-:S06]  /*10e00*/  PRMT R102, RZ, 0x7610, R102 ;  /* 0x00007610ff667816 */ /* 0x000fcc0000000066 */
[----:B------:R-:W3:Y:S01]  /*10e10*/  @!P0 LDG.E.U16 R102, desc[UR20][R50.64] ;  /* 0x0000001432668981 */ /* 0x000ee2000c1e1500 */
[----:B------:R-:W-:Y:S02]  /*10e20*/  PRMT R94, RZ, 0x7610, R94 ;  /* 0x00007610ff5e7816 */ /* 0x000fe4000000005e */
[----:B------:R-:W-:Y:S02]  /*10e30*/  PRMT R88, RZ, 0x7610, R88 ;  /* 0x00007610ff587816 */ /* 0x000fe40000000058 */
[----:B------:R-:W-:Y:S01]  /*10e40*/  PRMT R99, RZ, 0x7610, R99 ;  /* 0x00007610ff637816 */ /* 0x000fe20000000063 */
[----:B------:R0:W-:Y:S04]  /*10e50*/  STL.64 [R1+0x260], R16 ;  /* 0x0002601001007387 */ /* 0x0001e80000100a00 */
[----:B------:R-:W3:Y:S01]  /*10e60*/  @!P3 LDG.E.U16 R88, desc[UR20][R48.64] ;  /* 0x000000143058b981 */ /* 0x000ee2000c1e1500 */
[----:B------:R-:W-:-:S02]  /*10e70*/  PRMT R0, RZ, 0x7610, R0 ;  /* 0x00007610ff007816 */ /* 0x000fc40000000000 */
[----:B------:R-:W-:Y:S01]  /*10e80*/  PRMT R93, RZ, 0x7610, R93 ;  /* 0x00007610ff5d7816 */ /* 0x000fe2000000005d */
[----:B0-----:R-:W3:Y:S04]  /*10e90*/  LDL.LU.64 R16, [R1+0x810] ;  /* 0x0008100001107983 */ /* 0x001ee80000300a00 */
[----:B------:R-:W3:Y:S01]  /*10ea0*/  LDL.LU.64 R54, [R1+0x808] ;  /* 0x0008080001367983 */ /* 0x000ee20000300a00 */
[----:B----4-:R-:W-:-:S05]  /*10eb0*/  IMAD.WIDE R14, R164, 0x2, R14 ;  /* 0x00000002a40e7825 */ /* 0x010fca00078e020e */
[----:B------:R-:W4:Y:S01]  /*10ec0*/  @!P4 LDG.E.U16 R103, desc[UR20][R14.64] ;  /* 0x000000140e67c981 */ /* 0x000f22000c1e1500 */
[----:B------:R-:W-:Y:S02]  /*10ed0*/  ISETP.GE.AND P4, PT, R69, UR32, PT ;  /* 0x0000002045007c0c */ /* 0x000fe4000bf86270 */
[----:B------:R-:W0:Y:S01]  /*10ee0*/  S2R R69, SR_TID.X ;  /* 0x0000000000457919 */ /* 0x000e220000002100 */
[----:B--2---:R-:W-:-:S10]  /*10ef0*/  IMAD.WIDE R12, R164, 0x2, R12 ;  /* 0x00000002a40c7825 */ /* 0x004fd400078e020c */
[----:B------:R-:W2:Y:S04]  /*10f00*/  @!P4 LDG.E.U16 R94, desc[UR20][R10.64] ;  /* 0x000000140a5ec981 */ /* 0x000ea8000c1e1500 */
[----:B------:R-:W2:Y:S01]  /*10f10*/  @!P5 LDG.E.U16 R104, desc[UR20][R12.64] ;  /* 0x000000140c68d981 */ /* 0x000ea2000c1e1500 */
[----:B0-----:R-:W-:-:S04]  /*10f20*/  SHF.R.U32.HI R68, RZ, 0x6, R69 ;  /* 0x00000006ff447819 */ /* 0x001fc80000011645 */
[----:B------:R-:W-:-:S04]  /*10f30*/  SGXT.U32 R68, R68, 0x1 ;  /* 0x000000014444781a */ /* 0x000fc80000000000 */
[----:B------:R-:W-:-:S04]  /*10f40*/  LOP3.LUT R68, R68, 0x24, RZ, 0xfc, !PT ;  /* 0x0000002444447812 */ /* 0x000fc800078efcff */
[----:B------:R-:W-:Y:S02]  /*10f50*/  ISETP.GE.AND P5, PT, R68, UR32, PT ;  /* 0x0000002044007c0c */ /* 0x000fe4000bfa6270 */
[----:B------:R-:W0:Y:S01]  /*10f60*/  S2R R68, SR_TID.X ;  /* 0x0000000000447919 */ /* 0x000e220000002100 */
[----:B------:R-:W-:-:S04]  /*10f70*/  SHF.R.U32.HI R69, RZ, 0x6, R69 ;  /* 0x00000006ff457819 */ /* 0x000fc80000011645 */
[----:B------:R-:W-:-:S04]  /*10f80*/  SGXT.U32 R69, R69, 0x1 ;  /* 0x000000014545781a */ /* 0x000fc80000000000 */
[----:B------:R-:W-:Y:S01]  /*10f90*/  LOP3.LUT R69, R69, 0x22, RZ, 0xfc, !PT ;  /* 0x0000002245457812 */ /* 0x000fe200078efcff */
[----:B------:R1:W-:Y:S03]  /*10fa0*/  STL.64 [R1+0x248], R14 ;  /* 0x0002480e01007387 */ /* 0x0003e60000100a00 */
[----:B------:R-:W-:Y:S01]  /*10fb0*/  ISETP.GE.AND P6, PT, R69, UR32, PT ;  /* 0x0000002045007c0c */ /* 0x000fe2000bfc6270 */
[----:B------:R-:W2:Y:S01]  /*10fc0*/  @!P5 LDG.E.U16 R0, desc[UR20][R44.64] ;  /* 0x000000142c00d981 */ /* 0x000ea2000c1e1500 */
[----:B------:R-:W-:Y:S02]  /*10fd0*/  PRMT R105, RZ, 0x7610, R105 ;  /* 0x00007610ff697816 */ /* 0x000fe40000000069 */
[----:B------:R-:W-:Y:S01]  /*10fe0*/  PRMT R101, RZ, 0x7610, R101 ;  /* 0x00007610ff657816 */ /* 0x000fe20000000065 */
[----:B-1----:R-:W2:Y:S08]  /*10ff0*/  LDL.LU.64 R14, [R1+0x800] ;  /* 0x00080000010e7983 */ /* 0x002eb00000300a00 */
[----:B------:R-:W2:Y:S04]  /*11000*/  @!P6 LDG.E.U16 R99, desc[UR20][R8.64] ;  /* 0x000000140863e981 */ /* 0x000ea8000c1e1500 */
[----:B------:R-:W2:Y:S01]  /*11010*/  LDL.LU.64 R52, [R1+0x7f8] ;  /* 0x0007f80001347983 */ /* 0x000ea20000300a00 */
        /* <DEDUP_REMOVED lines=11> */
[----:B------:R-:W-:-:S03]  /*110d0*/  PRMT R66, RZ, 0x7610, R66 ;  /* 0x00007610ff427816 */ /* 0x000fc60000000042 */
[----:B-1----:R-:W2:Y:S04]  /*110e0*/  LDL.LU.64 R12, [R1+0x7f0] ;  /* 0x0007f000010c7983 */ /* 0x002ea80000300a00 */
[----:B------:R-:W2:Y:S04]  /*110f0*/  LDL.LU.64 R50, [R1+0x7e8] ;  /* 0x0007e80001327983 */ /* 0x000ea80000300a00 */
[----:B------:R-:W2:Y:S01]  /*11100*/  LDL.LU.64 R10, [R1+0x7e0] ;  /* 0x0007e000010a7983 */ /* 0x000ea20000300a00 */
[--C-:B0-----:R-:W-:Y:S02]  /*11110*/  SHF.R.U32.HI R68, RZ, 0x6, R69.reuse ;  /* 0x00000006ff447819 */ /* 0x101fe40000011645 */
[----:B------:R-:W-:Y:S01]  /*11120*/  SHF.R.U32.HI R69, RZ, 0x6, R69 ;  /* 0x00000006ff457819 */ /* 0x000fe20000011645 */
[----:B------:R-:W2:Y:S01]  /*11130*/  LDL.LU.64 R48, [R1+0x7d8] ;  /* 0x0007d80001307983 */ /* 0x000ea20000300a00 */
[----:B------:R-:W-:-:S02]  /*11140*/  SGXT.U32 R68, R68, 0x1 ;  /* 0x000000014444781a */ /* 0x000fc40000000000 */
[----:B------:R-:W-:Y:S01]  /*11150*/  SGXT.U32 R69, R69, 0x1 ;  /* 0x000000014545781a */ /* 0x000fe20000000000 */
[----:B------:R-:W2:Y:S01]  /*11160*/  LDL.LU.64 R8, [R1+0x7d0] ;  /* 0x0007d00001087983 */ /* 0x000ea20000300a00 */
[----:B------:R-:W-:Y:S02]  /*11170*/  LOP3.LUT R68, R68, 0x2c, RZ, 0xfc, !PT ;  /* 0x0000002c44447812 */ /* 0x000fe400078efcff */
[----:B------:R-:W-:Y:S01]  /*11180*/  LOP3.LUT R69, R69, 0x2a, RZ, 0xfc, !PT ;  /* 0x0000002a45457812 */ /* 0x000fe200078efcff */
[----:B------:R-:W2:Y:S01]  /*11190*/  LDL.LU.64 R44, [R1+0x7c8] ;  /* 0x0007c800012c7983 */ /* 0x000ea20000300a00 */
[----:B------:R-:W-:Y:S02]  /*111a0*/  ISETP.GE.AND P6, PT, R68, UR32, PT ;  /* 0x0000002044007c0c */ /* 0x000fe4000bfc6270 */
[----:B------:R-:W-:Y:S01]  /*111b0*/  ISETP.GE.AND P3, PT, R69, UR32, PT ;  /* 0x0000002045007c0c */ /* 0x000fe2000bf66270 */
[----:B------:R-:W2:Y:S04]  /*111c0*/  LDL.LU.64 R6, [R1+0x7c0] ;  /* 0x0007c00001067983 */ /* 0x000ea80000300a00 */
[----:B------:R-:W2:Y:S06]  /*111d0*/  @!P4 LDG.E.U16 R66, desc[UR20][R70.64] ;  /* 0x000000144642c981 */ /* 0x000eac000c1e1500 */
[----:B------:R-:W2:Y:S04]  /*111e0*/  @!P6 LDG.E.U16 R101, desc[UR20][R74.64] ;  /* 0x000000144a65e981 */ /* 0x000ea8000c1e1500 */
[----:B------:R-:W2:Y:S04]  /*111f0*/  @!P3 LDG.E.U16 R105, desc[UR20][R72.64] ;  /* 0x000000144869b981 */ /* 0x000ea8000c1e1500 */
[----:B------:R-:W2:Y:S04]  /*11200*/  LDL.LU.64 R72, [R1+0x1b0] ;  /* 0x0001b00001487983 */ /* 0x000ea80000300a00 */
[----:B------:R-:W3:Y:S04]  /*11210*/  LDL.LU.64 R74, [R1+0x1a8] ;  /* 0x0001a800014a7983 */ /* 0x000ee80000300a00 */
[----:B------:R-:W4:Y:S01]  /*11220*/  LDL.LU.64 R70, [R1+0x1b8] ;  /* 0x0001b80001467983 */ /* 0x000f220000300a00 */
[----:B------:R-:W0:Y:S02]  /*11230*/  S2R R68, SR_TID.X ;  /* 0x0000000000447919 */ /* 0x000e240000002100 */
[----:B0-----:R-:W-:-:S04]  /*11240*/  SHF.R.U32.HI R69, RZ, 0x6, R68 ;  /* 0x00000006ff457819 */ /* 0x001fc80000011644 */
[----:B------:R-:W-:-:S04]  /*11250*/  SGXT.U32 R69, R69, 0x1 ;  /* 0x000000014545781a */ /* 0x000fc80000000000 */
[----:B------:R-:W-:-:S04]  /*11260*/  LOP3.LUT R69, R69, 0x2e, RZ, 0xfc, !PT ;  /* 0x0000002e45457812 */ /* 0x000fc800078efcff */
[----:B------:R-:W-:Y:S02]  /*11270*/  ISETP.GE.AND P5, PT, R69, UR32, PT ;  /* 0x0000002045007c0c */ /* 0x000fe4000bfa6270 */
[----:B------:R-:W0:Y:S01]  /*11280*/  S2R R69, SR_TID.X ;  /* 0x0000000000457919 */ /* 0x000e220000002100 */
[----:B------:R-:W-:-:S04]  /*11290*/  SHF.R.U32.HI R68, RZ, 0x6, R68 ;  /* 0x00000006ff447819 */ /* 0x000fc80000011644 */
[----:B------:R-:W-:-:S04]  /*112a0*/  SGXT.U32 R68, R68, 0x1 ;  /* 0x000000014444781a */ /* 0x000fc80000000000 */
[----:B------:R-:W-:-:S04]  /*112b0*/  LOP3.LUT R68, R68, 0x30, RZ, 0xfc, !PT ;  /* 0x0000003044447812 */ /* 0x000fc800078efcff */
[----:B------:R-:W-:Y:S02]  /*112c0*/  ISETP.GE.AND P0, PT, R68, UR32, PT ;  /* 0x0000002044007c0c */ /* 0x000fe4000bf06270 */
        /* <DEDUP_REMOVED lines=13> */
[----:B------:R-:W-:Y:S02]  /*113a0*/  SHF.R.U32.HI R69, RZ, 0x6, R68 ;  /* 0x00000006ff457819 */ /* 0x000fe40000011644 */
[----:B------:R-:W-:Y:S02]  /*113b0*/  PRMT R92, RZ, 0x7610, R92 ;  /* 0x00007610ff5c7816 */ /* 0x000fe4000000005c */
[----:B------:R-:W-:-:S04]  /*113c0*/  SGXT.U32 R69, R69, 0x1 ;  /* 0x000000014545781a */ /* 0x000fc80000000000 */
[----:B------:R-:W-:Y:S01]  /*113d0*/  LOP3.LUT R69, R69, 0x38, RZ, 0xfc, !PT ;  /* 0x0000003845457812 */ /* 0x000fe200078efcff */
[----:B------:R-:W4:Y:S03]  /*113e0*/  @!P5 LDG.E.U16 R92, desc[UR20][R40.64] ;  /* 0x00000014285cd981 */ /* 0x000f26000c1e1500 */
[----:B------:R-:W-:Y:S02]  /*113f0*/  ISETP.GE.AND P5, PT, R69, UR32, PT ;  /* 0x0000002045007c0c */ /* 0x000fe4000bfa6270 */
[----:B------:R-:W0:Y:S01]  /*11400*/  S2R R69, SR_TID.X ;  /* 0x0000000000457919 */ /* 0x000e220000002100 */
[----:B------:R-:W-:Y:S02]  /*11410*/  SHF.R.U32.HI R68, RZ, 0x6, R68 ;  /* 0x00000006ff447819 */ /* 0x000fe40000011644 */
[----:B------:R-:W-:Y:S02]  /*11420*/  PRMT R67, RZ, 0x7610, R67 ;  /* 0x00007610ff437816 */ /* 0x000fe40000000043 */
[----:B------:R-:W-:Y:S01]  /*11430*/  SGXT.U32 R68, R68, 0x1 ;  /* 0x000000014444781a */ /* 0x000fe20000000000 */
[----:B------:R-:W4:Y:S03]  /*11440*/  LDL.LU.64 R40, [R1+0x7b8] ;  /* 0x0007b80001287983 */ /* 0x000f260000300a00 */
[----:B------:R-:W-:Y:S01]  /*11450*/  LOP3.LUT R68, R68, 0x3a, RZ, 0xfc, !PT ;  /* 0x0000003a44447812 */ /* 0x000fe200078efcff */
[----:B------:R-:W4:Y:S03]  /*11460*/  @!P0 LDG.E.U16 R67, desc[UR20][R108.64] ;  /* 0x000000146c438981 */ /* 0x000f26000c1e1500 */
[----:B------:R-:W-:-:S02]  /*11470*/  ISETP.GE.AND P0, PT, R68, UR32, PT ;  /* 0x0000002044007c0c */ /* 0x000fc4000bf06270 */
[----:B------:R-:W-:Y:S02]  /*11480*/  PRMT R62, RZ, 0x7610, R62 ;  /* 0x00007610ff3e7816 */ /* 0x000fe4000000003e */
[----:B------:R-:W-:Y:S02]  /*11490*/  PRMT R100, RZ, 0x7610, R100 ;  /* 0x00007610ff647816 */ /* 0x000fe40000000064 */
[----:B------:R-:W-:Y:S02]  /*114a0*/  PRMT R91, RZ, 0x7610, R91 ;  /* 0x00007610ff5b7816 */ /* 0x000fe4000000005b */
[----:B------:R-:W4:Y:S04]  /*114b0*/  @!P4 LDG.E.U16 R62, desc[UR20][R110.64] ;  /* 0x000000146e3ec981 */ /* 0x000f28000c1e1500 */
[----:B------:R-:W4:Y:S04]  /*114c0*/  @!P3 LDG.E.U16 R100, desc[UR20][R76.64] ;  /* 0x000000144c64b981 */ /* 0x000f28000c1e1500 */
[----:B------:R1:W4:Y:S01]  /*114d0*/  @!P6 LDG.E.U16 R91, desc[UR20][R78.64] ;  /* 0x000000144e5be981 */ /* 0x000322000c1e1500 */
[----:B0-----:R-:W-:-:S02]  /*114e0*/  SHF.R.U32.HI R68, RZ, 0x6, R69 ;  /* 0x00000006ff447819 */ /* 0x001fc40000011645 */
[----:B------:R-:W-:Y:S02]  /*114f0*/  SHF.R.U32.HI R69, RZ, 0x6, R69 ;  /* 0x00000006ff457819 */ /* 0x000fe40000011645 */
[----:B------:R-:W-:Y:S02]  /*11500*/  SGXT.U32 R68, R68, 0x1 ;  /* 0x000000014444781a */ /* 0x000fe40000000000 */
[----:B------:R-:W-:Y:S02]  /*11510*/  SGXT.U32 R69, R69, 0x1 ;  /* 0x000000014545781a */ /* 0x000fe40000000000 */
[----:B------:R-:W-:Y:S02]  /*11520*/  LOP3.LUT R68, R68, 0x3e, RZ, 0xfc, !PT ;  /* 0x0000003e44447812 */ /* 0x000fe400078efcff */
[----:B------:R-:W-:Y:S02]  /*11530*/  LOP3.LUT R69, R69, 0x3c, RZ, 0xfc, !PT ;  /* 0x0000003c45457812 */ /* 0x000fe400078efcff */
[----:B------:R-:W-:-:S02]  /*11540*/  ISETP.GE.AND P3, PT, R68, UR32, PT ;  /* 0x0000002044007c0c */ /* 0x000fc4000bf66270 */
[----:B------:R-:W-:Y:S01]  /*11550*/  ISETP.GE.AND P4, PT, R69, UR32, PT ;  /* 0x0000002045007c0c */ /* 0x000fe2000bf86270 */
[----:B-1----:R-:W0:Y:S01]  /*11560*/  S2R R79, SR_TID.X ;  /* 0x00000000004f7919 */ /* 0x002e220000002100 */
[----:B------:R-:W-:Y:S02]  /*11570*/  PRMT R106, RZ, 0x7610, R106 ;  /* 0x00007610ff6a7816 */ /* 0x000fe4000000006a */
[----:B------:R-:W-:Y:S01]  /*11580*/  PRMT R63, RZ, 0x7610, R63 ;  /* 0x00007610ff3f7816 */ /* 0x000fe2000000003f */
[----:B------:R-:W4:Y:S01]  /*11590*/  LDL.LU.64 R68, [R1+0x58] ;  /* 0x0000580001447983 */ /* 0x000f220000300a00 */
[----:B------:R-:W-:Y:S02]  /*115a0*/  PRMT R98, RZ, 0x7610, R98 ;  /* 0x00007610ff627816 */ /* 0x000fe40000000062 */
[----:B------:R-:W-:Y:S01]  /*115b0*/  PRMT R90, RZ, 0x7610, R90 ;  /* 0x00007610ff5a7816 */ /* 0x000fe2000000005a */
[----:B------:R-:W4:Y:S05]  /*115c0*/  LDL.LU.64 R108, [R1+0x38] ;  /* 0x00003800016c7983 */ /* 0x000f2a0000300a00 */
[----:B------:R-:W4:Y:S04]  /*115d0*/  @!P3 LDG.E.U16 R90, desc[UR20][R82.64] ;  /* 0x00000014525ab981 */ /* 0x000f28000c1e1500 */
[----:B------:R-:W-:Y:S01]  /*115e0*/  STL [R1+0x500], R164 ;  /* 0x000500a401007387 */ /* 0x000fe20000100800 */
[----:B0-----:R-:W-:Y:S01]  /*115f0*/  LOP3.LUT R78, R79, 0x3f, RZ, 0xc0, !PT ;  /* 0x0000003f4f4e7812 */ /* 0x001fe200078ec0ff */
[----:B--2---:R-:W-:-:S04]  /*11600*/  IMAD.WIDE R72, R164, 0x2, R72 ;  /* 0x00000002a4487825 */ /* 0x004fc800078e0248 */
[C---:B---3--:R-:W-:Y:S01]  /*11610*/  IMAD.WIDE R74, R164.reuse, 0x2, R74 ;  /* 0x00000002a44a7825 */ /* 0x048fe200078e024a */
[----:B------:R-:W2:Y:S03]  /*11620*/  @!P0 LDG.E.U16 R63, desc[UR20][R72.64] ;  /* 0x00000014483f8981 */ /* 0x000ea6000c1e1500 */
[----:B----4-:R-:W-:Y:S01]  /*11630*/  IMAD.WIDE R70, R164, 0x2, R70 ;  /* 0x00000002a4467825 */ /* 0x010fe200078e0246 */
[----:B------:R-:W3:Y:S04]  /*11640*/  @!P4 LDG.E.U16 R98, desc[UR20][R74.64] ;  /* 0x000000144a62c981 */ /* 0x000ee8000c1e1500 */
[----:B------:R0:W4:Y:S01]  /*11650*/  @!P5 LDG.E.U16 R106, desc[UR20][R70.64] ;  /* 0x00000014466ad981 */ /* 0x000122000c1e1500 */
[----:B------:R-:W-:Y:S06]  /*11660*/  BAR.SYNC.DEFER_BLOCKING 0x0 ;  /* 0x0000000000007b1d */ /* 0x000fec0000010000 */
[----:B------:R-:W-:Y:S04]  /*11670*/  STL.64 [R1+0x1a8], R74 ;  /* 0x0001a84a01007387 */ /* 0x000fe80000100a00 */
[----:B------:R-:W-:Y:S04]  /*11680*/  STL.64 [R1+0x1b0], R72 ;  /* 0x0001b04801007387 */ /* 0x000fe80000100a00 */
[----:B------:R1:W-:Y:S04]  /*11690*/  STL.64 [R1+0x1b8], R70 ;  /* 0x0001b84601007387 */ /* 0x0003e80000100a00 */
[----:B------:R-:W2:Y:S01]  /*116a0*/  LDL.LU.64 R110, [R1+0x78] ;  /* 0x00007800016e7983 */ /* 0x000ea20000300a00 */
[----:B------:R-:W-:-:S03]  /*116b0*/  ISETP.GE.AND P0, PT, R78, UR32, PT ;  /* 0x000000204e007c0c */ /* 0x000fc6000bf06270 */
[----:B------:R-:W-:Y:S04]  /*116c0*/  STS.U16 [R3+UR9+0x12000], R4 ;  /* 0x0120000403007988 */ /* 0x000fe80008000409 */
[----:B-1----:R-:W0:Y:S04]  /*116d0*/  LDL.LU.64 R70, [R1+0x98] ;  /* 0x0000980001467983 */ /* 0x002e280000300a00 */
[----:B------:R-:W3:Y:S04]  /*116e0*/  LDL.LU.64 R72, [R1+0xb8] ;  /* 0x0000b80001487983 */ /* 0x000ee80000300a00 */
[----:B------:R-:W4:Y:S04]  /*116f0*/  LDL.LU.64 R74, [R1+0xd8] ;  /* 0x0000d800014a7983 */ /* 0x000f280000300a00 */
[----:B------:R-:W4:Y:S04]  /*11700*/  LDL.LU.64 R76, [R1+0xf8] ;  /* 0x0000f800014c7983 */ /* 0x000f280000300a00 */
[----:B------:R1:W-:Y:S04]  /*11710*/  STS.U16 [R3+UR9+0x12400], R5 ;  /* 0x0124000503007988 */ /* 0x0003e80008000409 */
[----:B------:R1:W-:Y:S04]  /*11720*/  STS.U16 [R3+UR9+0x12800], R87 ;  /* 0x0128005703007988 */ /* 0x0003e80008000409 */
[----:B-1----:R-:W4:Y:S04]  /*11730*/  LDL.LU.64 R4, [R1+0x178] ;  /* 0x0001780001047983 */ /* 0x002f280000300a00 */
[----:B------:R-:W4:Y:S04]  /*11740*/  LDL.LU.64 R86, [R1+0x158] ;  /* 0x0001580001567983 */ /* 0x000f280000300a00 */
[----:B------:R-:W4:Y:S04]  /*11750*/  LDL.LU.64 R82, [R1+0x138] ;  /* 0x0001380001527983 */ /* 0x000f280000300a00 */
[----:B------:R-:W4:Y:S01]  /*11760*/  LDL.LU.64 R78, [R1+0x118] ;  /* 0x00011800014e7983 */ /* 0x000f220000300a00 */
[----:B------:R-:W-:-:S02]  /*11770*/  PRMT R61, RZ, 0x7610, R61 ;  /* 0x00007610ff3d7816 */ /* 0x000fc4000000003d */
[----:B------:R-:W-:Y:S02]  /*11780*/  PRMT R60, RZ, 0x7610, R60 ;  /* 0x00007610ff3c7816 */ /* 0x000fe4000000003c */
[----:B------:R-:W-:Y:S02]  /*11790*/  PRMT R59, RZ, 0x7610, R59 ;  /* 0x00007610ff3b7816 */ /* 0x000fe4000000003b */
[----:B------:R-:W-:Y:S02]  /*117a0*/  PRMT R58, RZ, 0x7610, R58 ;  /* 0x00007610ff3a7816 */ /* 0x000fe4000000003a */
[----:B------:R-:W-:Y:S02]  /*117b0*/  PRMT R57, RZ, 0x7610, R57 ;  /* 0x00007610ff397816 */ /* 0x000fe40000000039 */
[----:B------:R-:W-:Y:S02]  /*117c0*/  PRMT R56, RZ, 0x7610, R56 ;  /* 0x00007610ff387816 */ /* 0x000fe40000000038 */
[----:B------:R-:W-:-:S02]  /*117d0*/  PRMT R47, RZ, 0x7610, R47 ;  /* 0x00007610ff2f7816 */ /* 0x000fc4000000002f */
[----:B------:R-:W-:Y:S02]  /*117e0*/  PRMT R46, RZ, 0x7610, R46 ;  /* 0x00007610ff2e7816 */ /* 0x000fe4000000002e */
[----:B------:R-:W-:Y:S02]  /*117f0*/  PRMT R43, RZ, 0x7610, R43 ;  /* 0x00007610ff2b7816 */ /* 0x000fe4000000002b */
[----:B------:R-:W-:Y:S01]  /*11800*/  PRMT R42, RZ, 0x7610, R42 ;  /* 0x00007610ff2a7816 */ /* 0x000fe2000000002a */
[----:B------:R-:W-:-:S05]  /*11810*/  IMAD.WIDE R68, R165, 0x2, R68 ;  /* 0x00000002a5447825 */ /* 0x000fca00078e0244 */
[----:B------:R-:W4:Y:S01]  /*11820*/  @!P0 LDG.E.U16 R42, desc[UR20][R68.64] ;  /* 0x00000014442a8981 */ /* 0x000f22000c1e1500 */
[----:B--2---:R-:W-:-:S05]  /*11830*/  IMAD.WIDE R110, R165, 0x2, R110 ;  /* 0x00000002a56e7825 */ /* 0x004fca00078e026e */
[----:B------:R-:W2:Y:S01]  /*11840*/  @!P0 LDG.E.U16 R43, desc[UR20][R110.64] ;  /* 0x000000146e2b8981 */ /* 0x000ea2000c1e1500 */
[----:B0-----:R-:W-:-:S04]  /*11850*/  IMAD.WIDE R70, R165, 0x2, R70 ;  /* 0x00000002a5467825 */ /* 0x001fc800078e0246 */
[C---:B---3--:R-:W-:Y:S01]  /*11860*/  IMAD.WIDE R72, R165.reuse, 0x2, R72 ;  /* 0x00000002a5487825 */ /* 0x048fe200078e0248 */
[----:B------:R-:W3:Y:S03]  /*11870*/  @!P0 LDG.E.U16 R46, desc[UR20][R70.64] ;  /* 0x00000014462e8981 */ /* 0x000ee6000c1e1500 */
[C---:B----4-:R-:W-:Y:S01]  /*11880*/  IMAD.WIDE R74, R165.reuse, 0x2, R74 ;  /* 0x00000002a54a7825 */ /* 0x050fe200078e024a */
[----:B------:R-:W4:Y:S03]  /*11890*/  @!P0 LDG.E.U16 R47, desc[UR20][R72.64] ;  /* 0x00000014482f8981 */ /* 0x000f26000c1e1500 */
[C---:B------:R-:W-:Y:S01]  /*118a0*/  IMAD.WIDE R76, R165.reuse, 0x2, R76 ;  /* 0x00000002a54c7825 */ /* 0x040fe200078e024c */
[----:B------:R-:W4:Y:S04]  /*118b0*/  @!P0 LDG.E.U16 R56, desc[UR20][R74.64] ;  /* 0x000000144a388981 */ /* 0x000f28000c1e1500 */
[----:B------:R-:W4:Y:S01]  /*118c0*/  @!P0 LDG.E.U16 R57, desc[UR20][R76.64] ;  /* 0x000000144c398981 */ /* 0x000f22000c1e1500 */
[----:B------:R-:W-:-:S04]  /*118d0*/  IMAD.WIDE R4, R165, 0x2, R4 ;  /* 0x00000002a5047825 */ /* 0x000fc800078e0204 */
[C---:B------:R-:W-:Y:S01]  /*118e0*/  IMAD.WIDE R86, R165.reuse, 0x2, R86 ;  /* 0x00000002a5567825 */ /* 0x040fe200078e0256 */
[----:B------:R-:W4:Y:S03]  /*118f0*/  @!P0 LDG.E.U16 R61, desc[UR20][R4.64] ;  /* 0x00000014043d8981 */ /* 0x000f26000c1e1500 */
[C---:B------:R-:W-:Y:S01]  /*11900*/  IMAD.WIDE R82, R165.reuse, 0x2, R82 ;  /* 0x00000002a5527825 */ /* 0x040fe200078e0252 */
[----:B------:R-:W4:Y:S03]  /*11910*/  @!P0 LDG.E.U16 R60, desc[UR20][R86.64] ;  /* 0x00000014563c8981 */ /* 0x000f26000c1e1500 */
[C---:B------:R-:W-:Y:S01]  /*11920*/  IMAD.WIDE R78, R165.reuse, 0x2, R78 ;  /* 0x00000002a54e7825 */ /* 0x040fe200078e024e */
[----:B------:R-:W4:Y:S04]  /*11930*/  @!P0 LDG.E.U16 R59, desc[UR20][R82.64] ;  /* 0x00000014523b8981 */ /* 0x000f28000c1e1500 */
[----:B------:R-:W4:Y:S01]  /*11940*/  @!P0 LDG.E.U16 R58, desc[UR20][R78.64] ;  /* 0x000000144e3a8981 */ /* 0x000f22000c1e1500 */
[----:B------:R-:W-:-:S03]  /*11950*/  IMAD.WIDE R108, R165, 0x2, R108 ;  /* 0x00000002a56c7825 */ /* 0x000fc600078e026c */
[----:B------:R0:W-:Y:S04]  /*11960*/  STS.U16 [R3+UR9+0x13000], R88 ;  /* 0x0130005803007988 */ /* 0x0001e80008000409 */
[----:B------:R-:W-:Y:S04]  /*11970*/  STL.64 [R1+0x38], R108 ;  /* 0x0000386c01007387 */ /* 0x000fe80000100a00 */
[----:B------:R-:W-:Y:S01]  /*11980*/  STL.64 [R1+0x58], R68 ;  /* 0x0000584401007387 */ /* 0x000fe20000100a00 */
[----:B0-----:R-:W-:-:S03]  /*11990*/  LOP3.LUT R88, R3, 0x20, RZ, 0x3c, !PT ;  /* 0x0000002003587812 */ /* 0x001fc600078e3cff */
[----:B------:R-:W-:Y:S04]  /*119a0*/  STL.64 [R1+0x78], R110 ;  /* 0x0000786e01007387 */ /* 0x000fe80000100a00 */
[----:B------:R-:W-:Y:S04]  /*119b0*/  STL.64 [R1+0x98], R70 ;  /* 0x0000984601007387 */ /* 0x000fe80000100a00 */
[----:B------:R0:W-:Y:S04]  /*119c0*/  STS.U16 [R3+UR9+0x12c00], R2 ;  /* 0x012c000203007988 */ /* 0x0001e80008000409 */
[----:B------:R-:W-:Y:S04]  /*119d0*/  STL.64 [R1+0xb8], R72 ;  /* 0x0000b84801007387 */ /* 0x000fe80000100a00 */
[----:B------:R-:W-:Y:S04]  /*119e0*/  STS.U16 [R3+UR9+0x13400], R66 ;  /* 0x0134004203007988 */ /* 0x000fe80008000409 */
[----:B------:R-:W-:Y:S04]  /*119f0*/  STS.U16 [R3+UR9+0x13800], R67 ;  /* 0x0138004303007988 */ /* 0x000fe80008000409 */
[----:B------:R-:W-:Y:S04]  /*11a00*/  STS.U16 [R3+UR9+0x13c00], R106 ;  /* 0x013c006a03007988 */ /* 0x000fe80008000409 */
[----:B------:R-:W-:Y:S04]  /*11a10*/  STL.64 [R1+0xd8], R74 ;  /* 0x0000d84a01007387 */ /* 0x000fe80000100a00 */
[----:B------:R-:W-:Y:S04]  /*11a20*/  STS.U16 [R88+UR9+0x12100], R107 ;  /* 0x0121006b58007988 */ /* 0x000fe80008000409 */
[----:B------:R-:W-:Y:S04]  /*11a30*/  STL.64 [R1+0xf8], R76 ;  /* 0x0000f84c01007387 */ /* 0x000fe80000100a00 */
[----:B------:R-:W-:Y:S04]  /*11a40*/  STS.U16 [R88+UR9+0x12500], R64 ;  /* 0x0125004058007988 */ /* 0x000fe80008000409 */
[----:B------:R-:W-:Y:S04]  /*11a50*/  STL.64 [R1+0x138], R82 ;  /* 0x0001385201007387 */ /* 0x000fe80000100a00 */
[----:B------:R-:W-:Y:S04]  /*11a60*/  STS.U16 [R88+UR9+0x12900], R65 ;  /* 0x0129004158007988 */ /* 0x000fe80008000409 */
[----:B------:R-:W-:Y:S04]  /*11a70*/  STL.64 [R1+0x158], R86 ;  /* 0x0001585601007387 */ /* 0x000fe80000100a00 */
[----:B------:R-:W-:Y:S04]  /*11a80*/  STS.U16 [R88+UR9+0x12d00], R104 ;  /* 0x012d006858007988 */ /* 0x000fe80008000409 */
[----:B------:R1:W-:Y:S04]  /*11a90*/  STL.64 [R1+0x178], R4 ;  /* 0x0001780401007387 */ /* 0x0003e80000100a00 */
[----:B------:R1:W-:Y:S01]  /*11aa0*/  STS.U16 [R88+UR9+0x13100], R99 ;  /* 0x0131006358007988 */ /* 0x0003e20008000409 */
[----:B0-----:R-:W-:-:S03]  /*11ab0*/  PRMT R2, RZ, 0x7610, R2 ;  /* 0x00007610ff027816 */ /* 0x001fc60000000002 */
[----:B------:R-:W-:Y:S04]  /*11ac0*/  STS.U16 [R88+UR9+0x13500], R105 ;  /* 0x0135006958007988 */ /* 0x000fe80008000409 */
[----:B-1----:R-:W4:Y:S01]  /*11ad0*/  LDL.LU.64 R4, [R1+0x7b0] ;  /* 0x0007b00001047983 */ /* 0x002f220000300a00 */
[----:B------:R-:W-:-:S03]  /*11ae0*/  LOP3.LUT R99, R3, 0x40, RZ, 0x3c, !PT ;  /* 0x0000004003637812 */ /* 0x000fc600078e3cff */
[----:B------:R-:W4:Y:S04]  /*11af0*/  LDL.LU.64 R86, [R1+0x7a8] ;  /* 0x0007a80001567983 */ /* 0x000f280000300a00 */
[----:B------:R-:W4:Y:S04]  /*11b00*/  LDL.LU.64 R82, [R1+0x7a0] ;  /* 0x0007a00001527983 */ /* 0x000f280000300a00 */
[----:B------:R0:W-:Y:S04]  /*11b10*/  STL.64 [R1+0x118], R78 ;  /* 0x0001184e01007387 */ /* 0x0001e80000100a00 */
[----:B------:R-:W-:Y:S04]  /*11b20*/  STS.U16 [R88+UR9+0x13900], R62 ;  /* 0x0139003e58007988 */ /* 0x000fe80008000409 */
[----:B------:R-:W-:Y:S04]  /*11b30*/  STS.U16 [R88+UR9+0x13d00], R63 ;  /* 0x013d003f58007988 */ /* 0x000fe80008000409 */
[----:B0-----:R-:W4:Y:S04]  /*11b40*/  LDL.LU.64 R78, [R1+0x798] ;  /* 0x00079800014e7983 */ /* 0x001f280000300a00 */
[----:B------:R-:W4:Y:S04]  /*11b50*/  LDL.LU.64 R76, [R1+0x790] ;  /* 0x00079000014c7983 */ /* 0x000f280000300a00 */
[----:B------:R-:W-:Y:S04]  /*11b60*/  STS.U16 [R99+UR9+0x12200], R125 ;  /* 0x0122007d63007988 */ /* 0x000fe80008000409 */
[----:B------:R-:W4:Y:S04]  /*11b70*/  LDL.LU.64 R74, [R1+0x788] ;  /* 0x00078800014a7983 */ /* 0x000f280000300a00 */
[----:B------:R-:W-:Y:S04]  /*11b80*/  STS.U16 [R99+UR9+0x12600], R124 ;  /* 0x0126007c63007988 */ /* 0x000fe80008000409 */
[----:B------:R-:W4:Y:S04]  /*11b90*/  LDL.LU.64 R72, [R1+0x780] ;  /* 0x0007800001487983 */ /* 0x000f280000300a00 */
[----:B------:R-:W-:Y:S04]  /*11ba0*/  STS.U16 [R99+UR9+0x12a00], R103 ;  /* 0x012a006763007988 */ /* 0x000fe80008000409 */
[----:B------:R-:W4:Y:S04]  /*11bb0*/  LDL.LU.64 R70, [R1+0x778] ;  /* 0x0007780001467983 */ /* 0x000f280000300a00 */
[----:B------:R-:W-:Y:S04]  /*11bc0*/  STS.U16 [R99+UR9+0x12e00], R102 ;  /* 0x012e006663007988 */ /* 0x000fe80008000409 */
[----:B------:R-:W4:Y:S04]  /*11bd0*/  LDL.LU.64 R110, [R1+0x770] ;  /* 0x00077000016e7983 */ /* 0x000f280000300a00 */
[----:B------:R0:W-:Y:S04]  /*11be0*/  STS.U16 [R99+UR9+0x13200], R0 ;  /* 0x0132000063007988 */ /* 0x0001e80008000409 */
[----:B------:R-:W4:Y:S04]  /*11bf0*/  LDL.LU.64 R68, [R1+0x768] ;  /* 0x0007680001447983 */ /* 0x000f280000300a00 */
[----:B------:R-:W4:Y:S01]  /*11c00*/  @!P0 LDG.E.U16 R2, desc[UR20][R108.64] ;  /* 0x000000146c028981 */ /* 0x000f22000c1e1500 */
[----:B0-----:R-:W-:-:S03]  /*11c10*/  LOP3.LUT R0, R3, 0x60, RZ, 0x3c, !PT ;  /* 0x0000006003007812 */ /* 0x001fc600078e3cff */
[----:B------:R-:W-:Y:S04]  /*11c20*/  STS.U16 [R99+UR9+0x13600], R101 ;  /* 0x0136006563007988 */ /* 0x000fe80008000409 */
[----:B------:R-:W-:Y:S04]  /*11c30*/  STS.U16 [R99+UR9+0x13a00], R100 ;  /* 0x013a006463007988 */ /* 0x000fe80008000409 */
[----:B------:R-:W4:Y:S04]  /*11c40*/  LDL.LU.64 R108, [R1+0x760] ;  /* 0x00076000016c7983 */ /* 0x000f280000300a00 */
[----:B------:R-:W4:Y:S04]  /*11c50*/  LDL.LU R66, [R1+0x75c] ;  /* 0x00075c0001427983 */ /* 0x000f280000300800 */
[----:B------:R-:W4:Y:S04]  /*11c60*/  LDL.LU R67, [R1+0x758] ;  /* 0x0007580001437983 */ /* 0x000f280000300800 */
[----:B------:R-:W4:Y:S04]  /*11c70*/  LDL.LU R106, [R1+0x754] ;  /* 0x00075400016a7983 */ /* 0x000f280000300800 */
[----:B------:R-:W-:Y:S04]  /*11c80*/  STS.U16 [R99+UR9+0x13e00], R98 ;  /* 0x013e006263007988 */ /* 0x000fe80008000409 */
        /* <DEDUP_REMOVED lines=14> */
[----:B------:R-:W-:Y:S04]  /*11d70*/  STS.U16 [R0+UR9+0x13f00], R90 ;  /* 0x013f005a00007988 */ /* 0x000fe80008000409 */
[----:B------:R-:W-:Y:S04]  /*11d80*/  STL [R1+0x57c], R0 ;  /* 0x00057c0001007387 */ /* 0x000fe80000100800 */
[----:B------:R-:W4:Y:S04]  /*11d90*/  LDL.LU.64 R102, [R1+0x18] ;  /* 0x0000180001667983 */ /* 0x000f280000300a00 */
[----:B--2---:R-:W-:Y:S04]  /*11da0*/  STS.U16 [R3+UR9+0xa000], R43 ;  /* 0x00a0002b03007988 */ /* 0x004fe80008000409 */
[----:B---3--:R-:W-:Y:S04]  /*11db0*/  STS.U16 [R3+UR9+0x9c00], R46 ;  /* 0x009c002e03007988 */ /* 0x008fe80008000409 */
[----:B----4-:R-:W-:Y:S04]  /*11dc0*/  STS.U16 [R3+UR9+0x9400], R56 ;  /* 0x0094003803007988 */ /* 0x010fe80008000409 */
[----:B------:R-:W-:Y:S04]  /*11dd0*/  STS.U16 [R3+UR9+0x9000], R57 ;  /* 0x0090003903007988 */ /* 0x000fe80008000409 */
[----:B------:R-:W-:Y:S04]  /*11de0*/  STS.U16 [R3+UR9+0x9800], R47 ;  /* 0x0098002f03007988 */ /* 0x000fe80008000409 */
[----:B------:R-:W-:Y:S04]  /*11df0*/  STS.U16 [R3+UR9+0x8000], R61 ;  /* 0x0080003d03007988 */ /* 0x000fe80008000409 */
[----:B------:R0:W-:Y:S04]  /*11e00*/  STS.U16 [R3+UR9+0x8400], R60 ;  /* 0x0084003c03007988 */ /* 0x0001e80008000409 */
[----:B------:R-:W-:Y:S04]  /*11e10*/  STS.U16 [R3+UR9+0x8800], R59 ;  /* 0x0088003b03007988 */ /* 0x000fe80008000409 */
[----:B------:R1:W-:Y:S04]  /*11e20*/  STS.U16 [R3+UR9+0x8c00], R58 ;  /* 0x008c003a03007988 */ /* 0x0003e80008000409 */
[----:B0-----:R-:W2:Y:S04]  /*11e30*/  LDL.LU.64 R60, [R1+0x170] ;  /* 0x00017000013c7983 */ /* 0x001ea80000300a00 */
[----:B------:R-:W3:Y:S04]  /*11e40*/  LDL.LU.64 R100, [R1+0x150] ;  /* 0x0001500001647983 */ /* 0x000ee80000300a00 */
[----:B-1----:R-:W4:Y:S04]  /*11e50*/  LDL.LU.64 R58, [R1+0x130] ;  /* 0x00013000013a7983 */ /* 0x002f280000300a00 */
[----:B------:R-:W4:Y:S04]  /*11e60*/  LDL.LU.64 R98, [R1+0x110] ;  /* 0x0001100001627983 */ /* 0x000f280000300a00 */
[----:B------:R-:W4:Y:S04]  /*11e70*/  LDL.LU.64 R56, [R1+0xf0] ;  /* 0x0000f00001387983 */ /* 0x000f280000300a00 */
[----:B------:R-:W4:Y:S04]  /*11e80*/  LDL.LU.64 R96, [R1+0xd0] ;  /* 0x0000d00001607983 */ /* 0x000f280000300a00 */
[----:B------:R-:W4:Y:S04]  /*11e90*/  LDL.LU.64 R94, [R1+0xb0] ;  /* 0x0000b000015e7983 */ /* 0x000f280000300a00 */
[----:B------:R-:W4:Y:S04]  /*11ea0*/  LDL.LU.64 R92, [R1+0x90] ;  /* 0x00009000015c7983 */ /* 0x000f280000300a00 */
[----:B------:R-:W4:Y:S04]  /*11eb0*/  LDL.LU.64 R90, [R1+0x70] ;  /* 0x00007000015a7983 */ /* 0x000f280000300a00 */
[----:B------:R0:W-:Y:S04]  /*11ec0*/  STS.U16 [R3+UR9+0xa400], R42 ;  /* 0x00a4002a03007988 */ /* 0x0001e80008000409 */
[----:B------:R-:W4:Y:S04]  /*11ed0*/  LDL.LU.64 R46, [R1+0x50] ;  /* 0x00005000012e7983 */ /* 0x000f280000300a00 */
[----:B0-----:R-:W4:Y:S04]  /*11ee0*/  LDL.LU.64 R42, [R1+0x30] ;  /* 0x00003000012a7983 */ /* 0x001f280000300a00 */
[----:B------:R-:W4:Y:S01]  /*11ef0*/  LDL.LU.64 R124, [R1+0x10] ;  /* 0x00001000017c7983 */ /* 0x000f220000300a00 */
[----:B------:R-:W-:Y:S01]  /*11f00*/  PRMT R162, RZ, 0x7610, R162 ;  /* 0x00007610ffa27816 */ /* 0x000fe200000000a2 */
[----:B------:R-:W-:Y:S01]  /*11f10*/  IMAD.WIDE R84, R165, 0x2, R84 ;  /* 0x00000002a5547825 */ /* 0x000fe200078e0254 */
[----:B------:R-:W-:-:S02]  /*11f20*/  PRMT R163, RZ, 0x7610, R163 ;  /* 0x00007610ffa37816 */ /* 0x000fc400000000a3 */
[----:B------:R-:W-:Y:S01]  /*11f30*/  PRMT R122, RZ, 0x7610, R122 ;  /* 0x00007610ff7a7816 */ /* 0x000fe2000000007a */
[C---:B------:R-:W-:Y:S01]  /*11f40*/  IMAD.WIDE R80, R165.reuse, 0x2, R80 ;  /* 0x00000002a5507825 */ /* 0x040fe200078e0250 */
[----:B------:R-:W-:Y:S02]  /*11f50*/  PRMT R123, RZ, 0x7610, R123 ;  /* 0x00007610ff7b7816 */ /* 0x000fe4000000007b */
[----:B------:R-:W-:Y:S01]  /*11f60*/  PRMT R160, RZ, 0x7610, R160 ;  /* 0x00007610ffa07816 */ /* 0x000fe200000000a0 */
[C---:B------:R-:W-:Y:S01]  /*11f70*/  IMAD.WIDE R38, R165.reuse, 0x2, R38 ;  /* 0x00000002a5267825 */ /* 0x040fe200078e0226 */
[----:B------:R-:W-:Y:S02]  /*11f80*/  PRMT R161, RZ, 0x7610, R161 ;  /* 0x00007610ffa17816 */ /* 0x000fe400000000a1 */
        /* <DEDUP_REMOVED lines=17> */
[----:B------:R-:W-:Y:S01]  /*120a0*/  PRMT R152, RZ, 0x7610, R152 ;  /* 0x00007610ff987816 */ /* 0x000fe20000000098 */
[----:B------:R-:W4:Y:S01]  /*120b0*/  @!P0 LDG.E.U16 R157, desc[UR20][R28.64] ;  /* 0x000000141c9d8981 */ /* 0x000f22000c1e1500 */
[----:B------:R-:W-:Y:S01]  /*120c0*/  PRMT R151, RZ, 0x7610, R151 ;  /* 0x00007610ff977816 */ /* 0x000fe20000000097 */
[C---:B------:R-:W-:Y:S01]  /*120d0*/  IMAD.WIDE R24, R165.reuse, 0x2, R24 ;  /* 0x00000002a5187825 */ /* 0x040fe200078e0218 */
[----:B------:R-:W-:Y:S01]  /*120e0*/  PRMT R150, RZ, 0x7610, R150 ;  /* 0x00007610ff967816 */ /* 0x000fe20000000096 */
[----:B------:R-:W4:Y:S01]  /*120f0*/  @!P0 LDG.E.U16 R156, desc[UR20][R26.64] ;  /* 0x000000141a9c8981 */ /* 0x000f22000c1e1500 */
[----:B------:R-:W-:Y:S01]  /*12100*/  PRMT R149, RZ, 0x7610, R149 ;  /* 0x00007610ff957816 */ /* 0x000fe20000000095 */
[C---:B------:R-:W-:Y:S01]  /*12110*/  IMAD.WIDE R22, R165.reuse, 0x2, R22 ;  /* 0x00000002a5167825 */ /* 0x040fe200078e0216 */
[----:B------:R-:W-:Y:S01]  /*12120*/  PRMT R148, RZ, 0x7610, R148 ;  /* 0x00007610ff947816 */ /* 0x000fe20000000094 */
[----:B------:R-:W4:Y:S02]  /*12130*/  @!P0 LDG.E.U16 R119, desc[UR20][R24.64] ;  /* 0x0000001418778981 */ /* 0x000f24000c1e1500 */
        /* <DEDUP_REMOVED lines=15> */
[----:B------:R-:W-:-:S02]  /*12230*/  IMAD.WIDE R10, R165, 0x2, R10 ;  /* 0x00000002a50a7825 */ /* 0x000fc400078e020a */
[----:B------:R-:W4:Y:S02]  /*12240*/  @!P0 LDG.E.U16 R161, desc[UR20][R12.64] ;  /* 0x000000140ca18981 */ /* 0x000f24000c1e1500 */
[C---:B------:R-:W-:Y:S02]  /*12250*/  IMAD.WIDE R8, R165.reuse, 0x2, R8 ;  /* 0x00000002a5087825 */ /* 0x040fe400078e0208 */
[----:B------:R-:W4:Y:S02]  /*12260*/  @!P0 LDG.E.U16 R160, desc[UR20][R10.64] ;  /* 0x000000140aa08981 */ /* 0x000f24000c1e1500 */
[C---:B------:R-:W-:Y:S02]  /*12270*/  IMAD.WIDE R6, R165.reuse, 0x2, R6 ;  /* 0x00000002a5067825 */ /* 0x040fe400078e0206 */
[----:B------:R-:W4:Y:S02]  /*12280*/  @!P0 LDG.E.U16 R123, desc[UR20][R8.64] ;  /* 0x00000014087b8981 */ /* 0x000f24000c1e1500 */
[----:B------:R-:W-:-:S02]  /*12290*/  IMAD.WIDE R4, R165, 0x2, R4 ;  /* 0x00000002a5047825 */ /* 0x000fc400078e0204 */
[----:B------:R-:W4:Y:S01]  /*122a0*/  @!P0 LDG.E.U16 R122, desc[UR20][R6.64] ;  /* 0x00000014067a8981 */ /* 0x000f22000c1e1500 */
[----:B------:R-:W-:-:S03]  /*122b0*/  PRMT R142, RZ, 0x7610, R142 ;  /* 0x00007610ff8e7816 */ /* 0x000fc6000000008e */
[----:B------:R-:W4:Y:S01]  /*122c0*/  @!P0 LDG.E.U16 R163, desc[UR20][R4.64] ;  /* 0x0000001404a38981 */ /* 0x000f22000c1e1500 */
[----:B------:R-:W-:-:S03]  /*122d0*/  PRMT R141, RZ, 0x7610, R141 ;  /* 0x00007610ff8d7816 */ /* 0x000fc6000000008d */
[----:B------:R-:W4:Y:S04]  /*122e0*/  @!P0 LDG.E.U16 R155, desc[UR20][R30.64] ;  /* 0x000000141e9b8981 */ /* 0x000f28000c1e1500 */
[----:B------:R-:W4:Y:S04]  /*122f0*/  @!P0 LDG.E.U16 R154, desc[UR20][R32.64] ;  /* 0x00000014209a8981 */ /* 0x000f28000c1e1500 */
[----:B------:R-:W4:Y:S04]  /*12300*/  @!P0 LDG.E.U16 R153, desc[UR20][R34.64] ;  /* 0x0000001422998981 */ /* 0x000f28000c1e1500 */
[----:B------:R-:W4:Y:S04]  /*12310*/  @!P0 LDG.E.U16 R152, desc[UR20][R36.64] ;  /* 0x0000001424988981 */ /* 0x000f28000c1e1500 */
[----:B------:R-:W4:Y:S04]  /*12320*/  @!P0 LDG.E.U16 R151, desc[UR20][R38.64] ;  /* 0x0000001426978981 */ /* 0x000f28000c1e1500 */
[----:B------:R0:W-:Y:S04]  /*12330*/  STS.U16 [R3+UR9+0xa800], R2 ;  /* 0x00a8000203007988 */ /* 0x0001e80008000409 */
[----:B------:R-:W4:Y:S01]  /*12340*/  @!P0 LDG.E.U16 R150, desc[UR20][R80.64] ;  /* 0x0000001450968981 */ /* 0x000f22000c1e1500 */
[----:B0-----:R-:W-:-:S02]  /*12350*/  PRMT R2, RZ, 0x7610, R2 ;  /* 0x00007610ff027816 */ /* 0x001fc40000000002 */
[----:B------:R-:W-:-:S04]  /*12360*/  PRMT R140, RZ, 0x7610, R140 ;  /* 0x00007610ff8c7816 */ /* 0x000fc8000000008c */
[----:B------:R-:W4:Y:S01]  /*12370*/  @!P0 LDG.E.U16 R2, desc[UR20][R84.64] ;  /* 0x0000001454028981 */ /* 0x000f22000c1e1500 */
[----:B------:R-:W-:Y:S02]  /*12380*/  PRMT R139, RZ, 0x7610, R139 ;  /* 0x00007610ff8b7816 */ /* 0x000fe4000000008b */
[----:B------:R-:W-:Y:S01]  /*12390*/  PRMT R138, RZ, 0x7610, R138 ;  /* 0x00007610ff8a7816 */ /* 0x000fe2000000008a */
[C---:B------:R-:W-:Y:S01]  /*123a0*/  IMAD.WIDE R40, R165.reuse, 0x2, R40 ;  /* 0x00000002a5287825 */ /* 0x040fe200078e0228 */
[----:B------:R-:W-:Y:S02]  /*123b0*/  PRMT R117, RZ, 0x7610, R117 ;  /* 0x00007610ff757816 */ /* 0x000fe40000000075 */
        /* <DEDUP_REMOVED lines=8> */
[----:B------:R-:W-:-:S02]  /*12440*/  IMAD.WIDE R50, R165, 0x2, R50 ;  /* 0x00000002a5327825 */ /* 0x000fc400078e0232 */
[----:B------:R-:W4:Y:S02]  /*12450*/  @!P0 LDG.E.U16 R116, desc[UR20][R44.64] ;  /* 0x000000142c748981 */ /* 0x000f24000c1e1500 */
[C---:B------:R-:W-:Y:S02]  /*12460*/  IMAD.WIDE R52, R165.reuse, 0x2, R52 ;  /* 0x00000002a5347825 */ /* 0x040fe400078e0234 */
[----:B------:R-:W4:Y:S02]  /*12470*/  @!P0 LDG.E.U16 R115, desc[UR20][R48.64] ;  /* 0x0000001430738981 */ /* 0x000f24000c1e1500 */
[C---:B------:R-:W-:Y:S02]  /*12480*/  IMAD.WIDE R54, R165.reuse, 0x2, R54 ;  /* 0x00000002a5367825 */ /* 0x040fe400078e0236 */
[----:B------:R-:W4:Y:S04]  /*12490*/  @!P0 LDG.E.U16 R114, desc[UR20][R50.64] ;  /* 0x0000001432728981 */ /* 0x000f28000c1e1500 */
[----:B------:R-:W4:Y:S04]  /*124a0*/  @!P0 LDG.E.U16 R113, desc[UR20][R52.64] ;  /* 0x0000001434718981 */ /* 0x000f28000c1e1500 */
[----:B------:R-:W4:Y:S01]  /*124b0*/  @!P0 LDG.E.U16 R112, desc[UR20][R54.64] ;  /* 0x0000001436708981 */ /* 0x000f22000c1e1500 */
[----:B------:R-:W-:-:S05]  /*124c0*/  IMAD.WIDE R102, R165, 0x2, R102 ;  /* 0x00000002a5667825 */ /* 0x000fca00078e0266 */
[----:B------:R-:W4:Y:S01]  /*124d0*/  @!P0 LDG.E.U16 R162, desc[UR20][R102.64] ;  /* 0x0000001466a28981 */ /* 0x000f22000c1e1500 */
[----:B--2---:R-:W-:-:S04]  /*124e0*/  IMAD.WIDE R60, R165, 0x2, R60 ;  /* 0x00000002a53c7825 */ /* 0x004fc800078e023c */
[C---:B---3--:R-:W-:Y:S01]  /*124f0*/  IMAD.WIDE R100, R165.reuse, 0x2, R100 ;  /* 0x00000002a5647825 */ /* 0x048fe200078e0264 */
[----:B------:R-:W2:Y:S03]  /*12500*/  @!P0 LDG.E.U16 R149, desc[UR20][R60.64] ;  /* 0x000000143c958981 */ /* 0x000ea6000c1e1500 */
[C---:B----4-:R-:W-:Y:S01]  /*12510*/  IMAD.WIDE R58, R165.reuse, 0x2, R58 ;  /* 0x00000002a53a7825 */ /* 0x050fe200078e023a */
[----:B------:R-:W3:Y:S03]  /*12520*/  @!P0 LDG.E.U16 R148, desc[UR20][R100.64] ;  /* 0x0000001464948981 */ /* 0x000ee6000c1e1500 */
[C---:B------:R-:W-:Y:S01]  /*12530*/  IMAD.WIDE R98, R165.reuse, 0x2, R98 ;  /* 0x00000002a5627825 */ /* 0x040fe200078e0262 */
[----:B------:R-:W4:Y:S03]  /*12540*/  @!P0 LDG.E.U16 R147, desc[UR20][R58.64] ;  /* 0x000000143a938981 */ /* 0x000f26000c1e1500 */
[C---:B------:R-:W-:Y:S01]  /*12550*/  IMAD.WIDE R56, R165.reuse, 0x2, R56 ;  /* 0x00000002a5387825 */ /* 0x040fe200078e0238 */
[----:B------:R-:W2:Y:S03]  /*12560*/  @!P0 LDG.E.U16 R146, desc[UR20][R98.64] ;  /* 0x0000001462928981 */ /* 0x000ea6000c1e1500 */
[C---:B------:R-:W-:Y:S01]  /*12570*/  IMAD.WIDE R96, R165.reuse, 0x2, R96 ;  /* 0x00000002a5607825 */ /* 0x040fe200078e0260 */
[----:B------:R-:W2:Y:S03]  /*12580*/  @!P0 LDG.E.U16 R145, desc[UR20][R56.64] ;  /* 0x0000001438918981 */ /* 0x000ea6000c1e1500 */
[C---:B------:R-:W-:Y:S01]  /*12590*/  IMAD.WIDE R94, R165.reuse, 0x2, R94 ;  /* 0x00000002a55e7825 */ /* 0x040fe200078e025e */
[----:B------:R-:W2:Y:S03]  /*125a0*/  @!P0 LDG.E.U16 R144, desc[UR20][R96.64] ;  /* 0x0000001460908981 */ /* 0x000ea6000c1e1500 */
[C---:B------:R-:W-:Y:S01]  /*125b0*/  IMAD.WIDE R92, R165.reuse, 0x2, R92 ;  /* 0x00000002a55c7825 */ /* 0x040fe200078e025c */
[----:B------:R-:W2:Y:S03]  /*125c0*/  @!P0 LDG.E.U16 R143, desc[UR20][R94.64] ;  /* 0x000000145e8f8981 */ /* 0x000ea6000c1e1500 */
[C---:B------:R-:W-:Y:S01]  /*125d0*/  IMAD.WIDE R90, R165.reuse, 0x2, R90 ;  /* 0x00000002a55a7825 */ /* 0x040fe200078e025a */
[----:B------:R-:W2:Y:S04]  /*125e0*/  @!P0 LDG.E.U16 R142, desc[UR20][R92.64] ;  /* 0x000000145c8e8981 */ /* 0x000ea8000c1e1500 */
[----:B------:R-:W2:Y:S01]  /*125f0*/  @!P0 LDG.E.U16 R141, desc[UR20][R90.64] ;  /* 0x000000145a8d8981 */ /* 0x000ea2000c1e1500 */
[----:B------:R-:W-:-:S05]  /*12600*/  IMAD.WIDE R46, R165, 0x2, R46 ;  /* 0x00000002a52e7825 */ /* 0x000fca00078e022e */
[----:B------:R-:W2:Y:S01]  /*12610*/  @!P0 LDG.E.U16 R140, desc[UR20][R46.64] ;  /* 0x000000142e8c8981 */ /* 0x000ea2000c1e1500 */
[----:B------:R-:W-:-:S04]  /*12620*/  IMAD.WIDE R42, R165, 0x2, R42 ;  /* 0x00000002a52a7825 */ /* 0x000fc800078e022a */
[C---:B------:R-:W-:Y:S01]  /*12630*/  IMAD.WIDE R124, R165.reuse, 0x2, R124 ;  /* 0x00000002a57c7825 */ /* 0x040fe200078e027c */
[----:B------:R-:W2:Y:S04]  /*12640*/  @!P0 LDG.E.U16 R139, desc[UR20][R42.64] ;  /* 0x000000142a8b8981 */ /* 0x000ea8000c1e1500 */
[----:B------:R-:W2:Y:S04]  /*12650*/  @!P0 LDG.E.U16 R138, desc[UR20][R124.64] ;  /* 0x000000147c8a8981 */ /* 0x000ea8000c1e1500 */
[----:B------:R-:W-:Y:S04]  /*12660*/  STL.64 [R1+0x10], R124 ;  /* 0x0000107c01007387 */ /* 0x000fe80000100a00 */
[----:B------:R0:W-:Y:S04]  /*12670*/  STL.64 [R1+0x18], R102 ;  /* 0x0000186601007387 */ /* 0x0001e80000100a00 */
        /* <DEDUP_REMOVED lines=61> */
[----:B-1----:R-:W4:Y:S04]  /*12a50*/  LDL.LU.64 R60, [R1+0x728] ;  /* 0x00072800013c7983 */ /* 0x002f280000300a00 */
[----:B------:R-:W4:Y:S04]  /*12a60*/  LDL.LU.64 R100, [R1+0x720] ;  /* 0x0007200001647983 */ /* 0x000f280000300a00 */
        /* <DEDUP_REMOVED lines=10> */
[----:B------:R0:W-:Y:S04]  /*12b10*/  STS.U16 [R3+UR9+0xac00], R162 ;  /* 0x00ac00a203007988 */ /* 0x0001e80008000409 */
        /* <DEDUP_REMOVED lines=13> */
[----:B------:R-:W-:Y:S04]  /*12bf0*/  STS.U16 [R3+UR9+0xe400], R155 ;  /* 0x00e4009b03007988 */ /* 0x000fe80008000409 */
[----:B------:R-:W-:Y:S04]  /*12c00*/  STS.U16 [R3+UR9+0xe800], R154 ;  /* 0x00e8009a03007988 */ /* 0x000fe80008000409 */
[----:B------:R-:W-:Y:S04]  /*12c10*/  STS.U16 [R3+UR9+0xec00], R153 ;  /* 0x00ec009903007988 */ /* 0x000fe80008000409 */
[----:B------:R-:W-:Y:S04]  /*12c20*/  STS.U16 [R3+UR9+0xf000], R152 ;  /* 0x00f0009803007988 */ /* 0x000fe80008000409 */
[----:B------:R-:W-:Y:S04]  /*12c30*/  STS.U16 [R3+UR9+0xf400], R151 ;  /* 0x00f4009703007988 */ /* 0x000fe80008000409 */
[----:B------:R-:W-:Y:S04]  /*12c40*/  STS.U16 [R3+UR9+0xf800], R150 ;  /* 0x00f8009603007988 */ /* 0x000fe80008000409 */
[----:B------:R-:W-:Y:S04]  /*12c50*/  STS.U16 [R3+UR9+0xfc00], R2 ;  /* 0x00fc000203007988 */ /* 0x000fe80008000409 */
[----:B0-----:R-:W4:Y:S04]  /*12c60*/  LDL.LU R162, [R1+0x6cc] ;  /* 0x0006cc0001a27983 */ /* 0x001f280000300800 */
[----:B--2---:R-:W-:Y:S04]  /*12c70*/  STS.U16 [R88+UR9+0x8100], R149 ;  /* 0x0081009558007988 */ /* 0x004fe80008000409 */
[----:B-1----:R-:W2:Y:S04]  /*12c80*/  LDL.LU R163, [R1+0x6c8] ;  /* 0x0006c80001a37983 */ /* 0x002ea80000300800 */
[----:B---3--:R-:W-:Y:S04]  /*12c90*/  STS.U16 [R88+UR9+0x8500], R148 ;  /* 0x0085009458007988 */ /* 0x008fe80008000409 */
[----:B------:R-:W3:Y:S04]  /*12ca0*/  LDL.LU R122, [R1+0x6c4] ;  /* 0x0006c400017a7983 */ /* 0x000ee80000300800 */
[----:B----4-:R-:W-:Y:S04]  /*12cb0*/  STS.U16 [R88+UR9+0x8900], R147 ;  /* 0x0089009358007988 */ /* 0x010fe80008000409 */
[----:B------:R-:W3:Y:S04]  /*12cc0*/  LDL.LU R123, [R1+0x6c0] ;  /* 0x0006c000017b7983 */ /* 0x000ee80000300800 */
[----:B------:R-:W-:Y:S04]  /*12cd0*/  STS.U16 [R88+UR9+0x8d00], R146 ;  /* 0x008d009258007988 */ /* 0x000fe80008000409 */
[----:B------:R-:W4:Y:S04]  /*12ce0*/  LDL.LU R160, [R1+0x6bc] ;  /* 0x0006bc0001a07983 */ /* 0x000f280000300800 */
[----:B------:R-:W-:Y:S04]  /*12cf0*/  STS.U16 [R88+UR9+0x9100], R145 ;  /* 0x0091009158007988 */ /* 0x000fe80008000409 */
[----:B------:R-:W4:Y:S04]  /*12d00*/  LDL.LU R161, [R1+0x6b8] ;  /* 0x0006b80001a17983 */ /* 0x000f280000300800 */
[----:B------:R-:W-:Y:S04]  /*12d10*/  STS.U16 [R88+UR9+0x9500], R144 ;  /* 0x0095009058007988 */ /* 0x000fe80008000409 */
[----:B------:R-:W2:Y:S04]  /*12d20*/  LDL.LU R120, [R1+0x6b4] ;  /* 0x0006b40001787983 */ /* 0x000ea80000300800 */
        /* <DEDUP_REMOVED lines=14> */
[----:B------:R0:W-:Y:S04]  /*12e10*/  STS.U16 [R88+UR9+0xb500], R116 ;  /* 0x00b5007458007988 */ /* 0x0001e80008000409 */
[----:B------:R-:W-:Y:S04]  /*12e20*/  STS.U16 [R88+UR9+0xb900], R115 ;  /* 0x00b9007358007988 */ /* 0x000fe80008000409 */
[----:B------:R1:W-:Y:S04]  /*12e30*/  STS.U16 [R88+UR9+0xbd00], R114 ;  /* 0x00bd007258007988 */ /* 0x0003e80008000409 */
[----:B0-----:R-:W2:Y:S04]  /*12e40*/  LDL.LU.64 R116, [R1+0x168] ;  /* 0x0001680001747983 */ /* 0x001ea80000300a00 */
[----:B------:R-:W3:Y:S04]  /*12e50*/  LDL.LU.64 R154, [R1+0x148] ;  /* 0x00014800019a7983 */ /* 0x000ee80000300a00 */
[----:B------:R-:W-:Y:S04]  /*12e60*/  STS.U16 [R88+UR9+0xc100], R113 ;  /* 0x00c1007158007988 */ /* 0x000fe80008000409 */
[----:B-1----:R-:W4:Y:S04]  /*12e70*/  LDL.LU.64 R114, [R1+0x128] ;  /* 0x0001280001727983 */ /* 0x002f280000300a00 */
[----:B------:R0:W-:Y:S04]  /*12e80*/  STS.U16 [R88+UR9+0xc500], R112 ;  /* 0x00c5007058007988 */ /* 0x0001e80008000409 */
[----:B------:R-:W4:Y:S04]  /*12e90*/  LDL.LU.64 R152, [R1+0x108] ;  /* 0x0001080001987983 */ /* 0x000f280000300a00 */
[----:B0-----:R-:W4:Y:S04]  /*12ea0*/  LDL.LU.64 R112, [R1+0xe8] ;  /* 0x0000e80001707983 */ /* 0x001f280000300a00 */
[----:B------:R-:W4:Y:S04]  /*12eb0*/  LDL.LU.64 R150, [R1+0xc8] ;  /* 0x0000c80001967983 */ /* 0x000f280000300a00 */
[----:B------:R-:W4:Y:S04]  /*12ec0*/  LDL.LU.64 R148, [R1+0xa8] ;  /* 0x0000a80001947983 */ /* 0x000f280000300a00 */
[----:B------:R-:W4:Y:S04]  /*12ed0*/  LDL.LU.64 R146, [R1+0x88] ;  /* 0x0000880001927983 */ /* 0x000f280000300a00 */
[----:B------:R-:W4:Y:S04]  /*12ee0*/  LDL.LU.64 R144, [R1+0x68] ;  /* 0x0000680001907983 */ /* 0x000f280000300a00 */
[----:B------:R-:W4:Y:S04]  /*12ef0*/  LDL.LU.64 R142, [R1+0x48] ;  /* 0x00004800018e7983 */ /* 0x000f280000300a00 */
[----:B------:R-:W4:Y:S04]  /*12f00*/  LDL.LU.64 R140, [R1+0x28] ;  /* 0x00002800018c7983 */ /* 0x000f280000300a00 */
        /* <DEDUP_REMOVED lines=41> */
[----:B------:R-:W-:Y:S01]  /*131a0*/  IMAD.WIDE R86, R165, 0x2, R86 ;  /* 0x00000002a5567825 */ /* 0x000fe200078e0256 */
[----:B------:R-:W-:Y:S01]  /*131b0*/  PRMT R26, RZ, 0x7610, R26 ;  /* 0x00007610ff1a7816 */ /* 0x000fe2000000001a */
[----:B------:R-:W4:Y:S01]  /*131c0*/  @!P0 LDG.E.U16 R126, desc[UR20][R78.64] ;  /* 0x000000144e7e8981 */ /* 0x000f22000c1e1500 */
[----:B------:R-:W-:-:S02]  /*131d0*/  PRMT R25, RZ, 0x7610, R25 ;  /* 0x00007610ff197816 */ /* 0x000fc40000000019 */
[----:B------:R-:W-:Y:S01]  /*131e0*/  PRMT R24, RZ, 0x7610, R24 ;  /* 0x00007610ff187816 */ /* 0x000fe20000000018 */
[----:B------:R-:W4:Y:S01]  /*131f0*/  @!P0 LDG.E.U16 R127, desc[UR20][R82.64] ;  /* 0x00000014527f8981 */ /* 0x000f22000c1e1500 */
[----:B------:R-:W-:Y:S02]  /*13200*/  PRMT R23, RZ, 0x7610, R23 ;  /* 0x00007610ff177816 */ /* 0x000fe40000000017 */
[----:B------:R-:W-:Y:S01]  /*13210*/  PRMT R22, RZ, 0x7610, R22 ;  /* 0x00007610ff167816 */ /* 0x000fe20000000016 */
[----:B------:R-:W4:Y:S01]  /*13220*/  @!P0 LDG.E.U16 R2, desc[UR20][R86.64] ;  /* 0x0000001456028981 */ /* 0x000f22000c1e1500 */
[----:B------:R-:W-:Y:S02]  /*13230*/  PRMT R21, RZ, 0x7610, R21 ;  /* 0x00007610ff157816 */ /* 0x000fe40000000015 */
[----:B------:R-:W-:Y:S02]  /*13240*/  PRMT R20, RZ, 0x7610, R20 ;  /* 0x00007610ff147816 */ /* 0x000fe40000000014 */
[----:B------:R-:W-:-:S02]  /*13250*/  PRMT R19, RZ, 0x7610, R19 ;  /* 0x00007610ff137816 */ /* 0x000fc40000000013 */
        /* <DEDUP_REMOVED lines=41> */
[----:B--2---:R-:W-:-:S04]  /*134f0*/  IMAD.WIDE R116, R165, 0x2, R116 ;  /* 0x00000002a5747825 */ /* 0x004fc800078e0274 */
[C---:B---3--:R-:W-:Y:S01]  /*13500*/  IMAD.WIDE R154, R165.reuse, 0x2, R154 ;  /* 0x00000002a59a7825 */ /* 0x048fe200078e029a */
[----:B------:R-:W2:Y:S04]  /*13510*/  @!P0 LDG.E.U16 R89, desc[UR20][R116.64] ;  /* 0x0000001474598981 */ /* 0x000ea8000c1e1500 */
[----:B------:R-:W3:Y:S01]  /*13520*/  @!P0 LDG.E.U16 R27, desc[UR20][R154.64] ;  /* 0x000000149a1b8981 */ /* 0x000ee2000c1e1500 */
[----:B----4-:R-:W-:-:S05]  /*13530*/  IMAD.WIDE R114, R165, 0x2, R114 ;  /* 0x00000002a5727825 */ /* 0x010fca00078e0272 */
[----:B------:R-:W4:Y:S01]  /*13540*/  @!P0 LDG.E.U16 R26, desc[UR20][R114.64] ;  /* 0x00000014721a8981 */ /* 0x000f22000c1e1500 */
[----:B------:R-:W-:-:S05]  /*13550*/  IMAD.WIDE R152, R165, 0x2, R152 ;  /* 0x00000002a5987825 */ /* 0x000fca00078e0298 */
[----:B------:R-:W4:Y:S01]  /*13560*/  @!P0 LDG.E.U16 R25, desc[UR20][R152.64] ;  /* 0x0000001498198981 */ /* 0x000f22000c1e1500 */
[----:B------:R-:W-:-:S04]  /*13570*/  IMAD.WIDE R112, R165, 0x2, R112 ;  /* 0x00000002a5707825 */ /* 0x000fc800078e0270 */
[C---:B------:R-:W-:Y:S01]  /*13580*/  IMAD.WIDE R150, R165.reuse, 0x2, R150 ;  /* 0x00000002a5967825 */ /* 0x040fe200078e0296 */
[----:B------:R-:W4:Y:S03]  /*13590*/  @!P0 LDG.E.U16 R24, desc[UR20][R112.64] ;  /* 0x0000001470188981 */ /* 0x000f26000c1e1500 */
        /* <DEDUP_REMOVED lines=10> */
[----:B------:R-:W-:Y:S01]  /*13640*/  IMAD.WIDE R138, R165, 0x2, R138 ;  /* 0x00000002a58a7825 */ /* 0x000fe200078e028a */
[----:B------:R-:W4:Y:S04]  /*13650*/  @!P0 LDG.E.U16 R18, desc[UR20][R140.64] ;  /* 0x000000148c128981 */ /* 0x000f28000c1e1500 */
[----:B------:R-:W4:Y:S04]  /*13660*/  @!P0 LDG.E.U16 R17, desc[UR20][R138.64] ;  /* 0x000000148a118981 */ /* 0x000f28000c1e1500 */
        /* <DEDUP_REMOVED lines=9> */
[----:B------:R-:W-:Y:S04]  /*13700*/  STS.U16 [R88+UR9+0xc900], R136 ;  /* 0x00c9008858007988 */ /* 0x000fe80008000409 */
[----:B------:R-:W-:Y:S04]  /*13710*/  STL.64 [R1+0x128], R114 ;  /* 0x0001287201007387 */ /* 0x000fe80000100a00 */
[----:B------:R-:W-:Y:S04]  /*13720*/  STS.U16 [R88+UR9+0xcd00], R137 ;  /* 0x00cd008958007988 */ /* 0x000fe80008000409 */
[----:B------:R-:W-:Y:S04]  /*13730*/  STL.64 [R1+0x148], R154 ;  /* 0x0001489a01007387 */ /* 0x000fe80000100a00 */
[----:B------:R-:W-:Y:S04]  /*13740*/  STS.U16 [R88+UR9+0xd100], R134 ;  /* 0x00d1008658007988 */ /* 0x000fe80008000409 */
        /* <DEDUP_REMOVED lines=17> */
[----:B------:R-:W4:Y:S01]  /*13860*/  LDL.LU.64 R144, [R1+0x650] ;  /* 0x0006500001907983 */ /* 0x000f220000300a00 */
[----:B0-----:R-:W-:-:S03]  /*13870*/  LOP3.LUT R35, R3, 0x40, RZ, 0x3c, !PT ;  /* 0x0000004003237812 */ /* 0x001fc600078e3cff */
[----:B------:R-:W4:Y:S04]  /*13880*/  LDL.LU.64 R142, [R1+0x648] ;  /* 0x00064800018e7983 */ /* 0x000f280000300a00 */
[----:B------:R0:W-:Y:S04]  /*13890*/  STS.U16 [R88+UR9+0xf500], R126 ;  /* 0x00f5007e58007988 */ /* 0x0001e80008000409 */
[----:B------:R-:W4:Y:S04]  /*138a0*/  LDL.LU.64 R140, [R1+0x640] ;  /* 0x00064000018c7983 */ /* 0x000f280000300a00 */
[----:B------:R1:W-:Y:S04]  /*138b0*/  STS.U16 [R88+UR9+0xf900], R127 ;  /* 0x00f9007f58007988 */ /* 0x0003e80008000409 */
[----:B------:R-:W4:Y:S04]  /*138c0*/  LDL.LU.64 R138, [R1+0x638] ;  /* 0x00063800018a7983 */ /* 0x000f280000300a00 */
[----:B------:R0:W-:Y:S04]  /*138d0*/  STS.U16 [R88+UR9+0xfd00], R2 ;  /* 0x00fd000258007988 */ /* 0x0001e80008000409 */
        /* <DEDUP_REMOVED lines=10> */
[----:B0-----:R-:W4:Y:S04]  /*13980*/  LDL.LU R126, [R1+0x60c] ;  /* 0x00060c00017e7983 */ /* 0x001f280000300800 */
[----:B-1----:R-:W4:Y:S04]  /*13990*/  LDL.LU R127, [R1+0x608] ;  /* 0x00060800017f7983 */ /* 0x002f280000300800 */
[----:B------:R-:W4:Y:S04]  /*139a0*/  LDL.LU R88, [R1+0x604] ;  /* 0x0006040001587983 */ /* 0x000f280000300800 */
[----:B--2---:R0:W-:Y:S04]  /*139b0*/  STS.U16 [R35+UR9+0x8200], R89 ;  /* 0x0082005923007988 */ /* 0x0041e80008000409 */
[----:B---3--:R-:W-:Y:S04]  /*139c0*/  STS.U16 [R35+UR9+0x8600], R27 ;  /* 0x0086001b23007988 */ /* 0x008fe80008000409 */
[----:B0-----:R-:W2:Y:S04]  /*139d0*/  LDL.LU R89, [R1+0x600] ;  /* 0x0006000001597983 */ /* 0x001ea80000300800 */
[----:B----4-:R0:W-:Y:S04]  /*139e0*/  STS.U16 [R35+UR9+0x8a00], R26 ;  /* 0x008a001a23007988 */ /* 0x0101e80008000409 */
[----:B------:R-:W-:Y:S04]  /*139f0*/  STS.U16 [R35+UR9+0x8e00], R25 ;  /* 0x008e001923007988 */ /* 0x000fe80008000409 */
[----:B0-----:R-:W3:Y:S04]  /*13a00*/  LDL.LU.64 R26, [R1+0x160] ;  /* 0x00016000011a7983 */ /* 0x001ee80000300a00 */
[----:B------:R0:W-:Y:S04]  /*13a10*/  STS.U16 [R35+UR9+0x9200], R24 ;  /* 0x0092001823007988 */ /* 0x0001e80008000409 */
[----:B------:R-:W-:Y:S04]  /*13a20*/  STS.U16 [R35+UR9+0x9600], R23 ;  /* 0x0096001723007988 */ /* 0x000fe80008000409 */
        /* <DEDUP_REMOVED lines=10> */
[----:B0-----:R-:W2:Y:S04]  /*13ad0*/  LDL.LU.64 R24, [R1+0x140] ;  /* 0x0001400001187983 */ /* 0x001ea80000300a00 */
[----:B------:R0:W-:Y:S04]  /*13ae0*/  STS.U16 [R35+UR9+0xc200], R12 ;  /* 0x00c2000c23007988 */ /* 0x0001e80008000409 */
[----:B-1----:R-:W2:Y:S04]  /*13af0*/  LDL.LU.64 R22, [R1+0x120] ;  /* 0x0001200001167983 */ /* 0x002ea80000300a00 */
[----:B------:R-:W-:Y:S04]  /*13b00*/  STS.U16 [R35+UR9+0xc600], R11 ;  /* 0x00c6000b23007988 */ /* 0x000fe80008000409 */
[----:B----4-:R-:W4:Y:S04]  /*13b10*/  LDL.LU.64 R20, [R1+0x100] ;  /* 0x0001000001147983 */ /* 0x010f280000300a00 */
[----:B------:R1:W-:Y:S04]  /*13b20*/  STS.U16 [R35+UR9+0xca00], R10 ;  /* 0x00ca000a23007988 */ /* 0x0003e80008000409 */
[----:B------:R-:W4:Y:S04]  /*13b30*/  LDL.LU.64 R18, [R1+0xe0] ;  /* 0x0000e00001127983 */ /* 0x000f280000300a00 */
[----:B------:R-:W-:Y:S04]  /*13b40*/  STS.U16 [R35+UR9+0xce00], R9 ;  /* 0x00ce000923007988 */ /* 0x000fe80008000409 */
[----:B------:R-:W4:Y:S04]  /*13b50*/  LDL.LU.64 R16, [R1+0xc0] ;  /* 0x0000c00001107983 */ /* 0x000f280000300a00 */
[----:B------:R0:W-:Y:S04]  /*13b60*/  STS.U16 [R35+UR9+0xd200], R8 ;  /* 0x00d2000823007988 */ /* 0x0001e80008000409 */
[----:B------:R-:W4:Y:S04]  /*13b70*/  LDL.LU.64 R14, [R1+0xa0] ;  /* 0x0000a000010e7983 */ /* 0x000f280000300a00 */
[----:B------:R-:W-:Y:S04]  /*13b80*/  STS.U16 [R35+UR9+0xd600], R7 ;  /* 0x00d6000723007988 */ /* 0x000fe80008000409 */
[----:B0-----:R-:W4:Y:S04]  /*13b90*/  LDL.LU.64 R12, [R1+0x80] ;  /* 0x00008000010c7983 */ /* 0x001f280000300a00 */
[----:B------:R0:W-:Y:S04]  /*13ba0*/  STS.U16 [R35+UR9+0xda00], R6 ;  /* 0x00da000623007988 */ /* 0x0001e80008000409 */
[----:B-1----:R-:W4:Y:S04]  /*13bb0*/  LDL.LU.64 R10, [R1+0x60] ;  /* 0x00006000010a7983 */ /* 0x002f280000300a00 */
[----:B------:R-:W-:Y:S04]  /*13bc0*/  STS.U16 [R35+UR9+0xde00], R5 ;  /* 0x00de000523007988 */ /* 0x000fe80008000409 */
[----:B------:R-:W4:Y:S04]  /*13bd0*/  LDL.LU.64 R8, [R1+0x40] ;  /* 0x0000400001087983 */ /* 0x000f280000300a00 */
[----:B------:R1:W-:Y:S04]  /*13be0*/  STS.U16 [R35+UR9+0xe200], R4 ;  /* 0x00e2000423007988 */ /* 0x0003e80008000409 */
[----:B0-----:R-:W4:Y:S04]  /*13bf0*/  LDL.LU.64 R6, [R1+0x20] ;  /* 0x0000200001067983 */ /* 0x001f280000300a00 */
[----:B-1----:R-:W4:Y:S01]  /*13c00*/  LDL.LU.64 R4, [R1] ;  /* 0x0000000001047983 */ /* 0x002f220000300a00 */
[----:B------:R-:W-:-:S02]  /*13c10*/  PRMT R32, RZ, 0x7610, R32 ;  /* 0x00007610ff207816 */ /* 0x000fc40000000020 */
[----:B------:R-:W-:Y:S02]  /*13c20*/  PRMT R33, RZ, 0x7610, R33 ;  /* 0x00007610ff217816 */ /* 0x000fe40000000021 */
[----:B------:R-:W-:Y:S01]  /*13c30*/  PRMT R30, RZ, 0x7610, R30 ;  /* 0x00007610ff1e7816 */ /* 0x000fe2000000001e */
[----:B---3--:R-:W-:-:S05]  /*13c40*/  IMAD.WIDE R26, R165, 0x2, R26 ;  /* 0x00000002a51a7825 */ /* 0x008fca00078e021a */
[----:B------:R0:W3:Y:S01]  /*13c50*/  @!P0 LDG.E.U16 R32, desc[UR20][R26.64] ;  /* 0x000000141a208981 */ /* 0x0000e2000c1e1500 */
[----:B--2---:R-:W-:-:S05]  /*13c60*/  IMAD.WIDE R24, R165, 0x2, R24 ;  /* 0x00000002a5187825 */ /* 0x004fca00078e0218 */
[----:B------:R1:W2:Y:S01]  /*13c70*/  @!P0 LDG.E.U16 R33, desc[UR20][R24.64] ;  /* 0x0000001418218981 */ /* 0x0002a2000c1e1500 */
[----:B------:R-:W-:-:S05]  /*13c80*/  IMAD.WIDE R22, R165, 0x2, R22 ;  /* 0x00000002a5167825 */ /* 0x000fca00078e0216 */
[----:B------:R0:W2:Y:S01]  /*13c90*/  @!P0 LDG.E.U16 R30, desc[UR20][R22.64] ;  /* 0x00000014161e8981 */ /* 0x0000a2000c1e1500 */
[----:B----4-:R-:W-:-:S04]  /*13ca0*/  IMAD.WIDE R20, R165, 0x2, R20 ;  /* 0x00000002a5147825 */ /* 0x010fc800078e0214 */
[----:B------:R-:W-:-:S04]  /*13cb0*/  IMAD.WIDE R18, R165, 0x2, R18 ;  /* 0x00000002a5127825 */ /* 0x000fc800078e0212 */
[----:B------:R-:W-:-:S04]  /*13cc0*/  IMAD.WIDE R16, R165, 0x2, R16 ;  /* 0x00000002a5107825 */ /* 0x000fc800078e0210 */
[----:B------:R-:W-:-:S04]  /*13cd0*/  IMAD.WIDE R14, R165, 0x2, R14 ;  /* 0x00000002a50e7825 */ /* 0x000fc800078e020e */
[----:B------:R-:W-:-:S04]  /*13ce0*/  IMAD.WIDE R12, R165, 0x2, R12 ;  /* 0x00000002a50c7825 */ /* 0x000fc800078e020c */
[----:B------:R-:W-:-:S04]  /*13cf0*/  IMAD.WIDE R10, R165, 0x2, R10 ;  /* 0x00000002a50a7825 */ /* 0x000fc800078e020a */
[----:B------:R-:W-:-:S04]  /*13d00*/  IMAD.WIDE R8, R165, 0x2, R8 ;  /* 0x00000002a5087825 */ /* 0x000fc800078e0208 */
[----:B------:R-:W-:-:S04]  /*13d10*/  IMAD.WIDE R6, R165, 0x2, R6 ;  /* 0x00000002a5067825 */ /* 0x000fc800078e0206 */
[----:B------:R-:W-:-:S05]  /*13d20*/  IMAD.WIDE R4, R165, 0x2, R4 ;  /* 0x00000002a5047825 */ /* 0x000fca00078e0204 */
[----:B------:R-:W-:Y:S04]  /*13d30*/  STL.64 [R1], R4 ;  /* 0x0000000401007387 */ /* 0x000fe80000100a00 */
        /* <DEDUP_REMOVED lines=11> */
[----:B----4-:R-:W0:Y:S04]  /*13df0*/  LDL.LU.64 R26, [R1+0x5f8] ;  /* 0x0005f800011a7983 */ /* 0x010e280000300a00 */
[----:B------:R-:W1:Y:S04]  /*13e00*/  LDL.LU.64 R24, [R1+0x5f0] ;  /* 0x0005f00001187983 */ /* 0x000e680000300a00 */
[----:B------:R-:W4:Y:S01]  /*13e10*/  LDL.LU.64 R22, [R1+0x5e8] ;  /* 0x0005e80001167983 */ /* 0x000f220000300a00 */
[----:B------:R-:W-:Y:S01]  /*13e20*/  PRMT R81, RZ, 0x7610, R81 ;  /* 0x00007610ff517816 */ /* 0x000fe20000000051 */
[----:B------:R-:W-:Y:S01]  /*13e30*/  IMAD.WIDE R112, R165, 0x2, R112 ;  /* 0x00000002a5707825 */ /* 0x000fe200078e0270 */
[----:B------:R-:W-:-:S02]  /*13e40*/  PRMT R38, RZ, 0x7610, R38 ;  /* 0x00007610ff267816 */ /* 0x000fc40000000026 */
[----:B------:R-:W-:Y:S01]  /*13e50*/  PRMT R39, RZ, 0x7610, R39 ;  /* 0x00007610ff277816 */ /* 0x000fe20000000027 */
[C---:B------:R-:W-:Y:S01]  /*13e60*/  IMAD.WIDE R114, R165.reuse, 0x2, R114 ;  /* 0x00000002a5727825 */ /* 0x040fe200078e0272 */
[----:B------:R-:W-:Y:S01]  /*13e70*/  PRMT R36, RZ, 0x7610, R36 ;  /* 0x00007610ff247816 */ /* 0x000fe20000000024 */
[----:B------:R-:W2:Y:S01]  /*13e80*/  @!P0 LDG.E.U16 R81, desc[UR20][R112.64] ;  /* 0x0000001470518981 */ /* 0x000ea2000c1e1500 */
[----:B------:R-:W-:Y:S01]  /*13e90*/  PRMT R37, RZ, 0x7610, R37 ;  /* 0x00007610ff257816 */ /* 0x000fe20000000025 */
[C---:B------:R-:W-:Y:S01]  /*13ea0*/  IMAD.WIDE R116, R165.reuse, 0x2, R116 ;  /* 0x00000002a5747825 */ /* 0x040fe200078e0274 */
[----:B------:R-:W-:Y:S01]  /*13eb0*/  PRMT R34, RZ, 0x7610, R34 ;  /* 0x00007610ff227816 */ /* 0x000fe20000000022 */
[----:B------:R-:W2:Y:S02]  /*13ec0*/  @!P0 LDG.E.U16 R38, desc[UR20][R114.64] ;  /* 0x0000001472268981 */ /* 0x000ea4000c1e1500 */
[C---:B------:R-:W-:Y:S01]  /*13ed0*/  IMAD.WIDE R118, R165.reuse, 0x2, R118 ;  /* 0x00000002a5767825 */ /* 0x040fe200078e0276 */
[----:B------:R-:W-:Y:S01]  /*13ee0*/  PRMT R0, RZ, 0x7610, R0 ;  /* 0x00007610ff007816 */ /* 0x000fe20000000000 */
[----:B------:R-:W2:Y:S02]  /*13ef0*/  @!P0 LDG.E.U16 R39, desc[UR20][R116.64] ;  /* 0x0000001474278981 */ /* 0x000ea4000c1e1500 */
[----:B------:R-:W-:-:S02]  /*13f00*/  IMAD.WIDE R120, R165, 0x2, R120 ;  /* 0x00000002a5787825 */ /* 0x000fc400078e0278 */
[----:B------:R-:W2:Y:S02]  /*13f10*/  @!P0 LDG.E.U16 R36, desc[UR20][R118.64] ;  /* 0x0000001476248981 */ /* 0x000ea4000c1e1500 */
[C---:B------:R-:W-:Y:S02]  /*13f20*/  IMAD.WIDE R122, R165.reuse, 0x2, R122 ;  /* 0x00000002a57a7825 */ /* 0x040fe400078e027a */
[----:B------:R-:W2:Y:S02]  /*13f30*/  @!P0 LDG.E.U16 R37, desc[UR20][R120.64] ;  /* 0x0000001478258981 */ /* 0x000ea4000c1e1500 */
[----:B------:R-:W-:Y:S02]  /*13f40*/  IMAD.WIDE R124, R165, 0x2, R124 ;  /* 0x00000002a57c7825 */ /* 0x000fe400078e027c */
[----:B------:R-:W2:Y:S01]  /*13f50*/  @!P0 LDG.E.U16 R34, desc[UR20][R122.64] ;  /* 0x000000147a228981 */ /* 0x000ea2000c1e1500 */
[----:B------:R-:W-:-:S03]  /*13f60*/  PRMT R31, RZ, 0x7610, R31 ;  /* 0x00007610ff1f7816 */ /* 0x000fc6000000001f */
[----:B------:R-:W2:Y:S01]  /*13f70*/  @!P0 LDG.E.U16 R0, desc[UR20][R124.64] ;  /* 0x000000147c008981 */ /* 0x000ea2000c1e1500 */
[----:B------:R-:W-:Y:S02]  /*13f80*/  PRMT R28, RZ, 0x7610, R28 ;  /* 0x00007610ff1c7816 */ /* 0x000fe4000000001c */
[----:B------:R-:W-:Y:S01]  /*13f90*/  PRMT R29, RZ, 0x7610, R29 ;  /* 0x00007610ff1d7816 */ /* 0x000fe2000000001d */
[----:B------:R0:W2:Y:S04]  /*13fa0*/  @!P0 LDG.E.U16 R31, desc[UR20][R20.64] ;  /* 0x00000014141f8981 */ /* 0x0000a8000c1e1500 */
[----:B------:R0:W2:Y:S04]  /*13fb0*/  @!P0 LDG.E.U16 R28, desc[UR20][R18.64] ;  /* 0x00000014121c8981 */ /* 0x0000a8000c1e1500 */
[----:B------:R0:W2:Y:S04]  /*13fc0*/  @!P0 LDG.E.U16 R29, desc[UR20][R16.64] ;  /* 0x00000014101d8981 */ /* 0x0000a8000c1e1500 */
[----:B------:R-:W3:Y:S04]  /*13fd0*/  LDL.LU.64 R20, [R1+0x5e0] ;  /* 0x0005e00001147983 */ /* 0x000ee80000300a00 */
[----:B------:R-:W3:Y:S04]  /*13fe0*/  LDL.LU.64 R18, [R1+0x5d8] ;  /* 0x0005d80001127983 */ /* 0x000ee80000300a00 */
[----:B------:R-:W3:Y:S01]  /*13ff0*/  LDL.LU.64 R16, [R1+0x5d0] ;  /* 0x0005d00001107983 */ /* 0x000ee20000300a00 */
[----:B0-----:R-:W-:-:S02]  /*14000*/  PRMT R26, RZ, 0x7610, R26 ;  /* 0x00007610ff1a7816 */ /* 0x001fc4000000001a */
[----:B------:R-:W-:Y:S02]  /*14010*/  PRMT R27, RZ, 0x7610, R27 ;  /* 0x00007610ff1b7816 */ /* 0x000fe4000000001b */
[----:B-1----:R-:W-:Y:S02]  /*14020*/  PRMT R24, RZ, 0x7610, R24 ;  /* 0x00007610ff187816 */ /* 0x002fe40000000018 */
[----:B------:R0:W3:Y:S01]  /*14030*/  @!P0 LDG.E.U16 R26, desc[UR20][R14.64] ;  /* 0x000000140e1a8981 */ /* 0x0000e2000c1e1500 */
[----:B------:R-:W-:Y:S02]  /*14040*/  PRMT R25, RZ, 0x7610, R25 ;  /* 0x00007610ff197816 */ /* 0x000fe40000000019 */
[----:B----4-:R-:W-:Y:S01]  /*14050*/  PRMT R22, RZ, 0x7610, R22 ;  /* 0x00007610ff167816 */ /* 0x010fe20000000016 */
[----:B------:R1:W4:Y:S01]  /*14060*/  @!P0 LDG.E.U16 R27, desc[UR20][R12.64] ;  /* 0x000000140c1b8981 */ /* 0x000322000c1e1500 */
[----:B------:R-:W-:-:S03]  /*14070*/  PRMT R23, RZ, 0x7610, R23 ;  /* 0x00007610ff177816 */ /* 0x000fc60000000017 */
[----:B------:R0:W4:Y:S04]  /*14080*/  @!P0 LDG.E.U16 R24, desc[UR20][R10.64] ;  /* 0x000000140a188981 */ /* 0x000128000c1e1500 */
[----:B------:R-:W0:Y:S04]  /*14090*/  LDL.LU.64 R14, [R1+0x5c8] ;  /* 0x0005c800010e7983 */ /* 0x000e280000300a00 */
[----:B------:R-:W1:Y:S04]  /*140a0*/  LDL.LU.64 R12, [R1+0x5c0] ;  /* 0x0005c000010c7983 */ /* 0x000e680000300a00 */
[----:B------:R-:W4:Y:S04]  /*140b0*/  LDL.LU.64 R10, [R1+0x5b8] ;  /* 0x0005b800010a7983 */ /* 0x000f280000300a00 */
[----:B------:R0:W4:Y:S04]  /*140c0*/  @!P0 LDG.E.U16 R25, desc[UR20][R8.64] ;  /* 0x0000001408198981 */ /* 0x000128000c1e1500 */
[----:B------:R0:W4:Y:S04]  /*140d0*/  @!P0 LDG.E.U16 R22, desc[UR20][R6.64] ;  /* 0x0000001406168981 */ /* 0x000128000c1e1500 */
[----:B------:R0:W4:Y:S04]  /*140e0*/  @!P0 LDG.E.U16 R23, desc[UR20][R4.64] ;  /* 0x0000001404178981 */ /* 0x000128000c1e1500 */
[----:B------:R-:W4:Y:S04]  /*140f0*/  LDL.LU.64 R8, [R1+0x5b0] ;  /* 0x0005b00001087983 */ /* 0x000f280000300a00 */
[----:B------:R-:W4:Y:S04]  /*14100*/  LDL.LU.64 R6, [R1+0x5a8] ;  /* 0x0005a80001067983 */ /* 0x000f280000300a00 */
[----:B------:R-:W4:Y:S04]  /*14110*/  LDL.LU.64 R4, [R1+0x5a0] ;  /* 0x0005a00001047983 */ /* 0x000f280000300a00 */
[----:B--2---:R2:W-:Y:S04]  /*14120*/  STS.U16 [R35+UR9+0xe600], R81 ;  /* 0x00e6005123007988 */ /* 0x0045e80008000409 */
[----:B------:R2:W-:Y:S04]  /*14130*/  STS.U16 [R35+UR9+0xea00], R38 ;  /* 0x00ea002623007988 */ /* 0x0005e80008000409 */
[----:B------:R2:W-:Y:S04]  /*14140*/  STS.U16 [R35+UR9+0xee00], R39 ;  /* 0x00ee002723007988 */ /* 0x0005e80008000409 */
[----:B--2---:R2:W5:Y:S04]  /*14150*/  LDL.LU R81, [R1+0x598] ;  /* 0x0005980001517983 */ /* 0x0045680000300800 */
[----:B------:R2:W5:Y:S04]  /*14160*/  LDL.LU R38, [R1+0x594] ;  /* 0x0005940001267983 */ /* 0x0005680000300800 */
[----:B------:R2:W5:Y:S04]  /*14170*/  LDL.LU R39, [R1+0x590] ;  /* 0x0005900001277983 */ /* 0x0005680000300800 */
[----:B------:R2:W-:Y:S04]  /*14180*/  STS.U16 [R35+UR9+0xf200], R36 ;  /* 0x00f2002423007988 */ /* 0x0005e80008000409 */
[----:B------:R2:W-:Y:S04]  /*14190*/  STS.U16 [R35+UR9+0xf600], R37 ;  /* 0x00f6002523007988 */ /* 0x0005e80008000409 */
[----:B------:R2:W-:Y:S04]  /*141a0*/  STS.U16 [R35+UR9+0xfa00], R34 ;  /* 0x00fa002223007988 */ /* 0x0005e80008000409 */
[----:B--2---:R2:W5:Y:S04]  /*141b0*/  LDL.LU R36, [R1+0x58c] ;  /* 0x00058c0001247983 */ /* 0x0045680000300800 */
[----:B------:R2:W5:Y:S04]  /*141c0*/  LDL.LU R37, [R1+0x588] ;  /* 0x0005880001257983 */ /* 0x0005680000300800 */
[----:B------:R2:W5:Y:S04]  /*141d0*/  LDL.LU R34, [R1+0x584] ;  /* 0x0005840001227983 */ /* 0x0005680000300800 */
[----:B------:R2:W-:Y:S01]  /*141e0*/  STS.U16 [R35+UR9+0xfe00], R0 ;  /* 0x00fe000023007988 */ /* 0x0005e20008000409 */
[----:B---3--:R-:W-:Y:S01]  /*141f0*/  PRMT R20, RZ, 0x7610, R20 ;  /* 0x00007610ff147816 */ /* 0x008fe20000000014 */
[----:B------:R-:W-:Y:S01]  /*14200*/  IMAD.WIDE R126, R165, 0x2, R126 ;  /* 0x00000002a57e7825 */ /* 0x000fe200078e027e */
[----:B------:R-:W-:-:S02]  /*14210*/  PRMT R21, RZ, 0x7610, R21 ;  /* 0x00007610ff157816 */ /* 0x000fc40000000015 */
[----:B------:R-:W-:Y:S01]  /*14220*/  PRMT R18, RZ, 0x7610, R18 ;  /* 0x00007610ff127816 */ /* 0x000fe20000000012 */
[C---:B------:R-:W-:Y:S01]  /*14230*/  IMAD.WIDE R128, R165.reuse, 0x2, R128 ;  /* 0x00000002a5807825 */ /* 0x040fe200078e0280 */
[----:B------:R-:W-:Y:S01]  /*14240*/  PRMT R19, RZ, 0x7610, R19 ;  /* 0x00007610ff137816 */ /* 0x000fe20000000013 */
[----:B------:R-:W3:Y:S04]  /*14250*/  @!P0 LDG.E.U16 R20, desc[UR20][R126.64] ;  /* 0x000000147e148981 */ /* 0x000ee8000c1e1500 */
[----:B--2---:R2:W5:Y:S04]  /*14260*/  LDL.LU R35, [R1+0x580] ;  /* 0x0005800001237983 */ /* 0x0045680000300800 */
[----:B------:R-:W2:Y:S01]  /*14270*/  LDL.LU R0, [R1+0x57c] ;  /* 0x00057c0001007983 */ /* 0x000ea20000300800 */
[----:B------:R-:W-:Y:S01]  /*14280*/  IMAD.WIDE R130, R165, 0x2, R130 ;  /* 0x00000002a5827825 */ /* 0x000fe200078e0282 */
[----:B------:R-:W-:-:S02]  /*14290*/  PRMT R16, RZ, 0x7610, R16 ;  /* 0x00007610ff107816 */ /* 0x000fc40000000010 */
[----:B------:R-:W-:Y:S01]  /*142a0*/  PRMT R17, RZ, 0x7610, R17 ;  /* 0x00007610ff117816 */ /* 0x000fe20000000011 */
[C---:B------:R-:W-:Y:S01]  /*142b0*/  IMAD.WIDE R132, R165.reuse, 0x2, R132 ;  /* 0x00000002a5847825 */ /* 0x040fe200078e0284 */
[----:B------:R-:W3:Y:S03]  /*142c0*/  @!P0 LDG.E.U16 R21, desc[UR20][R128.64] ;  /* 0x0000001480158981 */ /* 0x000ee6000c1e1500 */
        /* <DEDUP_REMOVED lines=8> */
[----:B------:R-:W-:-:S04]  /*14350*/  IMAD.WIDE R142, R165, 0x2, R142 ;  /* 0x00000002a58e7825 */ /* 0x000fc800078e028e */
[----:B------:R-:W-:-:S04]  /*14360*/  IMAD.WIDE R144, R165, 0x2, R144 ;  /* 0x00000002a5907825 */ /* 0x000fc800078e0290 */
[----:B------:R-:W-:-:S04]  /*14370*/  IMAD.WIDE R146, R165, 0x2, R146 ;  /* 0x00000002a5927825 */ /* 0x000fc800078e0292 */
[----:B------:R-:W-:-:S04]  /*14380*/  IMAD.WIDE R148, R165, 0x2, R148 ;  /* 0x00000002a5947825 */ /* 0x000fc800078e0294 */
[----:B------:R-:W-:-:S04]  /*14390*/  IMAD.WIDE R150, R165, 0x2, R150 ;  /* 0x00000002a5967825 */ /* 0x000fc800078e0296 */
[----:B------:R-:W-:Y:S01]  /*143a0*/  IMAD.WIDE R152, R165, 0x2, R152 ;  /* 0x00000002a5987825 */ /* 0x000fe200078e0298 */
[----:B------:R-:W-:-:S03]  /*143b0*/  PRMT R164, RZ, 0x7610, R164 ;  /* 0x00007610ffa47816 */ /* 0x000fc600000000a4 */
[----:B------:R-:W-:Y:S01]  /*143c0*/  IMAD.WIDE R154, R165, 0x2, R154 ;  /* 0x00000002a59a7825 */ /* 0x000fe200078e029a */
[----:B------:R-:W-:-:S03]  /*143d0*/  PRMT R2, RZ, 0x7610, R2 ;  /* 0x00007610ff027816 */ /* 0x000fc60000000002 */
[----:B------:R-:W-:-:S04]  /*143e0*/  IMAD.WIDE R156, R165, 0x2, R156 ;  /* 0x00000002a59c7825 */ /* 0x000fc800078e029c */
[----:B------:R-:W-:-:S04]  /*143f0*/  IMAD.WIDE R158, R165, 0x2, R158 ;  /* 0x00000002a59e7825 */ /* 0x000fc800078e029e */
[----:B------:R-:W-:-:S04]  /*14400*/  IMAD.WIDE R160, R165, 0x2, R160 ;  /* 0x00000002a5a07825 */ /* 0x000fc800078e02a0 */
[----:B------:R-:W-:-:S04]  /*14410*/  IMAD.WIDE R162, R165, 0x2, R162 ;  /* 0x00000002a5a27825 */ /* 0x000fc800078e02a2 */
[----:B------:R-:W-:Y:S01]  /*14420*/  IMAD.WIDE R88, R165, 0x2, R88 ;  /* 0x00000002a5587825 */ /* 0x000fe200078e0258 */
[----:B------:R-:W3:Y:S04]  /*14430*/  @!P0 LDG.E.U16 R164, desc[UR20][R162.64] ;  /* 0x00000014a2a48981 */ /* 0x000ee8000c1e1500 */
[----:B------:R-:W3:Y:S01]  /*14440*/  @!P0 LDG.E.U16 R2, desc[UR20][R88.64] ;  /* 0x0000001458028981 */ /* 0x000ee2000c1e1500 */
[----:B0-----:R-:W-:Y:S02]  /*14450*/  PRMT R14, RZ, 0x7610, R14 ;  /* 0x00007610ff0e7816 */ /* 0x001fe4000000000e */
[----:B------:R-:W-:Y:S02]  /*14460*/  PRMT R15, RZ, 0x7610, R15 ;  /* 0x00007610ff0f7816 */ /* 0x000fe4000000000f */
[----:B-1----:R-:W-:-:S02]  /*14470*/  PRMT R12, RZ, 0x7610, R12 ;  /* 0x00007610ff0c7816 */ /* 0x002fc4000000000c */
[----:B------:R-:W-:Y:S01]  /*14480*/  PRMT R13, RZ, 0x7610, R13 ;  /* 0x00007610ff0d7816 */ /* 0x000fe2000000000d */
[----:B------:R-:W3:Y:S01]  /*14490*/  @!P0 LDG.E.U16 R14, desc[UR20][R138.64] ;  /* 0x000000148a0e8981 */ /* 0x000ee2000c1e1500 */
[----:B----4-:R-:W-:Y:S02]  /*144a0*/  PRMT R10, RZ, 0x7610, R10 ;  /* 0x00007610ff0a7816 */ /* 0x010fe4000000000a */
[----:B------:R-:W-:Y:S01]  /*144b0*/  PRMT R11, RZ, 0x7610, R11 ;  /* 0x00007610ff0b7816 */ /* 0x000fe2000000000b */
[----:B------:R-:W4:Y:S04]  /*144c0*/  @!P0 LDG.E.U16 R15, desc[UR20][R140.64] ;  /* 0x000000148c0f8981 */ /* 0x000f28000c1e1500 */
[----:B------:R-:W4:Y:S04]  /*144d0*/  @!P0 LDG.E.U16 R12, desc[UR20][R142.64] ;  /* 0x000000148e0c8981 */ /* 0x000f28000c1e1500 */
[----:B------:R-:W4:Y:S04]  /*144e0*/  @!P0 LDG.E.U16 R13, desc[UR20][R144.64] ;  /* 0x00000014900d8981 */ /* 0x000f28000c1e1500 */
        /* <DEDUP_REMOVED lines=8> */
[----:B------:R-:W-:Y:S01]  /*14570*/  PRMT R5, RZ, 0x7610, R5 ;  /* 0x00007610ff057816 */ /* 0x000fe20000000005 */
[----:B------:R-:W4:Y:S04]  /*14580*/  @!P0 LDG.E.U16 R9, desc[UR20][R152.64] ;  /* 0x0000001498098981 */ /* 0x000f28000c1e1500 */
[----:B------:R-:W4:Y:S04]  /*14590*/  @!P0 LDG.E.U16 R6, desc[UR20][R154.64] ;  /* 0x000000149a068981 */ /* 0x000f28000c1e1500 */
[----:B------:R-:W4:Y:S04]  /*145a0*/  @!P0 LDG.E.U16 R7, desc[UR20][R156.64] ;  /* 0x000000149c078981 */ /* 0x000f28000c1e1500 */
[----:B------:R-:W4:Y:S04]  /*145b0*/  @!P0 LDG.E.U16 R4, desc[UR20][R158.64] ;  /* 0x000000149e048981 */ /* 0x000f28000c1e1500 */
[----:B------:R-:W4:Y:S04]  /*145c0*/  @!P0 LDG.E.U16 R5, desc[UR20][R160.64] ;  /* 0x00000014a0058981 */ /* 0x000f28000c1e1500 */
[----:B--2---:R0:W-:Y:S04]  /*145d0*/  STS.U16 [R0+UR9+0x8300], R32 ;  /* 0x0083002000007988 */ /* 0x0041e80008000409 */
[----:B------:R1:W-:Y:S04]  /*145e0*/  STS.U16 [R0+UR9+0x8700], R33 ;  /* 0x0087002100007988 */ /* 0x0003e80008000409 */
[----:B------:R2:W-:Y:S04]  /*145f0*/  STS.U16 [R0+UR9+0x8b00], R30 ;  /* 0x008b001e00007988 */ /* 0x0005e80008000409 */
[----:B0-----:R0:W5:Y:S04]  /*14600*/  LDL.LU R32, [R1+0x578] ;  /* 0x0005780001207983 */ /* 0x0011680000300800 */
[----:B-1----:R0:W5:Y:S04]  /*14610*/  LDL.LU R33, [R1+0x574] ;  /* 0x0005740001217983 */ /* 0x0021680000300800 */
[----:B--2---:R0:W5:Y:S04]  /*14620*/  LDL.LU R30, [R1+0x570] ;  /* 0x00057000011e7983 */ /* 0x0041680000300800 */
[----:B------:R1:W-:Y:S04]  /*14630*/  STS.U16 [R0+UR9+0x8f00], R31 ;  /* 0x008f001f00007988 */ /* 0x0003e80008000409 */
[----:B------:R2:W-:Y:S04]  /*14640*/  STS.U16 [R0+UR9+0x9300], R28 ;  /* 0x0093001c00007988 */ /* 0x0005e80008000409 */
[----:B------:R0:W-:Y:S04]  /*14650*/  STS.U16 [R0+UR9+0x9700], R29 ;  /* 0x0097001d00007988 */ /* 0x0001e80008000409 */
[----:B-1----:R1:W5:Y:S04]  /*14660*/  LDL.LU R31, [R1+0x56c] ;  /* 0x00056c00011f7983 */ /* 0x0023680000300800 */
[----:B--2---:R1:W5:Y:S04]  /*14670*/  LDL.LU R28, [R1+0x568] ;  /* 0x00056800011c7983 */ /* 0x0043680000300800 */
[----:B0-----:R1:W5:Y:S04]  /*14680*/  LDL.LU R29, [R1+0x564] ;  /* 0x00056400011d7983 */ /* 0x0013680000300800 */
[----:B------:R0:W-:Y:S04]  /*14690*/  STS.U16 [R0+UR9+0x9b00], R26 ;  /* 0x009b001a00007988 */ /* 0x0001e80008000409 */
[----:B------:R2:W-:Y:S04]  /*146a0*/  STS.U16 [R0+UR9+0x9f00], R27 ;  /* 0x009f001b00007988 */ /* 0x0005e80008000409 */
[----:B------:R1:W-:Y:S04]  /*146b0*/  STS.U16 [R0+UR9+0xa300], R24 ;  /* 0x00a3001800007988 */ /* 0x0003e80008000409 */
[----:B0-----:R0:W5:Y:S04]  /*146c0*/  LDL.LU R26, [R1+0x560] ;  /* 0x00056000011a7983 */ /* 0x0011680000300800 */
[----:B--2---:R0:W5:Y:S04]  /*146d0*/  LDL.LU R27, [R1+0x55c] ;  /* 0x00055c00011b7983 */ /* 0x0041680000300800 */
[----:B-1----:R0:W5:Y:S04]  /*146e0*/  LDL.LU R24, [R1+0x558] ;  /* 0x0005580001187983 */ /* 0x0021680000300800 */
[----:B------:R1:W-:Y:S04]  /*146f0*/  STS.U16 [R0+UR9+0xa700], R25 ;  /* 0x00a7001900007988 */ /* 0x0003e80008000409 */
[----:B------:R2:W-:Y:S04]  /*14700*/  STS.U16 [R0+UR9+0xab00], R22 ;  /* 0x00ab001600007988 */ /* 0x0005e80008000409 */
[----:B------:R0:W-:Y:S04]  /*14710*/  STS.U16 [R0+UR9+0xaf00], R23 ;  /* 0x00af001700007988 */ /* 0x0001e80008000409 */
[----:B-1----:R1:W5:Y:S04]  /*14720*/  LDL.LU R25, [R1+0x554] ;  /* 0x0005540001197983 */ /* 0x0023680000300800 */
[----:B--2---:R1:W5:Y:S04]  /*14730*/  LDL.LU R22, [R1+0x550] ;  /* 0x0005500001167983 */ /* 0x0043680000300800 */
[----:B0-----:R1:W5:Y:S04]  /*14740*/  LDL.LU R23, [R1+0x54c] ;  /* 0x00054c0001177983 */ /* 0x0013680000300800 */
[----:B---3--:R0:W-:Y:S04]  /*14750*/  STS.U16 [R0+UR9+0xb300], R20 ;  /* 0x00b3001400007988 */ /* 0x0081e80008000409 */
[----:B------:R2:W-:Y:S04]  /*14760*/  STS.U16 [R0+UR9+0xb700], R21 ;  /* 0x00b7001500007988 */ /* 0x0005e80008000409 */
[----:B------:R3:W-:Y:S04]  /*14770*/  STS.U16 [R0+UR9+0xbb00], R18 ;  /* 0x00bb001200007988 */ /* 0x0007e80008000409 */
[----:B0-----:R1:W5:Y:S04]  /*14780*/  LDL.LU R20, [R1+0x548] ;  /* 0x0005480001147983 */ /* 0x0013680000300800 */
[----:B--2---:R1:W5:Y:S04]  /*14790*/  LDL.LU R21, [R1+0x544] ;  /* 0x0005440001157983 */ /* 0x0043680000300800 */
[----:B---3--:R1:W5:Y:S04]  /*147a0*/  LDL.LU R18, [R1+0x540] ;  /* 0x0005400001127983 */ /* 0x0083680000300800 */
[----:B------:R0:W-:Y:S04]  /*147b0*/  STS.U16 [R0+UR9+0xbf00], R19 ;  /* 0x00bf001300007988 */ /* 0x0001e80008000409 */
[----:B------:R2:W-:Y:S04]  /*147c0*/  STS.U16 [R0+UR9+0xc300], R16 ;  /* 0x00c3001000007988 */ /* 0x0005e80008000409 */
[----:B------:R3:W-:Y:S04]  /*147d0*/  STS.U16 [R0+UR9+0xc700], R17 ;  /* 0x00c7001100007988 */ /* 0x0007e80008000409 */
[----:B0-----:R1:W5:Y:S04]  /*147e0*/  LDL.LU R19, [R1+0x53c] ;  /* 0x00053c0001137983 */ /* 0x0013680000300800 */
[----:B--2---:R1:W5:Y:S04]  /*147f0*/  LDL.LU R16, [R1+0x538] ;  /* 0x0005380001107983 */ /* 0x0043680000300800 */
[----:B---3--:R1:W5:Y:S04]  /*14800*/  LDL.LU R17, [R1+0x534] ;  /* 0x0005340001117983 */ /* 0x0083680000300800 */
[----:B------:R0:W-:Y:S04]  /*14810*/  STS.U16 [R0+UR9+0xcb00], R14 ;  /* 0x00cb000e00007988 */ /* 0x0001e80008000409 */
[----:B----4-:R2:W-:Y:S04]  /*14820*/  STS.U16 [R0+UR9+0xcf00], R15 ;  /* 0x00cf000f00007988 */ /* 0x0105e80008000409 */
        /* <DEDUP_REMOVED lines=23> */
[----:B------:R2:W-:Y:S01]  /*149a0*/  STS.U16 [R0+UR9+0xff00], R2 ;  /* 0x00ff000200007988 */ /* 0x0005e20008000409 */
[----:B------:R3:W-:Y:S06]  /*149b0*/  MEMBAR.ALL.CTA ;  /* 0x0000000000007992 */ /* 0x0007ec0000008000 */
[----:B---3--:R-:W3:Y:S04]  /*149c0*/  FENCE.VIEW.ASYNC.S ;  /* 0x00000000000073c6 */ /* 0x008ee80000000000 */
[----:B0-----:R1:W5:Y:S04]  /*149d0*/  LDL.LU R164, [R1+0x500] ;  /* 0x0005000001a47983 */ /* 0x0013680000300800 */
[----:B--2---:R1:W5:Y:S01]  /*149e0*/  LDL.LU R0, [R1+0x4fc] ;  /* 0x0004fc0001007983 */ /* 0x0043620000300800 */
[----:B------:R-:W-:-:S04]  /*149f0*/  ULEA UR11, UR5, UR9, 0x3 ;  /* 0x00000009050b7291 */ /* 0x000fc8000f8e18ff */
[----:B------:R-:W-:Y:S01]  /*14a00*/  UIADD3 UR11, UPT, UPT, UR11, 0x14000, URZ ;  /* 0x000140000b0b7890 */ /* 0x000fe2000fffe0ff */
[----:B---3--:R-:W-:Y:S06]  /*14a10*/  BAR.SYNC.DEFER_BLOCKING 0x0 ;  /* 0x0000000000007b1d */ /* 0x008fec0000010000 */
[----:B------:R-:W-:Y:S05]  /*14a20*/  @P2 BRA `(.L_x_9) ;  /* 0x00000000004c2947 */ /* 0x000fea0003800000 */
[----:B------:R-:W-:Y:S01]  /*14a30*/  UMOV UR15, 0x40004040 ;  /* 0x40004040000f7882 */ /* 0x000fe20000000000 */
        /* <DEDUP_REMOVED lines=9> */
[----:B------:R0:W-:Y:S01]  /*14ad0*/  UTCHMMA gdesc[UR14], gdesc[UR12], tmem[UR8], tmem[UR16], idesc[UR17], UPT ;  /* 0x00ff100c0e0075ea */ /* 0x0001e2000b800008 */
        /* <DEDUP_REMOVED lines=8> */
.L_x_9:
[----:B------:R-:W2:Y:S01]  /*14b60*/  LDL.LU R2, [R1+0x2f0] ;  /* 0x0002f00001027983 */ /* 0x000ea20000300800 */
[----:B------:R-:W-:Y:S02]  /*14b70*/  UIADD3 UR5, UPT, UPT, UR5, 0x1, URZ ;  /* 0x0000000105057890 */ /* 0x000fe4000fffe0ff */
[----:B------:R-:W-:Y:S02]  /*14b80*/  UIADD3 UR32, UPT, UPT, UR32, -0x40, URZ ;  /* 0xffffffc020207890 */ /* 0x000fe4000fffe0ff */
[----:B------:R-:W-:-:S04]  /*14b90*/  UISETP.GT.AND UP1, UPT, UR5, 0x1, UPT ;  /* 0x000000010500788c */ /* 0x000fc8000bf24270 */
[----:B0-----:R-:W-:Y:S02]  /*14ba0*/  USEL UR6, URZ, 0x1, !UP1 ;  /* 0x00000001ff067887 */ /* 0x001fe4000c800000 */
[----:B------:R-:W-:Y:S02]  /*14bb0*/  USEL UR5, UR5, URZ, !UP1 ;  /* 0x000000ff05057287 */ /* 0x000fe4000c800000 */
[----:B------:R-:W-:-:S03]  /*14bc0*/  ULOP3.LUT UR7, UR4, UR6, URZ, 0x3c, !UPT ;  /* 0x0000000604077292 */ /* 0x000fc6000f8e3cff */
[----:B------:R-:W-:-:S04]  /*14bd0*/  UMOV UR6, UR4 ;  /* 0x0000000400067c82 */ /* 0x000fc80008000000 */
[----:B------:R-:W-:Y:S01]  /*14be0*/  UMOV UR4, UR7 ;  /* 0x0000000700047c82 */ /* 0x000fe20008000000 */
[----:B--2---:R-:W-:-:S05]  /*14bf0*/  VIADD R2, R2, 0xffffffff ;  /* 0xffffffff02027836 */ /* 0x004fca0000000000 */
[----:B------:R2:W-:Y:S01]  /*14c00*/  STL [R1+0x2f0], R2 ;  /* 0x0002f00201007387 */ /* 0x0005e20000100800 */
[----:B------:R-:W-:-:S13]  /*14c10*/  ISETP.NE.U32.AND P0, PT, R2, RZ, PT ;  /* 0x000000ff0200720c */ /* 0x000fda0003f05070 */
[----:B--2---:R-:W-:Y:S05]  /*14c20*/  @P0 BRA `(.L_x_10) ;  /* 0xffffffac00a40947 */ /* 0x004fea000383ffff */
.L_x_7:
[----:B------:R-:W2:Y:S01]  /*14c30*/  LDL.LU R154, [R1+0x2fc] ;  /* 0x0002fc00019a7983 */ /* 0x000ea20000300800 */
[----:B0-----:R-:W2:Y:S01]  /*14c40*/  LDCU UR4, c[0x0][0x3b4] ;  /* 0x00007680ff0477ac */ /* 0x001ea20008000800 */
[----:B-----5:R-:W0:Y:S02]  /*14c50*/  LDC R6, c[0x0][0x3b8] ;  /* 0x0000ee00ff067b82 */ /* 0x020e240000000800 */
[----:B------:R-:W3:Y:S01]  /*14c60*/  LDL.LU R155, [R1+0x2f4] ;  /* 0x0002f400019b7983 */ /* 0x000ee20000300800 */
[----:B------:R-:W4:Y:S03]  /*14c70*/  LDCU.128 UR12, c[0x0][0x390] ;  /* 0x00007200ff0c77ac */ /* 0x000f260008000c00 */
[----:B------:R-:W3:Y:S01]  /*14c80*/  LDL.LU R156, [R1+0x3c0] ;  /* 0x0003c000019c7983 */ /* 0x000ee20000300800 */
[----:B------:R-:W1:Y:S03]  /*14c90*/  LDCU UR5, c[0x0][0x39c] ;  /* 0x00007380ff0577ac */ /* 0x000e660008000800 */
[----:B------:R-:W3:Y:S04]  /*14ca0*/  LDL.LU R157, [R1+0x300] ;  /* 0x00030000019d7983 */ /* 0x000ee80000300800 */
[----:B------:R-:W3:Y:S04]  /*14cb0*/  LDL.LU R158, [R1+0x304] ;  /* 0x00030400019e7983 */ /* 0x000ee80000300800 */
[----:B------:R-:W3:Y:S04]  /*14cc0*/  LDL R159, [R1+0x2f8] ;  /* 0x0002f800019f7983 */ /* 0x000ee80000100800 */
[----:B------:R-:W3:Y:S04]  /*14cd0*/  LDL R160, [R1+0x310] ;  /* 0x0003100001a07983 */ /* 0x000ee80000100800 */
[----:B------:R-:W3:Y:S04]  /*14ce0*/  LDL R161, [R1+0x37c] ;  /* 0x00037c0001a17983 */ /* 0x000ee80000100800 */
[----:B------:R-:W3:Y:S04]  /*14cf0*/  LDL R162, [R1+0x378] ;  /* 0x0003780001a27983 */ /* 0x000ee80000100800 */
[----:B------:R-:W3:Y:S04]  /*14d00*/  LDL R163, [R1+0x324] ;  /* 0x0003240001a37983 */ /* 0x000ee80000100800 */
[----:B------:R-:W3:Y:S04]  /*14d10*/  LDL R165, [R1+0x374] ;  /* 0x0003740001a57983 */ /* 0x000ee80000100800 */
[----:B------:R-:W3:Y:S01]  /*14d20*/  LDL R164, [R1+0x370] ;  /* 0x0003700001a47983 */ /* 0x000ee20000100800 */
[----:B0-----:R-:W-:Y:S01]  /*14d30*/  IMAD R5, R0, R6, RZ ;  /* 0x0000000600057224 */ /* 0x001fe200078e02ff */
[----:B------:R-:W0:Y:S02]  /*14d40*/  S2R R153, SR_TID.X ;  /* 0x0000000000997919 */ /* 0x000e240000002100 */
[----:B0-----:R-:W-:-:S02]  /*14d50*/  IMAD.SHL.U32 R2, R153, 0x80, RZ ;  /* 0x0000008099027824 */ /* 0x001fc400078e00ff */
[----:B------:R-:W-:-:S03]  /*14d60*/  IMAD.SHL.U32 R3, R153, 0x10, RZ ;  /* 0x0000001099037824 */ /* 0x000fc600078e00ff */
[----:B------:R-:W-:Y:S02]  /*14d70*/  LOP3.LUT R2, R2, 0x800, RZ, 0xc0, !PT ;  /* 0x0000080002027812 */ /* 0x000fe400078ec0ff */
[----:B------:R-:W-:-:S04]  /*14d80*/  LOP3.LUT R3, R3, 0xf0, RZ, 0xc0, !PT ;  /* 0x000000f003037812 */ /* 0x000fc800078ec0ff */
[----:B------:R-:W-:Y:S01]  /*14d90*/  IADD3 R3, PT, PT, R3, UR9, R2 ;  /* 0x0000000903037c10 */ /* 0x000fe2000fffe002 */
[C---:B--2---:R-:W-:Y:S01]  /*14da0*/  IMAD R4, R154.reuse, UR4, RZ ;  /* 0x000000049a047c24 */ /* 0x044fe2000f8e02ff */
[----:B----4-:R-:W-:Y:S02]  /*14db0*/  ISETP.GE.AND P0, PT, R154, UR14, PT ;  /* 0x0000000e9a007c0c */ /* 0x010fe4000bf06270 */
[----:B---3--:R-:W-:Y:S02]  /*14dc0*/  ISETP.GE.AND P6, PT, R155, 0x40, PT ;  /* 0x000000409b00780c */ /* 0x008fe40003fc6270 */
[----:B------:R-:W-:Y:S02]  /*14dd0*/  LEA R2, P4, R4, UR12, 0x1 ;  /* 0x0000000c04027c11 */ /* 0x000fe4000f8808ff */
[----:B------:R-:W-:Y:S02]  /*14de0*/  ISETP.LT.AND P5, PT, R0, UR15, !P0 ;  /* 0x0000000f00007c0c */ /* 0x000fe4000c7a1270 */
[----:B------:R-:W-:-:S02]  /*14df0*/  LEA.HI.X.SX32 R0, R4, UR13, 0x1, P4 ;  /* 0x0000000d04007c11 */ /* 0x000fc4000a0f0eff */
[----:B-1----:R-:W-:Y:S01]  /*14e00*/  ISETP.LT.AND P2, PT, R156, UR5, !P0 ;  /* 0x000000059c007c0c */ /* 0x002fe2000c741270 */
[CC--:B------:R-:W-:Y:S01]  /*14e10*/  IMAD R7, R157.reuse, R6.reuse, RZ ;  /* 0x000000069d077224 */ /* 0x0c0fe200078e02ff */
[----:B------:R-:W-:Y:S02]  /*14e20*/  ISETP.LT.AND P3, PT, R157, UR15, !P0 ;  /* 0x0000000f9d007c0c */ /* 0x000fe4000c761270 */
[C---:B------:R-:W-:Y:S01]  /*14e30*/  ISETP.LT.AND P4, PT, R158.reuse, UR15, !P0 ;  /* 0x0000000f9e007c0c */ /* 0x040fe2000c781270 */
[-C--:B------:R-:W-:Y:S02]  /*14e40*/  IMAD R11, R158, R6.reuse, RZ ;  /* 0x000000069e0b7224 */ /* 0x080fe400078e02ff */
[-C--:B------:R-:W-:Y:S02]  /*14e50*/  IMAD R13, R159, R6.reuse, RZ ;  /* 0x000000069f0d7224 */ /* 0x080fe400078e02ff */
[-C--:B------:R-:W-:Y:S02]  /*14e60*/  IMAD R17, R160, R6.reuse, RZ ;  /* 0x00000006a0117224 */ /* 0x080fe400078e02ff */
[----:B------:R-:W-:-:S02]  /*14e70*/  IMAD R19, R161, R6, RZ ;  /* 0x00000006a1137224 */ /* 0x000fc400078e02ff */
[-C--:B------:R-:W-:Y:S02]  /*14e80*/  IMAD R21, R162, R6.reuse, RZ ;  /* 0x00000006a2157224 */ /* 0x080fe400078e02ff */
[-C--:B------:R-:W-:Y:S02]  /*14e90*/  IMAD R23, R163, R6.reuse, RZ ;  /* 0x00000006a3177224 */ /* 0x080fe400078e02ff */
[-C--:B------:R-:W-:Y:S02]  /*14ea0*/  IMAD R25, R165, R6.reuse, RZ ;  /* 0x00000006a5197224 */ /* 0x080fe400078e02ff */
[----:B------:R-:W-:Y:S01]  /*14eb0*/  IMAD R15, R164, R6, RZ ;  /* 0x00000006a40f7224 */ /* 0x000fe200078e02ff */
[----:B------:R-:W-:Y:S06]  /*14ec0*/  @!P6 BRA `(.L_x_11) ;  /* 0x000000000010e947 */ /* 0x000fec0003800000 */
[----:B------:R-:W-:-:S06]  /*14ed0*/  USHF.L.U32 UR6, UR6, 0x1f, URZ ;  /* 0x0000001f06067899 */ /* 0x000fcc00080006ff */
[----:B------:R-:W-:-:S04]  /*14ee0*/  IMAD.U32 R4, RZ, RZ, UR6 ;  /* 0x00000006ff047e24 */ /* 0x000fc8000f8e00ff */
[----:B------:R-:W0:Y:S02]  /*14ef0*/  SYNCS.PHASECHK.TRANS64.TRYWAIT P6, [UR11], R4 ;  /* 0x00000004ff0075a7 */ /* 0x000e2400080c110b */
[----:B0-----:R-:W-:Y:S05]  /*14f00*/  @!P6 BRA `(.L_x_12) ;  /* 0x000000440044e947 */ /* 0x001fea0003800000 */
.L_x_11:
[----:B------:R-:W2:Y:S01]  /*14f10*/  LDL R6, [R1+0x334] ;  /* 0x0003340001067983 */ /* 0x000ea20000100800 */
[----:B------:R-:W2:Y:S03]  /*14f20*/  LDC R12, c[0x0][0x3b8] ;  /* 0x0000ee00ff0c7b82 */ /* 0x000ea60000000800 */
[----:B------:R-:W3:Y:S04]  /*14f30*/  LDL R10, [R1+0x328] ;  /* 0x00032800010a7983 */ /* 0x000ee80000100800 */
[----:B------:R-:W4:Y:S04]  /*14f40*/  LDL R18, [R1+0x308] ;  /* 0x0003080001127983 */ /* 0x000f280000100800 */
[----:B------:R-:W5:Y:S04]  /*14f50*/  LDL R16, [R1+0x330] ;  /* 0x0003300001107983 */ /* 0x000f680000100800 */
[----:B------:R-:W4:Y:S01]  /*14f60*/  LDL R14, [R1+0x32c] ;  /* 0x00032c00010e7983 */ /* 0x000f220000100800 */
[----:B------:R-:W-:Y:S01]  /*14f70*/  BAR.SYNC.DEFER_BLOCKING 0x0 ;  /* 0x0000000000007b1d */ /* 0x000fe20000010000 */
[----:B------:R-:W-:-:S05]  /*14f80*/  LEA R164, P6, R5, R2, 0x1 ;  /* 0x0000000205a47211 */ /* 0x000fca00078c08ff */
[----:B------:R-:W0:Y:S01]  /*14f90*/  LDCU UR4, c[0x0][0x39c] ;  /* 0x00007380ff0477ac */ /* 0x000e220008000800 */
[----:B------:R-:W4:Y:S01]  /*14fa0*/  LDL.LU R8, [R1+0x2f8] ;  /* 0x0002f80001087983 */ /* 0x000f220000300800 */
[----:B------:R-:W1:Y:S01]  /*14fb0*/  LDCU UR5, c[0x0][0x39c] ;  /* 0x00007380ff0577ac */ /* 0x000e620008000800 */
[----:B------:R-:W0:Y:S01]  /*14fc0*/  LDCU UR6, c[0x0][0x39c] ;  /* 0x00007380ff0677ac */ /* 0x000e220008000800 */
[----:B------:R-:W0:Y:S01]  /*14fd0*/  LDCU UR7, c[0x0][0x39c] ;  /* 0x00007380ff0777ac */ /* 0x000e220008000800 */
[----:B------:R-:W0:Y:S02]  /*14fe0*/  @!P1 SYNCS.CCTL.IV [UR9+0x14000] ;  /* 0x01400000ff0099b1 */ /* 0x000e240008000009 */
[----:B0-----:R-:W-:Y:S01]  /*14ff0*/  BAR.SYNC.DEFER_BLOCKING 0x0 ;  /* 0x0000000000007b1d */ /* 0x001fe20000010000 */
[----:B--2---:R-:W-:-:S05]  /*15000*/  IMAD R9, R6, R12, RZ ;  /* 0x0000000c06097224 */ /* 0x004fca00078e02ff */
[----:B------:R-:W0:Y:S01]  /*15010*/  @!P1 SYNCS.CCTL.IV [UR9+0x14008] ;  /* 0x01400800ff0099b1 */ /* 0x000e220008000009 */
[----:B------:R-:W2:Y:S01]  /*15020*/  LDL.LU R6, [R1+0x310] ;  /* 0x0003100001067983 */ /* 0x000ea20000300800 */
[----:B------:R-:W-:-:S04]  /*15030*/  LEA R162, P1, R7, R2, 0x1 ;  /* 0x0000000207a27211 */ /* 0x000fc800078208ff */
[----:B------:R-:W-:Y:S01]  /*15040*/  LEA.HI.X.SX32 R163, R7, R0, 0x1, P1 ;  /* 0x0000000007a37211 */ /* 0x000fe200008f0eff */
[----:B---3--:R-:W-:Y:S02]  /*15050*/  IMAD R7, R10, R12, RZ ;  /* 0x0000000c0a077224 */ /* 0x008fe400078e02ff */
[----:B------:R-:W3:Y:S01]  /*15060*/  S2R R10, SR_TID.X ;  /* 0x00000000000a7919 */ /* 0x000ee20000002100 */
[----:B------:R-:W-:Y:S02]  /*15070*/  LEA.HI.X.SX32 R165, R5, R0, 0x1, P6 ;  /* 0x0000000005a57211 */ /* 0x000fe400030f0eff */
[-C--:B------:R-:W-:Y:S02]  /*15080*/  LEA R160, P6, R11, R2.reuse, 0x1 ;  /* 0x000000020ba07211 */ /* 0x080fe400078c08ff */
[----:B------:R-:W-:Y:S02]  /*15090*/  LEA R158, P1, R13, R2, 0x1 ;  /* 0x000000020d9e7211 */ /* 0x000fe400078208ff */
[----:B------:R-:W-:-:S02]  /*150a0*/  LEA.HI.X.SX32 R161, R11, R0, 0x1, P6 ;  /* 0x000000000ba17211 */ /* 0x000fc400030f0eff */
[----:B------:R-:W-:Y:S02]  /*150b0*/  LEA R156, P6, R17, R2, 0x1 ;  /* 0x00000002119c7211 */ /* 0x000fe400078c08ff */
[-C--:B------:R-:W-:Y:S02]  /*150c0*/  LEA.HI.X.SX32 R159, R13, R0.reuse, 0x1, P1 ;  /* 0x000000000d9f7211 */ /* 0x080fe400008f0eff */
[----:B------:R-:W-:Y:S02]  /*150d0*/  LEA.HI.X.SX32 R157, R17, R0, 0x1, P6 ;  /* 0x00000000119d7211 */ /* 0x000fe400030f0eff */
[-C--:B------:R-:W-:Y:S02]  /*150e0*/  LEA R154, P1, R19, R2.reuse, 0x1 ;  /* 0x00000002139a7211 */ /* 0x080fe400078208ff */
[----:B------:R-:W-:Y:S02]  /*150f0*/  LEA R152, P6, R21, R2, 0x1 ;  /* 0x0000000215987211 */ /* 0x000fe400078c08ff */
[----:B------:R-:W-:-:S02]  /*15100*/  LEA.HI.X.SX32 R155, R19, R0, 0x1, P1 ;  /* 0x00000000139b7211 */ /* 0x000fc400008f0eff */
[----:B------:R-:W-:Y:S02]  /*15110*/  LEA.HI.X.SX32 R153, R21, R0, 0x1, P6 ;  /* 0x0000000015997211 */ /* 0x000fe400030f0eff */
[-C--:B------:R-:W-:Y:S02]  /*15120*/  LEA R136, P1, R23, R2.reuse, 0x1 ;  /* 0x0000000217887211 */ /* 0x080fe400078208ff */
[----:B------:R-:W-:Y:S01]  /*15130*/  LEA R138, P6, R25, R2, 0x1 ;  /* 0x00000002198a7211 */ /* 0x000fe200078c08ff */
[----:B----4-:R-:W-:Y:S01]  /*15140*/  IMAD R11, R18, R12, RZ ;  /* 0x0000000c120b7224 */ /* 0x010fe200078e02ff */
[----:B------:R-:W-:Y:S01]  /*15150*/  LEA.HI.X.SX32 R137, R23, R0, 0x1, P1 ;  /* 0x0000000017897211 */ /* 0x000fe200008f0eff */
[----:B-----5:R-:W-:Y:S01]  /*15160*/  IMAD R13, R16, R12, RZ ;  /* 0x0000000c100d7224 */ /* 0x020fe200078e02ff */
[----:B------:R-:W-:Y:S02]  /*15170*/  LEA.HI.X.SX32 R139, R25, R0, 0x1, P6 ;  /* 0x00000000198b7211 */ /* 0x000fe400030f0eff */
[----:B------:R-:W-:-:S02]  /*15180*/  LEA R140, P1, R15, R2, 0x1 ;  /* 0x000000020f8c7211 */ /* 0x000fc400078208ff */
[----:B------:R-:W-:Y:S01]  /*15190*/  LEA R148, P6, R9, R2, 0x1 ;  /* 0x0000000209947211 */ /* 0x000fe200078c08ff */
[----:B------:R-:W-:Y:S01]  /*151a0*/  IMAD R5, R14, R12, RZ ;  /* 0x0000000c0e057224 */ /* 0x000fe200078e02ff */
[-C--:B------:R-:W-:Y:S01]  /*151b0*/  LEA.HI.X.SX32 R141, R15, R0.reuse, 0x1, P1 ;  /* 0x000000000f8d7211 */ /* 0x080fe200008f0eff */
[----:B---3--:R-:W-:Y:S01]  /*151c0*/  IMAD.SHL.U32 R4, R10, 0x8, RZ ;  /* 0x000000080a047824 */ /* 0x008fe200078e00ff */
[----:B------:R-:W-:Y:S02]  /*151d0*/  LEA.HI.X.SX32 R149, R9, R0, 0x1, P6 ;  /* 0x0000000009957211 */ /* 0x000fe400030f0eff */
[-C--:B------:R-:W-:Y:S02]  /*151e0*/  LEA R134, P1, R11, R2.reuse, 0x1 ;  /* 0x000000020b867211 */ /* 0x080fe400078208ff */
[----:B------:R-:W-:Y:S02]  /*151f0*/  LEA R150, P6, R13, R2, 0x1 ;  /* 0x000000020d967211 */ /* 0x000fe400078c08ff */
[----:B------:R-:W-:-:S02]  /*15200*/  LEA.HI.X.SX32 R135, R11, R0, 0x1, P1 ;  /* 0x000000000b877211 */ /* 0x000fc400008f0eff */
[----:B------:R-:W-:Y:S02]  /*15210*/  LEA.HI.X.SX32 R151, R13, R0, 0x1, P6 ;  /* 0x000000000d977211 */ /* 0x000fe400030f0eff */
[-C--:B------:R-:W-:Y:S02]  /*15220*/  LEA R132, P1, R5, R2.reuse, 0x1 ;  /* 0x0000000205847211 */ /* 0x080fe400078208ff */
[----:B------:R-:W-:Y:S02]  /*15230*/  LEA R142, P6, R7, R2, 0x1 ;  /* 0x00000002078e7211 */ /* 0x000fe400078c08ff */
[----:B------:R-:W-:Y:S02]  /*15240*/  LOP3.LUT R4, R4, 0x300, RZ, 0xc0, !PT ;  /* 0x0000030004047812 */ /* 0x000fe400078ec0ff */
[-C--:B------:R-:W-:Y:S02]  /*15250*/  LEA.HI.X.SX32 R133, R5, R0.reuse, 0x1, P1 ;  /* 0x0000000005857211 */ /* 0x080fe400008f0eff */
[----:B------:R-:W-:Y:S01]  /*15260*/  LEA.HI.X.SX32 R143, R7, R0, 0x1, P6 ;  /* 0x00000000078f7211 */ /* 0x000fe200030f0eff */
[----:B------:R-:W-:Y:S01]  /*15270*/  IMAD.IADD R3, R4, 0x1, R3 ;  /* 0x0000000104037824 */ /* 0x000fe200078e0203 */
[----:B------:R-:W-:-:S02]  /*15280*/  ISETP.LT.AND P1, PT, R8, UR15, !P0 ;  /* 0x0000000f08007c0c */ /* 0x000fc4000c721270 */
[----:B--2---:R-:W-:Y:S02]  /*15290*/  ISETP.LT.AND P6, PT, R6, UR15, !P0 ;  /* 0x0000000f06007c0c */ /* 0x004fe4000c7c1270 */
[----:B------:R-:W-:Y:S01]  /*152a0*/  LDTM.16dp32bit_t0_t15.x128 R4, tmem[UR10] ;  /* 0x0000000a000479ee */ /* 0x000fe20008b80000 */
[----:B------:R-:W2:Y:S01]  /*152b0*/  LDTM.16dp32bit_t16_t31.x128 R4, tmem[UR10+0x80] ;  /* 0x0000800a000479ee */ /* 0x000ea20008ba0000 */
[----:B------:R-:W-:Y:S01]  /*152c0*/  NOP ;  /* 0x0000000000007918 */ /* 0x000fe20000000000 */
[----:B------:R-:W3:Y:S01]  /*152d0*/  LDCU UR10, c[0x0][0x39c] ;  /* 0x00007380ff0a77ac */ /* 0x000ee20008000800 */
[----:B--2---:R-:W-:Y:S02]  /*152e0*/  F2FP.BF16.F32.PACK_AB R4, R6, R4 ;  /* 0x000000040604723e */ /* 0x004fe400000010ff */
[----:B------:R-:W-:Y:S02]  /*152f0*/  F2FP.BF16.F32.PACK_AB R6, R14, R12 ;  /* 0x0000000c0e06723e */ /* 0x000fe400000010ff */
[----:B------:R-:W-:-:S02]  /*15300*/  F2FP.BF16.F32.PACK_AB R12, R39, R37 ;  /* 0x00000025270c723e */ /* 0x000fc400000010ff */
[----:B------:R-:W-:Y:S02]  /*15310*/  F2FP.BF16.F32.PACK_AB R37, R42, R40 ;  /* 0x000000282a25723e */ /* 0x000fe400000010ff */
[----:B------:R-:W2:Y:S01]  /*15320*/  S2R R42, SR_TID.X ;  /* 0x00000000002a7919 */ /* 0x000ea20000002100 */
[----:B------:R-:W-:Y:S02]  /*15330*/  F2FP.BF16.F32.PACK_AB R144, R7, R5 ;  /* 0x000000050790723e */ /* 0x000fe400000010ff */
[----:B------:R-:W-:Y:S02]  /*15340*/  F2FP.BF16.F32.PACK_AB R5, R10, R8 ;  /* 0x000000080a05723e */ /* 0x000fe400000010ff */
[----:B------:R-:W-:Y:S02]  /*15350*/  F2FP.BF16.F32.PACK_AB R145, R11, R9 ;  /* 0x000000090b91723e */ /* 0x000fe400000010ff */
[----:B------:R-:W-:Y:S02]  /*15360*/  F2FP.BF16.F32.PACK_AB R146, R15, R13 ;  /* 0x0000000d0f92723e */ /* 0x000fe400000010ff */
[----:B------:R-:W-:-:S02]  /*15370*/  F2FP.BF16.F32.PACK_AB R7, R18, R16 ;  /* 0x000000101207723e */ /* 0x000fc400000010ff */
[----:B------:R-:W-:-:S03]  /*15380*/  F2FP.BF16.F32.PACK_AB R147, R19, R17 ;  /* 0x000000111393723e */ /* 0x000fc600000010ff */
[----:B0-----:R-:W-:Y:S04]  /*15390*/  STS.128 [R3], R4 ;  /* 0x0000000403007388 */ /* 0x001fe80000000c00 */
[----:B------:R-:W-:Y:S01]  /*153a0*/  STS.128 [R3+0x400], R144 ;  /* 0x0004009003007388 */ /* 0x000fe20000000c00 */
[----:B------:R-:W-:Y:S02]  /*153b0*/  F2FP.BF16.F32.PACK_AB R36, R38, R36 ;  /* 0x000000242624723e */ /* 0x000fe400000010ff */
[----:B------:R-:W-:Y:S02]  /*153c0*/  F2FP.BF16.F32.PACK_AB R38, R46, R44 ;  /* 0x0000002c2e26723e */ /* 0x000fe400000010ff */
[----:B------:R-:W-:Y:S02]  /*153d0*/  F2FP.BF16.F32.PACK_AB R16, R55, R53 ;  /* 0x000000353710723e */ /* 0x000fe400000010ff */
[----:B------:R-:W-:Y:S01]  /*153e0*/  F2FP.BF16.F32.PACK_AB R55, R66, R64 ;  /* 0x000000404237723e */ /* 0x000fe200000010ff */
[----:B--2---:R-:W-:Y:S01]  /*153f0*/  IMAD.SHL.U32 R46, R42, 0x10, RZ ;  /* 0x000000102a2e7824 */ /* 0x004fe200078e00ff */
[----:B------:R-:W-:-:S04]  /*15400*/  F2FP.BF16.F32.PACK_AB R14, R47, R45 ;  /* 0x0000002d2f0e723e */ /* 0x000fc800000010ff */
[----:B------:R-:W-:Y:S01]  /*15410*/  LOP3.LUT R64, R46, 0x7f0, RZ, 0xc0, !PT ;  /* 0x000007f02e407812 */ /* 0x000fe200078ec0ff */
[----:B------:R-:W-:Y:S01]  /*15420*/  BAR.SYNC.DEFER_BLOCKING 0x0 ;  /* 0x0000000000007b1d */ /* 0x000fe20000010000 */
[----:B------:R-:W-:Y:S02]  /*15430*/  F2FP.BF16.F32.PACK_AB R20, R22, R20 ;  /* 0x000000141614723e */ /* 0x000fe400000010ff */
[----:B------:R-:W-:-:S03]  /*15440*/  F2FP.BF16.F32.PACK_AB R8, R23, R21 ;  /* 0x000000151708723e */ /* 0x000fc600000010ff */
[----:B------:R-:W0:Y:S04]  /*15450*/  LDS.128 R44, [R64+UR9] ;  /* 0x00000009402c7984 */ /* 0x000e280008000c00 */
[----:B------:R-:W-:Y:S01]  /*15460*/  LDS.128 R4, [R64+UR9+0x800] ;  /* 0x0008000940047984 */ /* 0x000fe20008000c00 */
[----:B------:R-:W-:Y:S02]  /*15470*/  F2FP.BF16.F32.PACK_AB R21, R26, R24 ;  /* 0x000000181a15723e */ /* 0x000fe400000010ff */
[----:B------:R-:W-:Y:S02]  /*15480*/  F2FP.BF16.F32.PACK_AB R9, R27, R25 ;  /* 0x000000191b09723e */ /* 0x000fe400000010ff */
[----:B------:R-:W-:Y:S02]  /*15490*/  F2FP.BF16.F32.PACK_AB R22, R30, R28 ;  /* 0x0000001c1e16723e */ /* 0x000fe400000010ff */
[----:B------:R-:W-:-:S02]  /*154a0*/  F2FP.BF16.F32.PACK_AB R10, R31, R29 ;  /* 0x0000001d1f0a723e */ /* 0x000fc400000010ff */
[----:B------:R-:W-:Y:S01]  /*154b0*/  F2FP.BF16.F32.PACK_AB R23, R34, R32 ;  /* 0x000000202217723e */ /* 0x000fe200000010ff */
[----:B------:R-:W-:Y:S01]  /*154c0*/  BAR.SYNC.DEFER_BLOCKING 0x0 ;  /* 0x0000000000007b1d */ /* 0x000fe20000010000 */
[----:B------:R-:W-:-:S05]  /*154d0*/  F2FP.BF16.F32.PACK_AB R11, R35, R33 ;  /* 0x00000021230b723e */ /* 0x000fca00000010ff */
[----:B------:R-:W-:Y:S04]  /*154e0*/  STS.128 [R3], R20 ;  /* 0x0000001403007388 */ /* 0x000fe80000000c00 */
[----:B------:R-:W-:Y:S01]  /*154f0*/  STS.128 [R3+0x400], R8 ;  /* 0x0004000803007388 */ /* 0x000fe20000000c00 */
[----:B------:R-:W-:Y:S01]  /*15500*/  BAR.SYNC.DEFER_BLOCKING 0x0 ;  /* 0x0000000000007b1d */ /* 0x000fe20000010000 */
[----:B------:R-:W-:Y:S02]  /*15510*/  F2FP.BF16.F32.PACK_AB R13, R43, R41 ;  /* 0x000000292b0d723e */ /* 0x000fe400000010ff */
[----:B------:R-:W-:-:S03]  /*15520*/  F2FP.BF16.F32.PACK_AB R39, R50, R48 ;  /* 0x000000303227723e */ /* 0x000fc600000010ff */
[----:B------:R-:W2:Y:S04]  /*15530*/  LDS.128 R20, [R64+UR9] ;  /* 0x0000000940147984 */ /* 0x000ea80008000c00 */
[----:B------:R-:W-:Y:S01]  /*15540*/  LDS.128 R8, [R64+UR9+0x800] ;  /* 0x0008000940087984 */ /* 0x000fe20008000c00 */
[----:B------:R-:W-:Y:S01]  /*15550*/  BAR.SYNC.DEFER_BLOCKING 0x0 ;  /* 0x0000000000007b1d */ /* 0x000fe20000010000 */
[----:B------:R-:W-:-:S05]  /*15560*/  F2FP.BF16.F32.PACK_AB R15, R51, R49 ;  /* 0x00000031330f723e */ /* 0x000fca00000010ff */
[----:B------:R-:W-:Y:S04]  /*15570*/  STS.128 [R3], R36 ;  /* 0x0000002403007388 */ /* 0x000fe80000000c00 */
[----:B------:R-:W-:Y:S01]  /*15580*/  STS.128 [R3+0x400], R12 ;  /* 0x0004000c03007388 */ /* 0x000fe20000000c00 */
[----:B------:R-:W-:Y:S01]  /*15590*/  BAR.SYNC.DEFER_BLOCKING 0x0 ;  /* 0x0000000000007b1d */ /* 0x000fe20000010000 */
[----:B------:R-:W-:Y:S02]  /*155a0*/  F2FP.BF16.F32.PACK_AB R52, R54, R52 ;  /* 0x000000343634723e */ /* 0x000fe400000010ff */
[----:B------:R-:W-:-:S03]  /*155b0*/  F2FP.BF16.F32.PACK_AB R53, R58, R56 ;  /* 0x000000383a35723e */ /* 0x000fc600000010ff */
[----:B------:R-:W4:Y:S04]  /*155c0*/  LDS.128 R36, [R64+UR9] ;  /* 0x0000000940247984 */ /* 0x000f280008000c00 */
[----:B------:R-:W-:Y:S01]  /*155d0*/  LDS.128 R12, [R64+UR9+0x800] ;  /* 0x00080009400c7984 */ /* 0x000fe20008000c00 */
[----:B------:R-:W-:Y:S01]  /*155e0*/  F2FP.BF16.F32.PACK_AB R17, R59, R57 ;  /* 0x000000393b11723e */ /* 0x000fe200000010ff */
[----:B------:R-:W-:Y:S01]  /*155f0*/  BAR.SYNC.DEFER_BLOCKING 0x0 ;  /* 0x0000000000007b1d */ /* 0x000fe20000010000 */
[----:B------:R-:W-:Y:S02]  /*15600*/  F2FP.BF16.F32.PACK_AB R54, R62, R60 ;  /* 0x0000003c3e36723e */ /* 0x000fe400000010ff */
[----:B------:R-:W-:Y:S02]  /*15610*/  F2FP.BF16.F32.PACK_AB R18, R63, R61 ;  /* 0x0000003d3f12723e */ /* 0x000fe400000010ff */
[----:B------:R-:W-:Y:S01]  /*15620*/  F2FP.BF16.F32.PACK_AB R19, R67, R65 ;  /* 0x000000414313723e */ /* 0x000fe200000010ff */
[----:B------:R-:W-:Y:S04]  /*15630*/  STS.128 [R3], R52 ;  /* 0x0000003403007388 */ /* 0x000fe80000000c00 */
[----:B------:R-:W-:Y:S01]  /*15640*/  STS.128 [R3+0x400], R16 ;  /* 0x0004001003007388 */ /* 0x000fe20000000c00 */
[----:B------:R-:W-:Y:S01]  /*15650*/  BAR.SYNC.DEFER_BLOCKING 0x0 ;  /* 0x0000000000007b1d */ /* 0x000fe20000010000 */
[----:B------:R-:W-:-:S02]  /*15660*/  F2FP.BF16.F32.PACK_AB R68, R70, R68 ;  /* 0x000000444644723e */ /* 0x000fc400000010ff */
[----:B------:R-:W-:-:S03]  /*15670*/  F2FP.BF16.F32.PACK_AB R24, R71, R69 ;  /* 0x000000454718723e */ /* 0x000fc600000010ff */
[----:B------:R-:W5:Y:S04]  /*15680*/  LDS.128 R48, [R64+UR9] ;  /* 0x0000000940307984 */ /* 0x000f680008000c00 */
[----:B------:R-:W-:Y:S01]  /*15690*/  LDS.128 R16, [R64+UR9+0x800] ;  /* 0x0008000940107984 */ /* 0x000fe20008000c00 */
[----:B------:R-:W-:Y:S02]  /*156a0*/  F2FP.BF16.F32.PACK_AB R69, R74, R72 ;  /* 0x000000484a45723e */ /* 0x000fe400000010ff */
[----:B------:R-:W-:Y:S02]  /*156b0*/  F2FP.BF16.F32.PACK_AB R25, R75, R73 ;  /* 0x000000494b19723e */ /* 0x000fe400000010ff */
[----:B------:R-:W-:Y:S02]  /*156c0*/  F2FP.BF16.F32.PACK_AB R70, R78, R76 ;  /* 0x0000004c4e46723e */ /* 0x000fe400000010ff */
[----:B------:R-:W-:Y:S01]  /*156d0*/  F2FP.BF16.F32.PACK_AB R26, R79, R77 ;  /* 0x0000004d4f1a723e */ /* 0x000fe200000010ff */
[----:B------:R-:W2:Y:S01]  /*156e0*/  LDL.LU R78, [R1+0x37c] ;  /* 0x00037c00014e7983 */ /* 0x000ea20000300800 */
[----:B------:R-:W-:Y:S01]  /*156f0*/  F2FP.BF16.F32.PACK_AB R71, R82, R80 ;  /* 0x000000505247723e */ /* 0x000fe200000010ff */
[----:B------:R-:W-:Y:S01]  /*15700*/  BAR.SYNC.DEFER_BLOCKING 0x0 ;  /* 0x0000000000007b1d */ /* 0x000fe20000010000 */
[----:B------:R-:W-:-:S02]  /*15710*/  F2FP.BF16.F32.PACK_AB R27, R83, R81 ;  /* 0x00000051531b723e */ /* 0x000fc400000010ff */
[----:B------:R-:W-:Y:S02]  /*15720*/  F2FP.BF16.F32.PACK_AB R84, R86, R84 ;  /* 0x000000545654723e */ /* 0x000fe400000010ff */
[----:B------:R-:W-:Y:S02]  /*15730*/  F2FP.BF16.F32.PACK_AB R28, R87, R85 ;  /* 0x00000055571c723e */ /* 0x000fe400000010ff */
[----:B------:R-:W-:Y:S01]  /*15740*/  F2FP.BF16.F32.PACK_AB R29, R91, R89 ;  /* 0x000000595b1d723e */ /* 0x000fe200000010ff */
[----:B------:R-:W3:Y:S04]  /*15750*/  LDL.LU R77, [R1+0x378] ;  /* 0x00037800014d7983 */ /* 0x000ee80000300800 */
[----:B------:R-:W-:Y:S04]  /*15760*/  STS.128 [R3], R68 ;  /* 0x0000004403007388 */ /* 0x000fe80000000c00 */
[----:B------:R-:W-:Y:S01]  /*15770*/  STS.128 [R3+0x400], R24 ;  /* 0x0004001803007388 */ /* 0x000fe20000000c00 */
[----:B------:R-:W-:Y:S01]  /*15780*/  BAR.SYNC.DEFER_BLOCKING 0x0 ;  /* 0x0000000000007b1d */ /* 0x000fe20000010000 */
[----:B------:R-:W-:-:S02]  /*15790*/  F2FP.BF16.F32.PACK_AB R85, R90, R88 ;  /* 0x000000585a55723e */ /* 0x000fc400000010ff */
[----:B------:R-:W-:Y:S02]  /*157a0*/  F2FP.BF16.F32.PACK_AB R86, R94, R92 ;  /* 0x0000005c5e56723e */ /* 0x000fe400000010ff */
[----:B------:R-:W-:Y:S02]  /*157b0*/  F2FP.BF16.F32.PACK_AB R30, R95, R93 ;  /* 0x0000005d5f1e723e */ /* 0x000fe400000010ff */
[----:B------:R-:W-:Y:S01]  /*157c0*/  F2FP.BF16.F32.PACK_AB R87, R98, R96 ;  /* 0x000000606257723e */ /* 0x000fe200000010ff */
[----:B------:R-:W4:Y:S01]  /*157d0*/  LDL.LU R76, [R1+0x324] ;  /* 0x00032400014c7983 */ /* 0x000f220000300800 */
[----:B------:R-:W-:Y:S02]  /*157e0*/  F2FP.BF16.F32.PACK_AB R31, R99, R97 ;  /* 0x00000061631f723e */ /* 0x000fe400000010ff */
[----:B------:R-:W-:Y:S01]  /*157f0*/  F2FP.BF16.F32.PACK_AB R100, R102, R100 ;  /* 0x000000646664723e */ /* 0x000fe200000010ff */
[----:B------:R-:W4:Y:S04]  /*15800*/  LDL.LU R75, [R1+0x374] ;  /* 0x00037400014b7983 */ /* 0x000f280000300800 */
[----:B------:R-:W0:Y:S04]  /*15810*/  LDS.128 R52, [R64+UR9] ;  /* 0x0000000940347984 */ /* 0x000e280008000c00 */
[----:B------:R-:W-:Y:S01]  /*15820*/  LDS.128 R24, [R64+UR9+0x800] ;  /* 0x0008000940187984 */ /* 0x000fe20008000c00 */
[----:B------:R-:W-:Y:S01]  /*15830*/  BAR.SYNC.DEFER_BLOCKING 0x0 ;  /* 0x0000000000007b1d */ /* 0x000fe20000010000 */
[----:B------:R-:W-:-:S02]  /*15840*/  F2FP.BF16.F32.PACK_AB R32, R103, R101 ;  /* 0x000000656720723e */ /* 0x000fc400000010ff */
[----:B------:R-:W-:Y:S02]  /*15850*/  F2FP.BF16.F32.PACK_AB R33, R107, R105 ;  /* 0x000000696b21723e */ /* 0x000fe400000010ff */
[----:B------:R-:W-:Y:S02]  /*15860*/  F2FP.BF16.F32.PACK_AB R102, R110, R108 ;  /* 0x0000006c6e66723e */ /* 0x000fe400000010ff */
[----:B------:R-:W-:Y:S01]  /*15870*/  F2FP.BF16.F32.PACK_AB R34, R111, R109 ;  /* 0x0000006d6f22723e */ /* 0x000fe200000010ff */
[----:B------:R-:W5:Y:S04]  /*15880*/  LDL.LU R73, [R1+0x370] ;  /* 0x0003700001497983 */ /* 0x000f680000300800 */
[----:B------:R-:W-:Y:S04]  /*15890*/  STS.128 [R3], R84 ;  /* 0x0000005403007388 */ /* 0x000fe80000000c00 */
[----:B------:R-:W-:Y:S01]  /*158a0*/  STS.128 [R3+0x400], R28 ;  /* 0x0004001c03007388 */ /* 0x000fe20000000c00 */
[----:B------:R-:W-:Y:S01]  /*158b0*/  BAR.SYNC.DEFER_BLOCKING 0x0 ;  /* 0x0000000000007b1d */ /* 0x000fe20000010000 */
[----:B------:R-:W-:-:S02]  /*158c0*/  F2FP.BF16.F32.PACK_AB R101, R106, R104 ;  /* 0x000000686a65723e */ /* 0x000fc400000010ff */
[----:B------:R-:W-:Y:S02]  /*158d0*/  F2FP.BF16.F32.PACK_AB R103, R114, R112 ;  /* 0x000000707267723e */ /* 0x000fe400000010ff */
[----:B------:R-:W-:Y:S02]  /*158e0*/  F2FP.BF16.F32.PACK_AB R35, R115, R113 ;  /* 0x000000717323723e */ /* 0x000fe400000010ff */
[----:B------:R-:W-:Y:S01]  /*158f0*/  F2FP.BF16.F32.PACK_AB R116, R118, R116 ;  /* 0x000000747674723e */ /* 0x000fe200000010ff */
[----:B------:R-:W5:Y:S04]  /*15900*/  LDL.LU R72, [R1+0x334] ;  /* 0x0003340001487983 */ /* 0x000f680000300800 */
        /* <DEDUP_REMOVED lines=13> */
[----:B------:R-:W-:Y:S01]  /*159e0*/  F2FP.BF16.F32.PACK_AB R43, R131, R129 ;  /* 0x00000081832b723e */ /* 0x000fe200000010ff */
[----:B------:R-:W5:Y:S04]  /*159f0*/  LDL.LU R65, [R1+0x330] ;  /* 0x0003300001417983 */ /* 0x000f680000300800 */
[----:B------:R-:W5:Y:S04]  /*15a00*/  LDL.LU R67, [R1+0x32c] ;  /* 0x00032c0001437983 */ /* 0x000f680000300800 */
[----:B------:R-:W5:Y:S04]  /*15a10*/  LDL.LU R66, [R1+0x328] ;  /* 0x0003280001427983 */ /* 0x000f680000300800 */
[----:B------:R-:W1:Y:S04]  /*15a20*/  LDS.128 R32, [R64+UR9] ;  /* 0x0000000940207984 */ /* 0x000e680008000c00 */
[----:B------:R-:W-:Y:S01]  /*15a30*/  LDS.128 R60, [R64+UR9+0x800] ;  /* 0x00080009403c7984 */ /* 0x000fe20008000c00 */
[----:B------:R-:W-:Y:S06]  /*15a40*/  BAR.SYNC.DEFER_BLOCKING 0x0 ;  /* 0x0000000000007b1d */ /* 0x000fec0000010000 */
[----:B------:R-:W-:Y:S04]  /*15a50*/  STS.128 [R3], R116 ;  /* 0x0000007403007388 */ /* 0x000fe80000000c00 */
[----:B------:R0:W-:Y:S01]  /*15a60*/  STS.128 [R3+0x400], R40 ;  /* 0x0004002803007388 */ /* 0x0001e20000000c00 */
[----:B------:R-:W-:Y:S06]  /*15a70*/  BAR.SYNC.DEFER_BLOCKING 0x0 ;  /* 0x0000000000007b1d */ /* 0x000fec0000010000 */
[----:B0-----:R-:W5:Y:S04]  /*15a80*/  LDL.LU R3, [R1+0x320] ;  /* 0x0003200001037983 */ /* 0x001f680000300800 */
[----:B------:R0:W-:Y:S02]  /*15a90*/  @P5 STG.E.U16 desc[UR20][R164.64], R44 ;  /* 0x0000002ca4005986 */ /* 0x0001e4000c101514 */
[----:B0-----:R-:W-:-:S05]  /*15aa0*/  PRMT R44, R44, 0x7632, R44 ;  /* 0x000076322c2c7816 */ /* 0x001fca000000002c */
[----:B------:R0:W-:Y:S04]  /*15ab0*/  @P3 STG.E.U16 desc[UR20][R162.64], R44 ;  /* 0x0000002ca2003986 */ /* 0x0001e8000c101514 */
[----:B0-----:R-:W5:Y:S04]  /*15ac0*/  LDL.LU R44, [R1+0x36c] ;  /* 0x00036c00012c7983 */ /* 0x001f680000300800 */
[----:B------:R-:W5:Y:S04]  /*15ad0*/  LDL.LU R43, [R1+0x368] ;  /* 0x00036800012b7983 */ /* 0x000f680000300800 */
[----:B------:R-:W5:Y:S04]  /*15ae0*/  LDL.LU R42, [R1+0x364] ;  /* 0x00036400012a7983 */ /* 0x000f680000300800 */
[----:B------:R0:W-:Y:S04]  /*15af0*/  @P4 STG.E.U16 desc[UR20][R160.64], R45 ;  /* 0x0000002da0004986 */ /* 0x0001e8000c101514 */
[----:B------:R-:W1:Y:S01]  /*15b00*/  LDL.LU R41, [R1+0x31c] ;  /* 0x00031c0001297983 */ /* 0x000e620000300800 */
[----:B--2---:R-:W-:-:S02]  /*15b10*/  ISETP.LT.AND P5, PT, R78, UR15, !P0 ;  /* 0x0000000f4e007c0c */ /* 0x004fc4000c7a1270 */
[----:B0-----:R-:W-:Y:S02]  /*15b20*/  PRMT R45, R45, 0x7632, R45 ;  /* 0x000076322d2d7816 */ /* 0x001fe4000000002d */
[----:B---3--:R-:W-:-:S03]  /*15b30*/  ISETP.LT.AND P3, PT, R77, UR15, !P0 ;  /* 0x0000000f4d007c0c */ /* 0x008fc6000c761270 */
[----:B------:R0:W-:Y:S04]  /*15b40*/  @P1 STG.E.U16 desc[UR20][R158.64], R45 ;  /* 0x0000002d9e001986 */ /* 0x0001e8000c101514 */
[----:B------:R2:W-:Y:S04]  /*15b50*/  @P6 STG.E.U16 desc[UR20][R156.64], R46 ;  /* 0x0000002e9c006986 */ /* 0x0005e8000c101514 */
[----:B0-----:R-:W3:Y:S01]  /*15b60*/  LDL.LU R45, [R1+0x360] ;  /* 0x00036000012d7983 */ /* 0x001ee20000300800 */
[----:B--2---:R-:W-:-:S05]  /*15b70*/  PRMT R46, R46, 0x7632, R46 ;  /* 0x000076322e2e7816 */ /* 0x004fca000000002e */
[----:B------:R-:W-:Y:S04]  /*15b80*/  @P5 STG.E.U16 desc[UR20][R154.64], R46 ;  /* 0x0000002e9a005986 */ /* 0x000fe8000c101514 */
[----:B------:R0:W-:Y:S01]  /*15b90*/  @P3 STG.E.U16 desc[UR20][R152.64], R47 ;  /* 0x0000002f98003986 */ /* 0x0001e2000c101514 */
[----:B----4-:R-:W-:Y:S02]  /*15ba0*/  ISETP.LT.AND P4, PT, R76, UR15, !P0 ;  /* 0x0000000f4c007c0c */ /* 0x010fe4000c781270 */
[----:B------:R-:W-:Y:S02]  /*15bb0*/  ISETP.LT.AND P1, PT, R75, UR15, !P0 ;  /* 0x0000000f4b007c0c */ /* 0x000fe4000c721270 */
[----:B0-----:R-:W-:-:S09]  /*15bc0*/  PRMT R47, R47, 0x7632, R47 ;  /* 0x000076322f2f7816 */ /* 0x001fd2000000002f */
[----:B------:R-:W-:Y:S04]  /*15bd0*/  @P4 STG.E.U16 desc[UR20][R136.64], R47 ;  /* 0x0000002f88004986 */ /* 0x000fe8000c101514 */
[----:B------:R0:W-:Y:S01]  /*15be0*/  @P1 STG.E.U16 desc[UR20][R138.64], R20 ;  /* 0x000000148a001986 */ /* 0x0001e2000c101514 */
[----:B-----5:R-:W-:Y:S02]  /*15bf0*/  ISETP.LT.AND P6, PT, R73, UR15, !P0 ;  /* 0x0000000f49007c0c */ /* 0x020fe4000c7c1270 */
[----:B0-----:R-:W-:-:S11]  /*15c00*/  PRMT R20, R20, 0x7632, R20 ;  /* 0x0000763214147816 */ /* 0x001fd60000000014 */
[----:B------:R-:W-:Y:S01]  /*15c10*/  @P6 STG.E.U16 desc[UR20][R140.64], R20 ;  /* 0x000000148c006986 */ /* 0x000fe2000c101514 */
[----:B------:R-:W-:Y:S02]  /*15c20*/  ISETP.LT.AND P5, PT, R72, UR15, !P0 ;  /* 0x0000000f48007c0c */ /* 0x000fe4000c7a1270 */
[----:B------:R-:W-:Y:S02]  /*15c30*/  ISETP.LT.AND P3, PT, R74, UR15, !P0 ;  /* 0x0000000f4a007c0c */ /* 0x000fe4000c761270 */
[----:B------:R-:W0:Y:S09]  /*15c40*/  LDC R74, c[0x0][0x3b8] ;  /* 0x0000ee00ff4a7b82 */ /* 0x000e320000000800 */
[----:B------:R2:W-:Y:S02]  /*15c50*/  @P5 STG.E.U16 desc[UR20][R148.64], R21 ;  /* 0x0000001594005986 */ /* 0x0005e4000c101514 */
[----:B--2---:R-:W-:-:S05]  /*15c60*/  PRMT R21, R21, 0x7632, R21 ;  /* 0x0000763215157816 */ /* 0x004fca0000000015 */
[----:B------:R-:W-:Y:S01]  /*15c70*/  @P3 STG.E.U16 desc[UR20][R134.64], R21 ;  /* 0x0000001586003986 */ /* 0x000fe2000c101514 */
[----:B------:R-:W-:Y:S02]  /*15c80*/  ISETP.LT.AND P4, PT, R65, UR15, !P0 ;  /* 0x0000000f41007c0c */ /* 0x000fe4000c781270 */
[----:B------:R-:W-:Y:S02]  /*15c90*/  ISETP.LT.AND P1, PT, R67, UR15, !P0 ;  /* 0x0000000f43007c0c */ /* 0x000fe4000c721270 */
[----:B------:R-:W-:-:S09]  /*15ca0*/  ISETP.LT.AND P6, PT, R66, UR15, !P0 ;  /* 0x0000000f42007c0c */ /* 0x000fd2000c7c1270 */
[----:B------:R2:W-:Y:S01]  /*15cb0*/  @P4 STG.E.U16 desc[UR20][R150.64], R22 ;  /* 0x0000001696004986 */ /* 0x0005e2000c101514 */
[----:B------:R-:W-:Y:S02]  /*15cc0*/  PRMT R40, R23, 0x7632, R40 ;  /* 0x0000763217287816 */ /* 0x000fe40000000028 */
[----:B--2---:R-:W-:-:S05]  /*15cd0*/  PRMT R22, R22, 0x7632, R22 ;  /* 0x0000763216167816 */ /* 0x004fca0000000016 */
[----:B------:R2:W-:Y:S04]  /*15ce0*/  @P1 STG.E.U16 desc[UR20][R132.64], R22 ;  /* 0x0000001684001986 */ /* 0x0005e8000c101514 */
[----:B------:R4:W-:Y:S01]  /*15cf0*/  @P6 STG.E.U16 desc[UR20][R142.64], R23 ;  /* 0x000000178e006986 */ /* 0x0009e2000c101514 */
[C---:B------:R-:W-:Y:S01]  /*15d00*/  ISETP.LT.AND P5, PT, R3.reuse, UR15, !P0 ;  /* 0x0000000f03007c0c */ /* 0x040fe2000c7a1270 */
[----:B0-----:R-:W-:-:S05]  /*15d10*/  IMAD R3, R3, R74, RZ ;  /* 0x0000004a03037224 */ /* 0x001fca00078e02ff */
[----:B------:R-:W-:-:S04]  /*15d20*/  LEA R20, P3, R3, R2, 0x1 ;  /* 0x0000000203147211 */ /* 0x000fc800078608ff */
[----:B------:R-:W-:-:S05]  /*15d30*/  LEA.HI.X.SX32 R21, R3, R0, 0x1, P3 ;  /* 0x0000000003157211 */ /* 0x000fca00018f0eff */
[----:B------:R-:W-:Y:S01]  /*15d40*/  @P5 STG.E.U16 desc[UR20][R20.64], R40 ;  /* 0x0000002814005986 */ /* 0x000fe2000c101514 */
[C---:B------:R-:W-:Y:S01]  /*15d50*/  IMAD R3, R44.reuse, R74, RZ ;  /* 0x0000004a2c037224 */ /* 0x040fe200078e02ff */
[----:B------:R-:W-:Y:S02]  /*15d60*/  ISETP.LT.AND P4, PT, R44, UR15, !P0 ;  /* 0x0000000f2c007c0c */ /* 0x000fe4000c781270 */
[----:B------:R-:W5:Y:S02]  /*15d70*/  LDL.LU R44, [R1+0x35c] ;  /* 0x00035c00012c7983 */ /* 0x000f640000300800 */
[----:B--2---:R-:W-:-:S04]  /*15d80*/  LEA R22, P1, R3, R2, 0x1 ;  /* 0x0000000203167211 */ /* 0x004fc800078208ff */
[----:B----4-:R-:W-:Y:S01]  /*15d90*/  LEA.HI.X.SX32 R23, R3, R0, 0x1, P1 ;  /* 0x0000000003177211 */ /* 0x010fe200008f0eff */
[CC--:B------:R-:W-:Y:S01]  /*15da0*/  IMAD R3, R43.reuse, R74.reuse, RZ ;  /* 0x0000004a2b037224 */ /* 0x0c0fe200078e02ff */
[----:B------:R-:W-:Y:S02]  /*15db0*/  ISETP.LT.AND P3, PT, R43, UR15, !P0 ;  /* 0x0000000f2b007c0c */ /* 0x000fe4000c761270 */
[----:B------:R-:W2:Y:S04]  /*15dc0*/  LDL.LU R43, [R1+0x358] ;  /* 0x00035800012b7983 */ /* 0x000ea80000300800 */
[----:B------:R0:W-:Y:S01]  /*15dd0*/  @P4 STG.E.U16 desc[UR20][R22.64], R36 ;  /* 0x0000002416004986 */ /* 0x0001e2000c101514 */
[C---:B------:R-:W-:Y:S01]  /*15de0*/  ISETP.LT.AND P4, PT, R42.reuse, UR4, !P0 ;  /* 0x000000042a007c0c */ /* 0x040fe2000c781270 */
[----:B------:R-:W5:Y:S01]  /*15df0*/  LDCU UR4, c[0x0][0x39c] ;  /* 0x00007380ff0477ac */ /* 0x000f620008000800 */
[----:B0-----:R-:W-:-:S02]  /*15e00*/  IMAD R23, R42, R74, RZ ;  /* 0x0000004a2a177224 */ /* 0x001fc400078e02ff */
[----:B------:R-:W4:Y:S01]  /*15e10*/  LDL.LU R42, [R1+0x318] ;  /* 0x00031800012a7983 */ /* 0x000f220000300800 */
[----:B------:R-:W-:Y:S02]  /*15e20*/  LEA R20, P5, R3, R2, 0x1 ;  /* 0x0000000203147211 */ /* 0x000fe400078a08ff */
[C---:B-1----:R-:W-:Y:S01]  /*15e30*/  ISETP.LT.AND P1, PT, R41.reuse, UR5, !P0 ;  /* 0x0000000529007c0c */ /* 0x042fe2000c721270 */
[----:B------:R-:W-:Y:S01]  /*15e40*/  IMAD R41, R41, R74, RZ ;  /* 0x0000004a29297224 */ /* 0x000fe200078e02ff */
[----:B------:R-:W-:Y:S01]  /*15e50*/  LEA.HI.X.SX32 R21, R3, R0, 0x1, P5 ;  /* 0x0000000003157211 */ /* 0x000fe200028f0eff */
[----:B------:R-:W2:Y:S01]  /*15e60*/  LDL.LU R46, [R1+0x354] ;  /* 0x00035400012e7983 */ /* 0x000ea20000300800 */
[----:B------:R-:W-:Y:S01]  /*15e70*/  PRMT R36, R36, 0x7632, R36 ;  /* 0x0000763224247816 */ /* 0x000fe20000000024 */
[----:B------:R-:W2:Y:S01]  /*15e80*/  LDCU UR5, c[0x0][0x39c] ;  /* 0x00007380ff0577ac */ /* 0x000ea20008000800 */
[-C--:B------:R-:W-:Y:S02]  /*15e90*/  LEA R22, P6, R23, R2.reuse, 0x1 ;  /* 0x0000000217167211 */ /* 0x080fe400078c08ff */
[----:B------:R-:W-:Y:S01]  /*15ea0*/  LEA R40, P5, R41, R2, 0x1 ;  /* 0x0000000229287211 */ /* 0x000fe200078a08ff */
[----:B------:R0:W-:Y:S01]  /*15eb0*/  @P3 STG.E.U16 desc[UR20][R20.64], R36 ;  /* 0x0000002414003986 */ /* 0x0001e2000c101514 */
[----:B------:R-:W-:Y:S01]  /*15ec0*/  LEA.HI.X.SX32 R23, R23, R0, 0x1, P6 ;  /* 0x0000000017177211 */ /* 0x000fe200030f0eff */
[C---:B---3--:R-:W-:Y:S01]  /*15ed0*/  IMAD R3, R45.reuse, R74, RZ ;  /* 0x0000004a2d037224 */ /* 0x048fe200078e02ff */
[----:B------:R-:W-:Y:S01]  /*15ee0*/  ISETP.LT.AND P3, PT, R45, UR6, !P0 ;  /* 0x000000062d007c0c */ /* 0x000fe2000c761270 */
[----:B------:R-:W4:Y:S01]  /*15ef0*/  LDCU UR6, c[0x0][0x39c] ;  /* 0x00007380ff0677ac */ /* 0x000f220008000800 */
[----:B------:R-:W3:Y:S01]  /*15f00*/  LDL.LU R45, [R1+0x350] ;  /* 0x00035000012d7983 */ /* 0x000ee20000300800 */
[----:B------:R-:W-:-:S03]  /*15f10*/  LEA.HI.X.SX32 R41, R41, R0, 0x1, P5 ;  /* 0x0000000029297211 */ /* 0x000fc600028f0eff */
[----:B------:R-:W-:Y:S01]  /*15f20*/  @P4 STG.E.U16 desc[UR20][R22.64], R37 ;  /* 0x0000002516004986 */ /* 0x000fe2000c101514 */
[----:B0-----:R-:W-:Y:S02]  /*15f30*/  PRMT R21, R37, 0x7632, R21 ;  /* 0x0000763225157816 */ /* 0x001fe40000000015 */
[----:B------:R-:W-:-:S03]  /*15f40*/  LEA R20, P4, R3, R2, 0x1 ;  /* 0x0000000203147211 */ /* 0x000fc600078808ff */
[----:B------:R0:W-:Y:S02]  /*15f50*/  @P1 STG.E.U16 desc[UR20][R40.64], R21 ;  /* 0x0000001528001986 */ /* 0x0001e4000c101514 */
[----:B0-----:R-:W-:-:S05]  /*15f60*/  LEA.HI.X.SX32 R21, R3, R0, 0x1, P4 ;  /* 0x0000000003157211 */ /* 0x001fca00020f0eff */
[----:B------:R0:W-:Y:S01]  /*15f70*/  @P3 STG.E.U16 desc[UR20][R20.64], R38 ;  /* 0x0000002614003986 */ /* 0x0001e2000c101514 */
[C---:B-----5:R-:W-:Y:S01]  /*15f80*/  ISETP.LT.AND P4, PT, R44.reuse, UR4, !P0 ;  /* 0x000000042c007c0c */ /* 0x060fe2000c781270 */
[----:B------:R-:W-:Y:S01]  /*15f90*/  IMAD R3, R44, R74, RZ ;  /* 0x0000004a2c037224 */ /* 0x000fe200078e02ff */
[----:B------:R-:W1:Y:S01]  /*15fa0*/  LDCU UR4, c[0x0][0x39c] ;  /* 0x00007380ff0477ac */ /* 0x000e620008000800 */
[----:B------:R-:W5:Y:S03]  /*15fb0*/  LDL.LU R44, [R1+0x348] ;  /* 0x00034800012c7983 */ /* 0x000f660000300800 */
[C---:B0-----:R-:W-:Y:S01]  /*15fc0*/  LEA R20, P3, R3.reuse, R2, 0x1 ;  /* 0x0000000203147211 */ /* 0x041fe200078608ff */
[----:B------:R-:W5:Y:S03]  /*15fd0*/  LDL.LU R47, [R1+0x450] ;  /* 0x00045000012f7983 */ /* 0x000f660000300800 */
[----:B------:R-:W-:-:S02]  /*15fe0*/  LEA.HI.X.SX32 R21, R3, R0, 0x1, P3 ;  /* 0x0000000003157211 */ /* 0x000fc400018f0eff */
[C---:B----4-:R-:W-:Y:S01]  /*15ff0*/  ISETP.LT.AND P5, PT, R42.reuse, UR6, !P0 ;  /* 0x000000062a007c0c */ /* 0x050fe2000c7a1270 */
[-C--:B------:R-:W-:Y:S01]  /*16000*/  IMAD R3, R42, R74.reuse, RZ ;  /* 0x0000004a2a037224 */ /* 0x080fe200078e02ff */
[----:B------:R-:W-:Y:S01]  /*16010*/  PRMT R36, R38, 0x7632, R36 ;  /* 0x0000763226247816 */ /* 0x000fe20000000024 */
[----:B------:R-:W4:Y:S01]  /*16020*/  LDL.LU R42, [R1+0x314] ;  /* 0x00031400012a7983 */ /* 0x000f220000300800 */
[C---:B--2---:R-:W-:Y:S01]  /*16030*/  ISETP.LT.AND P1, PT, R43.reuse, UR5, !P0 ;  /* 0x000000052b007c0c */ /* 0x044fe2000c721270 */
[----:B------:R-:W-:Y:S01]  /*16040*/  IMAD R43, R43, R74, RZ ;  /* 0x0000004a2b2b7224 */ /* 0x000fe200078e02ff */
[----:B------:R-:W0:Y:S01]  /*16050*/  LDCU UR5, c[0x0][0x39c] ;  /* 0x00007380ff0577ac */ /* 0x000e220008000800 */
[----:B------:R2:W-:Y:S03]  /*16060*/  @P4 STG.E.U16 desc[UR20][R20.64], R36 ;  /* 0x0000002414004986 */ /* 0x0005e6000c101514 */
[C---:B------:R-:W-:Y:S01]  /*16070*/  LEA R22, P6, R43.reuse, R2, 0x1 ;  /* 0x000000022b167211 */ /* 0x040fe200078c08ff */
[----:B------:R-:W4:Y:S03]  /*16080*/  LDCU UR6, c[0x0][0x39c] ;  /* 0x00007380ff0677ac */ /* 0x000f260008000800 */
[----:B------:R-:W-:-:S02]  /*16090*/  LEA.HI.X.SX32 R23, R43, R0, 0x1, P6 ;  /* 0x000000002b177211 */ /* 0x000fc400030f0eff */
[----:B--2---:R-:W-:Y:S01]  /*160a0*/  LEA R20, P3, R3, R2, 0x1 ;  /* 0x0000000203147211 */ /* 0x004fe200078608ff */
[C---:B---3--:R-:W-:Y:S01]  /*160b0*/  IMAD R37, R45.reuse, R74, RZ ;  /* 0x0000004a2d257224 */ /* 0x048fe200078e02ff */
[----:B-1----:R-:W-:Y:S01]  /*160c0*/  ISETP.LT.AND P4, PT, R45, UR4, !P0 ;  /* 0x000000042d007c0c */ /* 0x002fe2000c781270 */
[----:B------:R1:W-:Y:S01]  /*160d0*/  @P1 STG.E.U16 desc[UR20][R22.64], R39 ;  /* 0x0000002716001986 */ /* 0x0003e2000c101514 */
[----:B------:R-:W-:Y:S01]  /*160e0*/  LEA.HI.X.SX32 R21, R3, R0, 0x1, P3 ;  /* 0x0000000003157211 */ /* 0x000fe200018f0eff */
[C---:B------:R-:W-:Y:S01]  /*160f0*/  IMAD R3, R46.reuse, R74, RZ ;  /* 0x0000004a2e037224 */ /* 0x040fe200078e02ff */
[----:B------:R-:W-:Y:S01]  /*16100*/  ISETP.LT.AND P3, PT, R46, UR7, !P0 ;  /* 0x000000072e007c0c */ /* 0x000fe2000c761270 */
[----:B------:R-:W2:Y:S01]  /*16110*/  LDCU UR4, c[0x0][0x39c] ;  /* 0x00007380ff0477ac */ /* 0x000ea20008000800 */
[----:B------:R-:W3:Y:S01]  /*16120*/  LDL.LU R46, [R1+0x344] ;  /* 0x00034400012e7983 */ /* 0x000ee20000300800 */
[----:B------:R-:W-:Y:S01]  /*16130*/  PRMT R38, R39, 0x7632, R38 ;  /* 0x0000763227267816 */ /* 0x000fe20000000026 */
[----:B------:R-:W0:Y:S02]  /*16140*/  LDCU UR7, c[0x0][0x39c] ;  /* 0x00007380ff0777ac */ /* 0x000e240008000800 */
[----:B------:R-:W2:Y:S01]  /*16150*/  LDL.LU R45, [R1+0x340] ;  /* 0x00034000012d7983 */ /* 0x000ea20000300800 */
[----:B-1----:R-:W-:-:S04]  /*16160*/  LEA R22, P1, R3, R2, 0x1 ;  /* 0x0000000203167211 */ /* 0x002fc800078208ff */
[----:B------:R-:W-:Y:S01]  /*16170*/  LEA.HI.X.SX32 R23, R3, R0, 0x1, P1 ;  /* 0x0000000003177211 */ /* 0x000fe200008f0eff */
[----:B------:R1:W-:Y:S02]  /*16180*/  @P5 STG.E.U16 desc[UR20][R20.64], R38 ;  /* 0x0000002614005986 */ /* 0x0003e4000c101514 */
[----:B-1----:R-:W-:-:S04]  /*16190*/  LEA R20, P6, R37, R2, 0x1 ;  /* 0x0000000225147211 */ /* 0x002fc800078c08ff */
[----:B------:R-:W-:Y:S02]  /*161a0*/  LEA.HI.X.SX32 R21, R37, R0, 0x1, P6 ;  /* 0x0000000025157211 */ /* 0x000fe400030f0eff */
[----:B------:R-:W-:Y:S01]  /*161b0*/  PRMT R39, R48, 0x7632, R39 ;  /* 0x0000763230277816 */ /* 0x000fe20000000027 */
[----:B------:R-:W-:Y:S04]  /*161c0*/  @P3 STG.E.U16 desc[UR20][R22.64], R48 ;  /* 0x0000003016003986 */ /* 0x000fe8000c101514 */
[----:B------:R1:W-:Y:S01]  /*161d0*/  @P4 STG.E.U16 desc[UR20][R20.64], R39 ;  /* 0x0000002714004986 */ /* 0x0003e2000c101514 */
[C---:B-----5:R-:W-:Y:S01]  /*161e0*/  IMAD R41, R44.reuse, R74, RZ ;  /* 0x0000004a2c297224 */ /* 0x060fe200078e02ff */
[----:B0-----:R-:W-:Y:S01]  /*161f0*/  ISETP.LT.AND P1, PT, R44, UR5, !P0 ;  /* 0x000000052c007c0c */ /* 0x001fe2000c721270 */
[----:B------:R-:W0:Y:S01]  /*16200*/  LDCU UR5, c[0x0][0x39c] ;  /* 0x00007380ff0577ac */ /* 0x000e220008000800 */
[----:B------:R-:W5:Y:S04]  /*16210*/  LDL.LU R44, [R1+0x33c] ;  /* 0x00033c00012c7983 */ /* 0x000f680000300800 */
[----:B------:R-:W5:Y:S01]  /*16220*/  LDL.LU R43, [R1+0x30c] ;  /* 0x00030c00012b7983 */ /* 0x000f620000300800 */
[----:B------:R-:W-:-:S04]  /*16230*/  LEA R36, P5, R41, R2, 0x1 ;  /* 0x0000000229247211 */ /* 0x000fc800078a08ff */
[----:B------:R-:W-:Y:S02]  /*16240*/  LEA.HI.X.SX32 R37, R41, R0, 0x1, P5 ;  /* 0x0000000029257211 */ /* 0x000fe400028f0eff */
[C---:B----4-:R-:W-:Y:S01]  /*16250*/  ISETP.LT.AND P6, PT, R42.reuse, UR6, !P0 ;  /* 0x000000062a007c0c */ /* 0x050fe2000c7c1270 */
[----:B------:R-:W-:Y:S02]  /*16260*/  IMAD R3, R42, R74, RZ ;  /* 0x0000004a2a037224 */ /* 0x000fe400078e02ff */
[----:B------:R4:W-:Y:S01]  /*16270*/  @P1 STG.E.U16 desc[UR20][R36.64], R49 ;  /* 0x0000003124001986 */ /* 0x0009e2000c101514 */
[----:B------:R-:W0:Y:S03]  /*16280*/  LDCU UR6, c[0x0][0x39c] ;  /* 0x00007380ff0677ac */ /* 0x000e260008000800 */
[----:B------:R-:W5:Y:S04]  /*16290*/  LDL.LU R42, [R1+0x338] ;  /* 0x00033800012a7983 */ /* 0x000f680000300800 */
[----:B-1----:R-:W5:Y:S04]  /*162a0*/  LDL.LU R39, [R1+0x464] ;  /* 0x0004640001277983 */ /* 0x002f680000300800 */
[----:B------:R-:W5:Y:S01]  /*162b0*/  LDL.LU R41, [R1+0x3dc] ;  /* 0x0003dc0001297983 */ /* 0x000f620000300800 */
[----:B------:R-:W-:-:S02]  /*162c0*/  LEA R20, P1, R3, R2, 0x1 ;  /* 0x0000000203147211 */ /* 0x000fc400078208ff */
[----:B------:R-:W-:Y:S02]  /*162d0*/  PRMT R38, R49, 0x7632, R38 ;  /* 0x0000763231267816 */ /* 0x000fe40000000026 */
[----:B------:R-:W-:Y:S01]  /*162e0*/  LEA.HI.X.SX32 R21, R3, R0, 0x1, P1 ;  /* 0x0000000003157211 */ /* 0x000fe200008f0eff */
[CC--:B---3--:R-:W-:Y:S01]  /*162f0*/  IMAD R23, R46.reuse, R74.reuse, RZ ;  /* 0x0000004a2e177224 */ /* 0x0c8fe200078e02ff */
[----:B--2---:R-:W-:Y:S01]  /*16300*/  ISETP.LT.AND P4, PT, R46, UR4, !P0 ;  /* 0x000000042e007c0c */ /* 0x004fe2000c781270 */
[C---:B------:R-:W-:Y:S01]  /*16310*/  IMAD R3, R45.reuse, R74, RZ ;  /* 0x0000004a2d037224 */ /* 0x040fe200078e02ff */
[----:B0-----:R-:W-:Y:S01]  /*16320*/  ISETP.LT.AND P1, PT, R45, UR5, !P0 ;  /* 0x000000052d007c0c */ /* 0x001fe2000c721270 */
[----:B------:R0:W-:Y:S01]  /*16330*/  @P6 STG.E.U16 desc[UR20][R20.64], R38 ;  /* 0x0000002614006986 */ /* 0x0001e2000c101514 */
[----:B------:R-:W-:Y:S01]  /*16340*/  LEA R22, P5, R23, R2, 0x1 ;  /* 0x0000000217167211 */ /* 0x000fe200078a08ff */
[----:B------:R-:W1:Y:S01]  /*16350*/  LDCU UR4, c[0x0][0x39c] ;  /* 0x00007380ff0477ac */ /* 0x000e620008000800 */
[----:B----4-:R-:W-:-:S02]  /*16360*/  PRMT R36, R50, 0x7632, R36 ;  /* 0x0000763232247816 */ /* 0x010fc40000000024 */
[----:B------:R-:W-:Y:S01]  /*16370*/  LEA.HI.X.SX32 R23, R23, R0, 0x1, P5 ;  /* 0x0000000017177211 */ /* 0x000fe200028f0eff */
[----:B------:R-:W2:Y:S01]  /*16380*/  LDCU UR5, c[0x0][0x39c] ;  /* 0x00007380ff0577ac */ /* 0x000ea20008000800 */
[----:B0-----:R-:W-:-:S04]  /*16390*/  LEA R20, P6, R3, R2, 0x1 ;  /* 0x0000000203147211 */ /* 0x001fc800078c08ff */
[----:B------:R-:W-:Y:S01]  /*163a0*/  LEA.HI.X.SX32 R21, R3, R0, 0x1, P6 ;  /* 0x0000000003157211 */ /* 0x000fe200030f0eff */
[----:B------:R-:W-:Y:S04]  /*163b0*/  @P4 STG.E.U16 desc[UR20][R22.64], R50 ;  /* 0x0000003216004986 */ /* 0x000fe8000c101514 */
[----:B------:R0:W-:Y:S02]  /*163c0*/  @P1 STG.E.U16 desc[UR20][R20.64], R36 ;  /* 0x0000002414001986 */ /* 0x0001e4000c101514 */
[----:B0-----:R-:W-:Y:S01]  /*163d0*/  PRMT R36, R51, 0x7632, R36 ;  /* 0x0000763233247816 */ /* 0x001fe20000000024 */
[CC--:B-----5:R-:W-:Y:S01]  /*163e0*/  IMAD R37, R44.reuse, R74.reuse, RZ ;  /* 0x0000004a2c257224 */ /* 0x0e0fe200078e02ff */
[----:B------:R-:W-:Y:S01]  /*163f0*/  ISETP.LT.AND P5, PT, R44, UR6, !P0 ;  /* 0x000000062c007c0c */ /* 0x000fe2000c7a1270 */
[----:B------:R-:W0:Y:S01]  /*16400*/  LDCU UR6, c[0x0][0x39c] ;  /* 0x00007380ff0677ac */ /* 0x000e220008000800 */
[----:B------:R-:W3:Y:S01]  /*16410*/  LDL.LU R44, [R1+0x474] ;  /* 0x00047400012c7983 */ /* 0x000ee20000300800 */
[----:B------:R-:W-:Y:S01]  /*16420*/  IMAD R3, R43, R74, RZ ;  /* 0x0000004a2b037224 */ /* 0x000fe200078e02ff */
[----:B------:R-:W-:-:S02]  /*16430*/  LEA R22, P4, R37, R2, 0x1 ;  /* 0x0000000225167211 */ /* 0x000fc400078808ff */
[----:B------:R-:W-:Y:S01]  /*16440*/  ISETP.LT.AND P1, PT, R43, UR7, !P0 ;  /* 0x000000072b007c0c */ /* 0x000fe2000c721270 */
[----:B------:R-:W4:Y:S01]  /*16450*/  LDCU UR7, c[0x0][0x39c] ;  /* 0x00007380ff0777ac */ /* 0x000f220008000800 */
[----:B------:R-:W5:Y:S01]  /*16460*/  LDL.LU R43, [R1+0x470] ;  /* 0x00047000012b7983 */ /* 0x000f620000300800 */
[----:B------:R-:W-:Y:S02]  /*16470*/  LEA.HI.X.SX32 R23, R37, R0, 0x1, P4 ;  /* 0x0000000025177211 */ /* 0x000fe400020f0eff */
[----:B------:R-:W-:-:S04]  /*16480*/  LEA R20, P6, R3, R2, 0x1 ;  /* 0x0000000203147211 */ /* 0x000fc800078c08ff */
[----:B------:R-:W-:Y:S01]  /*16490*/  LEA.HI.X.SX32 R21, R3, R0, 0x1, P6 ;  /* 0x0000000003157211 */ /* 0x000fe200030f0eff */
[----:B------:R-:W-:Y:S04]  /*164a0*/  @P5 STG.E.U16 desc[UR20][R22.64], R51 ;  /* 0x0000003316005986 */ /* 0x000fe8000c101514 */
[----:B------:R0:W-:Y:S01]  /*164b0*/  @P1 STG.E.U16 desc[UR20][R20.64], R36 ;  /* 0x0000002414001986 */ /* 0x0001e2000c101514 */
[----:B------:R-:W-:-:S04]  /*164c0*/  IMAD R37, R42, R74, RZ ;  /* 0x0000004a2a257224 */ /* 0x000fc800078e02ff */
[----:B------:R-:W-:Y:S01]  /*164d0*/  IMAD R3, R74, 0x2, R37 ;  /* 0x000000024a037824 */ /* 0x000fe200078e0225 */
[----:B-1----:R-:W-:Y:S01]  /*164e0*/  ISETP.LT.AND P4, PT, R42, UR4, !P0 ;  /* 0x000000042a007c0c */ /* 0x002fe2000c781270 */
[----:B------:R-:W3:Y:S01]  /*164f0*/  LDCU UR4, c[0x0][0x39c] ;  /* 0x00007380ff0477ac */ /* 0x000ee20008000800 */
[----:B------:R-:W4:Y:S02]  /*16500*/  LDL.LU R42, [R1+0x46c] ;  /* 0x00046c00012a7983 */ /* 0x000f240000300800 */
[----:B0-----:R-:W-:Y:S02]  /*16510*/  LEA R20, P1, R3, R2, 0x1 ;  /* 0x0000000203147211 */ /* 0x001fe400078208ff */
[----:B--2---:R-:W-:Y:S01]  /*16520*/  ISETP.LT.AND P5, PT, R39, UR5, !P0 ;  /* 0x0000000527007c0c */ /* 0x004fe2000c7a1270 */
[----:B------:R-:W5:Y:S01]  /*16530*/  LDCU UR5, c[0x0][0x39c] ;  /* 0x00007380ff0577ac */ /* 0x000f620008000800 */
[----:B------:R-:W-:Y:S01]  /*16540*/  LEA.HI.X.SX32 R21, R3, R0, 0x1, P1 ;  /* 0x0000000003157211 */ /* 0x000fe200008f0eff */
[----:B------:R-:W2:Y:S01]  /*16550*/  LDL.LU R39, [R1+0x3d8] ;  /* 0x0003d80001277983 */ /* 0x000ea20000300800 */
[----:B------:R-:W-:Y:S01]  /*16560*/  ISETP.LT.AND P1, PT, R41, UR6, !P0 ;  /* 0x0000000629007c0c */ /* 0x000fe2000c721270 */
[----:B------:R-:W0:Y:S02]  /*16570*/  LDCU UR6, c[0x0][0x39c] ;  /* 0x00007380ff0677ac */ /* 0x000e240008000800 */
[----:B------:R-:W2:Y:S01]  /*16580*/  LDL.LU R41, [R1+0x468] ;  /* 0x0004680001297983 */ /* 0x000ea20000300800 */
[----:B------:R-:W-:-:S02]  /*16590*/  LEA R22, P6, R37, R2, 0x1 ;  /* 0x0000000225167211 */ /* 0x000fc400078c08ff */
[----:B------:R-:W-:Y:S02]  /*165a0*/  ISETP.LT.AND P3, PT, R47, UR10, !P0 ;  /* 0x0000000a2f007c0c */ /* 0x000fe4000c761270 */
[----:B------:R-:W-:Y:S01]  /*165b0*/  LEA.HI.X.SX32 R23, R37, R0, 0x1, P6 ;  /* 0x0000000025177211 */ /* 0x000fe200030f0eff */
[----:B------:R-:W-:Y:S01]  /*165c0*/  IMAD R37, R74, 0x2, R3 ;  /* 0x000000024a257824 */ /* 0x000fe200078e0203 */
[----:B------:R-:W-:-:S03]  /*165d0*/  PRMT R38, R52, 0x7632, R38 ;  /* 0x0000763234267816 */ /* 0x000fc60000000026 */
[----:B------:R1:W-:Y:S06]  /*165e0*/  @P4 STG.E.U16 desc[UR20][R22.64], R52 ;  /* 0x0000003416004986 */ /* 0x0003ec000c101514 */
[----:B------:R0:W-:Y:S01]  /*165f0*/  @P3 STG.E.U16 desc[UR20][R20.64], R38 ;  /* 0x0000002614003986 */ /* 0x0001e2000c101514 */
[----:B-1----:R-:W-:-:S04]  /*16600*/  LEA R22, P6, R37, R2, 0x1 ;  /* 0x0000000225167211 */ /* 0x002fc800078c08ff */
[----:B------:R-:W-:Y:S01]  /*16610*/  LEA.HI.X.SX32 R23, R37, R0, 0x1, P6 ;  /* 0x0000000025177211 */ /* 0x000fe200030f0eff */
[----:B------:R-:W-:Y:S01]  /*16620*/  IMAD R37, R74, 0x2, R37 ;  /* 0x000000024a257824 */ /* 0x000fe200078e0225 */
[----:B------:R-:W-:-:S03]  /*16630*/  PRMT R36, R53, 0x7632, R36 ;  /* 0x0000763235247816 */ /* 0x000fc60000000024 */
[C---:B------:R-:W-:Y:S01]  /*16640*/  IMAD R3, R74.reuse, 0x2, R37 ;  /* 0x000000024a037824 */ /* 0x040fe200078e0225 */
[C---:B0-----:R-:W-:Y:S01]  /*16650*/  LEA R20, P6, R37.reuse, R2, 0x1 ;  /* 0x0000000225147211 */ /* 0x041fe200078c08ff */
[----:B------:R0:W-:Y:S03]  /*16660*/  @P5 STG.E.U16 desc[UR20][R22.64], R53 ;  /* 0x0000003516005986 */ /* 0x0001e6000c101514 */
[----:B------:R-:W-:Y:S01]  /*16670*/  LEA.HI.X.SX32 R21, R37, R0, 0x1, P6 ;  /* 0x0000000025157211 */ /* 0x000fe200030f0eff */
[----:B------:R-:W-:-:S04]  /*16680*/  IMAD R37, R74, 0x2, R3 ;  /* 0x000000024a257824 */ /* 0x000fc800078e0203 */
[----:B------:R1:W-:Y:S01]  /*16690*/  @P1 STG.E.U16 desc[UR20][R20.64], R36 ;  /* 0x0000002414001986 */ /* 0x0003e2000c101514 */
[----:B0-----:R-:W-:-:S04]  /*166a0*/  LEA R22, P6, R3, R2, 0x1 ;  /* 0x0000000203167211 */ /* 0x001fc800078c08ff */
[----:B------:R-:W-:Y:S02]  /*166b0*/  LEA.HI.X.SX32 R23, R3, R0, 0x1, P6 ;  /* 0x0000000003177211 */ /* 0x000fe400030f0eff */
[----:B-1----:R-:W-:-:S04]  /*166c0*/  LEA R20, P1, R37, R2, 0x1 ;  /* 0x0000000225147211 */ /* 0x002fc800078208ff */
[----:B------:R-:W-:Y:S02]  /*166d0*/  LEA.HI.X.SX32 R21, R37, R0, 0x1, P1 ;  /* 0x0000000025157211 */ /* 0x000fe400008f0eff */
[----:B---3--:R-:W-:Y:S01]  /*166e0*/  ISETP.LT.AND P4, PT, R44, UR4, !P0 ;  /* 0x000000042c007c0c */ /* 0x008fe2000c781270 */
[----:B------:R-:W2:Y:S01]  /*166f0*/  LDCU UR4, c[0x0][0x39c] ;  /* 0x00007380ff0477ac */ /* 0x000ea20008000800 */
[----:B------:R-:W3:Y:S01]  /*16700*/  LDL.LU R44, [R1+0x460] ;  /* 0x00046000012c7983 */ /* 0x000ee20000300800 */
[----:B-----5:R-:W-:Y:S01]  /*16710*/  ISETP.LT.AND P3, PT, R43, UR5, !P0 ;  /* 0x000000052b007c0c */ /* 0x020fe2000c761270 */
[----:B------:R-:W0:Y:S02]  /*16720*/  LDCU UR5, c[0x0][0x39c] ;  /* 0x00007380ff0577ac */ /* 0x000e240008000800 */
[----:B------:R-:W5:Y:S07]  /*16730*/  LDL.LU R43, [R1+0x45c] ;  /* 0x00045c00012b7983 */ /* 0x000f6e0000300800 */
[----:B------:R1:W-:Y:S01]  /*16740*/  @P4 STG.E.U16 desc[UR20][R22.64], R54 ;  /* 0x0000003616004986 */ /* 0x0003e2000c101514 */
[----:B----4-:R-:W-:Y:S01]  /*16750*/  ISETP.LT.AND P5, PT, R42, UR7, !P0 ;  /* 0x000000072a007c0c */ /* 0x010fe2000c7a1270 */
[----:B------:R-:W-:-:S02]  /*16760*/  IMAD R3, R74, 0x2, R37 ;  /* 0x000000024a037824 */ /* 0x000fc400078e0225 */
[----:B------:R-:W4:Y:S01]  /*16770*/  LDL.LU R42, [R1+0x3d4] ;  /* 0x0003d400012a7983 */ /* 0x000f220000300800 */
[----:B------:R-:W-:Y:S01]  /*16780*/  PRMT R38, R54, 0x7632, R38 ;  /* 0x0000763236267816 */ /* 0x000fe20000000026 */
[----:B------:R-:W5:Y:S01]  /*16790*/  LDCU UR7, c[0x0][0x39c] ;  /* 0x00007380ff0777ac */ /* 0x000f620008000800 */
[----:B--2---:R-:W-:Y:S02]  /*167a0*/  ISETP.LT.AND P1, PT, R39, UR4, !P0 ;  /* 0x0000000427007c0c */ /* 0x004fe4000c721270 */
[----:B0-----:R-:W-:Y:S01]  /*167b0*/  ISETP.LT.AND P4, PT, R41, UR5, !P0 ;  /* 0x0000000529007c0c */ /* 0x001fe2000c781270 */
[----:B------:R-:W2:Y:S01]  /*167c0*/  LDL.LU R39, [R1+0x458] ;  /* 0x0004580001277983 */ /* 0x000ea20000300800 */
[C---:B-1----:R-:W-:Y:S01]  /*167d0*/  LEA R22, P6, R3.reuse, R2, 0x1 ;  /* 0x0000000203167211 */ /* 0x042fe200078c08ff */
[----:B------:R-:W4:Y:S02]  /*167e0*/  LDCU UR4, c[0x0][0x39c] ;  /* 0x00007380ff0477ac */ /* 0x000f240008000800 */
[----:B------:R-:W2:Y:S01]  /*167f0*/  LDL.LU R41, [R1+0x454] ;  /* 0x0004540001297983 */ /* 0x000ea20000300800 */
[----:B------:R-:W-:Y:S01]  /*16800*/  LEA.HI.X.SX32 R23, R3, R0, 0x1, P6 ;  /* 0x0000000003177211 */ /* 0x000fe200030f0eff */
[C---:B------:R-:W-:Y:S01]  /*16810*/  IMAD R3, R74.reuse, 0x2, R3 ;  /* 0x000000024a037824 */ /* 0x040fe200078e0203 */
[----:B------:R-:W2:Y:S01]  /*16820*/  LDCU UR5, c[0x0][0x39c] ;  /* 0x00007380ff0577ac */ /* 0x000ea20008000800 */
[----:B------:R0:W-:Y:S02]  /*16830*/  @P3 STG.E.U16 desc[UR20][R20.64], R38 ;  /* 0x0000002614003986 */ /* 0x0001e4000c101514 */
[----:B------:R-:W-:Y:S01]  /*16840*/  IMAD R37, R74, 0x2, R3 ;  /* 0x000000024a257824 */ /* 0x000fe200078e0203 */
[----:B------:R-:W-:Y:S01]  /*16850*/  PRMT R36, R55, 0x7632, R36 ;  /* 0x0000763237247816 */ /* 0x000fe20000000024 */
[----:B------:R1:W-:Y:S01]  /*16860*/  @P5 STG.E.U16 desc[UR20][R22.64], R55 ;  /* 0x0000003716005986 */ /* 0x0003e2000c101514 */
[----:B0-----:R-:W-:-:S04]  /*16870*/  LEA R20, P6, R3, R2, 0x1 ;  /* 0x0000000203147211 */ /* 0x001fc800078c08ff */
[----:B------:R-:W-:Y:S01]  /*16880*/  LEA.HI.X.SX32 R21, R3, R0, 0x1, P6 ;  /* 0x0000000003157211 */ /* 0x000fe200030f0eff */
[----:B------:R-:W-:Y:S01]  /*16890*/  IMAD R3, R74, 0x2, R37 ;  /* 0x000000024a037824 */ /* 0x000fe200078e0225 */
[----:B-1----:R-:W-:-:S03]  /*168a0*/  LEA R22, P6, R37, R2, 0x1 ;  /* 0x0000000225167211 */ /* 0x002fc600078c08ff */
[----:B------:R0:W-:Y:S01]  /*168b0*/  @P1 STG.E.U16 desc[UR20][R20.64], R36 ;  /* 0x0000002414001986 */ /* 0x0001e2000c101514 */
[----:B------:R-:W-:Y:S02]  /*168c0*/  LEA.HI.X.SX32 R23, R37, R0, 0x1, P6 ;  /* 0x0000000025177211 */ /* 0x000fe400030f0eff */
[----:B------:R-:W-:Y:S02]  /*168d0*/  PRMT R38, R56, 0x7632, R38 ;  /* 0x0000763238267816 */ /* 0x000fe40000000026 */
[----:B0-----:R-:W-:-:S04]  /*168e0*/  LEA R20, P1, R3, R2, 0x1 ;  /* 0x0000000203147211 */ /* 0x001fc800078208ff */
[----:B------:R-:W-:Y:S01]  /*168f0*/  LEA.HI.X.SX32 R21, R3, R0, 0x1, P1 ;  /* 0x0000000003157211 */ /* 0x000fe200008f0eff */
[----:B------:R0:W-:Y:S01]  /*16900*/  @P4 STG.E.U16 desc[UR20][R22.64], R56 ;  /* 0x0000003816004986 */ /* 0x0001e2000c101514 */
[----:B---3--:R-:W-:Y:S01]  /*16910*/  ISETP.LT.AND P3, PT, R44, UR6, !P0 ;  /* 0x000000062c007c0c */ /* 0x008fe2000c761270 */
[----:B------:R-:W1:Y:S02]  /*16920*/  LDCU UR6, c[0x0][0x39c] ;  /* 0x00007380ff0677ac */ /* 0x000e640008000800 */
[----:B------:R-:W3:Y:S01]  /*16930*/  LDL.LU R44, [R1+0x44c] ;  /* 0x00044c00012c7983 */ /* 0x000ee20000300800 */
[----:B-----5:R-:W-:Y:S01]  /*16940*/  ISETP.LT.AND P5, PT, R43, UR7, !P0 ;  /* 0x000000072b007c0c */ /* 0x020fe2000c7a1270 */
[----:B------:R-:W-:Y:S02]  /*16950*/  IMAD R37, R74, 0x2, R3 ;  /* 0x000000024a257824 */ /* 0x000fe400078e0203 */
[----:B------:R-:W5:Y:S01]  /*16960*/  LDL.LU R43, [R1+0x3d0] ;  /* 0x0003d000012b7983 */ /* 0x000f620000300800 */
[----:B------:R-:W3:Y:S05]  /*16970*/  LDCU UR7, c[0x0][0x39c] ;  /* 0x00007380ff0777ac */ /* 0x000eea0008000800 */
[----:B------:R0:W-:Y:S01]  /*16980*/  @P3 STG.E.U16 desc[UR20][R20.64], R38 ;  /* 0x0000002614003986 */ /* 0x0001e2000c101514 */
[----:B----4-:R-:W-:Y:S01]  /*16990*/  ISETP.LT.AND P1, PT, R42, UR4, !P0 ;  /* 0x000000042a007c0c */ /* 0x010fe2000c721270 */
[----:B------:R-:W5:Y:S02]  /*169a0*/  LDCU UR4, c[0x0][0x39c] ;  /* 0x00007380ff0477ac */ /* 0x000f640008000800 */
[----:B------:R-:W4:Y:S01]  /*169b0*/  LDL.LU R42, [R1+0x448] ;  /* 0x00044800012a7983 */ /* 0x000f220000300800 */
[----:B--2---:R-:W-:Y:S01]  /*169c0*/  ISETP.LT.AND P4, PT, R39, UR5, !P0 ;  /* 0x0000000527007c0c */ /* 0x004fe2000c781270 */
[----:B------:R-:W4:Y:S02]  /*169d0*/  LDCU UR5, c[0x0][0x39c] ;  /* 0x00007380ff0577ac */ /* 0x000f240008000800 */
[----:B------:R-:W2:Y:S01]  /*169e0*/  LDL.LU R39, [R1+0x444] ;  /* 0x0004440001277983 */ /* 0x000ea20000300800 */
[----:B-1----:R-:W-:Y:S01]  /*169f0*/  ISETP.LT.AND P3, PT, R41, UR6, !P0 ;  /* 0x0000000629007c0c */ /* 0x002fe2000c761270 */
[----:B------:R-:W2:Y:S02]  /*16a00*/  LDCU UR6, c[0x0][0x39c] ;  /* 0x00007380ff0677ac */ /* 0x000ea40008000800 */
[----:B------:R-:W2:Y:S01]  /*16a10*/  LDL.LU R41, [R1+0x440] ;  /* 0x0004400001297983 */ /* 0x000ea20000300800 */
[----:B0-----:R-:W-:-:S04]  /*16a20*/  LEA R22, P6, R37, R2, 0x1 ;  /* 0x0000000225167211 */ /* 0x001fc800078c08ff */
[----:B------:R-:W-:Y:S01]  /*16a30*/  LEA.HI.X.SX32 R23, R37, R0, 0x1, P6 ;  /* 0x0000000025177211 */ /* 0x000fe200030f0eff */
[----:B------:R-:W-:-:S04]  /*16a40*/  IMAD R37, R74, 0x2, R37 ;  /* 0x000000024a257824 */ /* 0x000fc800078e0225 */
[C---:B------:R-:W-:Y:S01]  /*16a50*/  IMAD R3, R74.reuse, 0x2, R37 ;  /* 0x000000024a037824 */ /* 0x040fe200078e0225 */
[C---:B------:R-:W-:Y:S01]  /*16a60*/  LEA R20, P6, R37.reuse, R2, 0x1 ;  /* 0x0000000225147211 */ /* 0x040fe200078c08ff */
[----:B------:R0:W-:Y:S03]  /*16a70*/  @P5 STG.E.U16 desc[UR20][R22.64], R57 ;  /* 0x0000003916005986 */ /* 0x0001e6000c101514 */
[----:B------:R-:W-:Y:S01]  /*16a80*/  LEA.HI.X.SX32 R21, R37, R0, 0x1, P6 ;  /* 0x0000000025157211 */ /* 0x000fe200030f0eff */
[----:B------:R-:W-:Y:S01]  /*16a90*/  IMAD R37, R74, 0x2, R3 ;  /* 0x000000024a257824 */ /* 0x000fe200078e0203 */
[----:B------:R-:W-:Y:S02]  /*16aa0*/  PRMT R36, R57, 0x7632, R36 ;  /* 0x0000763239247816 */ /* 0x000fe40000000024 */
[----:B0-----:R-:W-:-:S04]  /*16ab0*/  LEA R22, P6, R3, R2, 0x1 ;  /* 0x0000000203167211 */ /* 0x001fc800078c08ff */
[----:B------:R-:W-:Y:S01]  /*16ac0*/  LEA.HI.X.SX32 R23, R3, R0, 0x1, P6 ;  /* 0x0000000003177211 */ /* 0x000fe200030f0eff */
[----:B------:R-:W-:Y:S01]  /*16ad0*/  IMAD R3, R74, 0x2, R37 ;  /* 0x000000024a037824 */ /* 0x000fe200078e0225 */
[----:B------:R0:W-:Y:S04]  /*16ae0*/  @P1 STG.E.U16 desc[UR20][R20.64], R36 ;  /* 0x0000002414001986 */ /* 0x0001e8000c101514 */
[----:B------:R1:W-:Y:S01]  /*16af0*/  @P4 STG.E.U16 desc[UR20][R22.64], R58 ;  /* 0x0000003a16004986 */ /* 0x0003e2000c101514 */
[----:B------:R-:W-:Y:S02]  /*16b00*/  PRMT R38, R58, 0x7632, R38 ;  /* 0x000076323a267816 */ /* 0x000fe40000000026 */
[-C--:B0-----:R-:W-:Y:S02]  /*16b10*/  LEA R20, P1, R37, R2.reuse, 0x1 ;  /* 0x0000000225147211 */ /* 0x081fe400078208ff */
[----:B-1----:R-:W-:-:S02]  /*16b20*/  LEA R22, P6, R3, R2, 0x1 ;  /* 0x0000000203167211 */ /* 0x002fc400078c08ff */
[-C--:B------:R-:W-:Y:S02]  /*16b30*/  LEA.HI.X.SX32 R21, R37, R0.reuse, 0x1, P1 ;  /* 0x0000000025157211 */ /* 0x080fe400008f0eff */
[----:B------:R-:W-:-:S03]  /*16b40*/  LEA.HI.X.SX32 R23, R3, R0, 0x1, P6 ;  /* 0x0000000003177211 */ /* 0x000fc600030f0eff */
[----:B------:R0:W-:Y:S01]  /*16b50*/  @P3 STG.E.U16 desc[UR20][R20.64], R38 ;  /* 0x0000002614003986 */ /* 0x0001e2000c101514 */
[----:B---3--:R-:W-:Y:S01]  /*16b60*/  ISETP.LT.AND P5, PT, R44, UR7, !P0 ;  /* 0x000000072c007c0c */ /* 0x008fe2000c7a1270 */
[----:B------:R-:W1:Y:S02]  /*16b70*/  LDCU UR7, c[0x0][0x39c] ;  /* 0x00007380ff0777ac */ /* 0x000e640008000800 */
[----:B------:R-:W3:Y:S01]  /*16b80*/  LDL.LU R44, [R1+0x3cc] ;  /* 0x0003cc00012c7983 */ /* 0x000ee20000300800 */
[----:B-----5:R-:W-:Y:S02]  /*16b90*/  ISETP.LT.AND P1, PT, R43, UR4, !P0 ;  /* 0x000000042b007c0c */ /* 0x020fe4000c721270 */
[----:B----4-:R-:W-:Y:S01]  /*16ba0*/  ISETP.LT.AND P4, PT, R42, UR5, !P0 ;  /* 0x000000052a007c0c */ /* 0x010fe2000c781270 */
[----:B------:R-:W4:Y:S01]  /*16bb0*/  LDL.LU R43, [R1+0x43c] ;  /* 0x00043c00012b7983 */ /* 0x000f220000300800 */
[C---:B------:R-:W-:Y:S01]  /*16bc0*/  IMAD R3, R74.reuse, 0x2, R3 ;  /* 0x000000024a037824 */ /* 0x040fe200078e0203 */
[----:B------:R-:W3:Y:S02]  /*16bd0*/  LDCU UR4, c[0x0][0x39c] ;  /* 0x00007380ff0477ac */ /* 0x000ee40008000800 */
[----:B------:R-:W5:Y:S04]  /*16be0*/  LDL.LU R42, [R1+0x438] ;  /* 0x00043800012a7983 */ /* 0x000f680000300800 */
[----:B------:R1:W-:Y:S01]  /*16bf0*/  @P5 STG.E.U16 desc[UR20][R22.64], R59 ;  /* 0x0000003b16005986 */ /* 0x0003e2000c101514 */
[----:B--2---:R-:W-:Y:S01]  /*16c00*/  ISETP.LT.AND P3, PT, R39, UR6, !P0 ;  /* 0x0000000627007c0c */ /* 0x004fe2000c761270 */
[C---:B------:R-:W-:Y:S01]  /*16c10*/  IMAD R37, R74.reuse, 0x2, R3 ;  /* 0x000000024a257824 */ /* 0x040fe200078e0203 */
[----:B0-----:R-:W-:Y:S01]  /*16c20*/  LEA R20, P6, R3, R2, 0x1 ;  /* 0x0000000203147211 */ /* 0x001fe200078c08ff */
[----:B------:R-:W2:Y:S01]  /*16c30*/  LDL.LU R39, [R1+0x434] ;  /* 0x0004340001277983 */ /* 0x000ea20000300800 */
[----:B-1----:R-:W-:Y:S01]  /*16c40*/  ISETP.LT.AND P5, PT, R41, UR7, !P0 ;  /* 0x0000000729007c0c */ /* 0x002fe2000c7a1270 */
[----:B------:R-:W4:Y:S02]  /*16c50*/  LDCU UR5, c[0x0][0x39c] ;  /* 0x00007380ff0577ac */ /* 0x000f240008000800 */
[----:B------:R-:W2:Y:S01]  /*16c60*/  LDL.LU R41, [R1+0x3c8] ;  /* 0x0003c80001297983 */ /* 0x000ea20000300800 */
[----:B------:R-:W-:Y:S01]  /*16c70*/  LEA.HI.X.SX32 R21, R3, R0, 0x1, P6 ;  /* 0x0000000003157211 */ /* 0x000fe200030f0eff */
[----:B------:R-:W-:Y:S01]  /*16c80*/  IMAD R3, R74, 0x2, R37 ;  /* 0x000000024a037824 */ /* 0x000fe200078e0225 */
[----:B------:R-:W-:Y:S01]  /*16c90*/  PRMT R36, R59, 0x7632, R36 ;  /* 0x000076323b247816 */ /* 0x000fe20000000024 */
[----:B------:R-:W5:Y:S01]  /*16ca0*/  LDCU UR6, c[0x0][0x39c] ;  /* 0x00007380ff0677ac */ /* 0x000f620008000800 */
[C---:B------:R-:W-:Y:S01]  /*16cb0*/  LEA R22, P6, R37.reuse, R2, 0x1 ;  /* 0x0000000225167211 */ /* 0x040fe200078c08ff */
[----:B------:R-:W2:Y:S01]  /*16cc0*/  LDL.LU R45, [R1+0x4cc] ;  /* 0x0004cc00012d7983 */ /* 0x000ea20000300800 */
[----:B------:R-:W-:Y:S01]  /*16cd0*/  PRMT R38, R32, 0x7632, R38 ;  /* 0x0000763220267816 */ /* 0x000fe20000000026 */
[----:B------:R-:W0:Y:S01]  /*16ce0*/  LDCU UR7, c[0x0][0x39c] ;  /* 0x00007380ff0777ac */ /* 0x000e220008000800 */
[----:B------:R-:W-:Y:S01]  /*16cf0*/  LEA.HI.X.SX32 R23, R37, R0, 0x1, P6 ;  /* 0x0000000025177211 */ /* 0x000fe200030f0eff */
[----:B------:R-:W-:Y:S01]  /*16d00*/  IMAD R37, R74, 0x2, R3 ;  /* 0x000000024a257824 */ /* 0x000fe200078e0203 */
[----:B------:R1:W-:Y:S04]  /*16d10*/  @P1 STG.E.U16 desc[UR20][R20.64], R36 ;  /* 0x0000002414001986 */ /* 0x0003e8000c101514 */
[----:B------:R0:W-:Y:S01]  /*16d20*/  @P4 STG.E.U16 desc[UR20][R22.64], R32 ;  /* 0x0000002016004986 */ /* 0x0001e2000c101514 */
[----:B-1----:R-:W-:-:S02]  /*16d30*/  LEA R20, P1, R3, R2, 0x1 ;  /* 0x0000000203147211 */ /* 0x002fc400078208ff */
[----:B0-----:R-:W-:-:S04]  /*16d40*/  LEA R22, P6, R37, R2, 0x1 ;  /* 0x0000000225167211 */ /* 0x001fc800078c08ff */
[-C--:B------:R-:W-:Y:S01]  /*16d50*/  LEA.HI.X.SX32 R23, R37, R0.reuse, 0x1, P6 ;  /* 0x0000000025177211 */ /* 0x080fe200030f0eff */
[----:B------:R-:W-:Y:S01]  /*16d60*/  IMAD R37, R74, 0x2, R37 ;  /* 0x000000024a257824 */ /* 0x000fe200078e0225 */
[----:B------:R-:W-:-:S04]  /*16d70*/  LEA.HI.X.SX32 R21, R3, R0, 0x1, P1 ;  /* 0x0000000003157211 */ /* 0x000fc800008f0eff */
[C---:B------:R-:W-:Y:S01]  /*16d80*/  LEA R36, P6, R37.reuse, R2, 0x1 ;  /* 0x0000000225247211 */ /* 0x040fe200078c08ff */
[----:B------:R0:W-:Y:S01]  /*16d90*/  @P3 STG.E.U16 desc[UR20][R20.64], R38 ;  /* 0x0000002614003986 */ /* 0x0001e2000c101514 */
[----:B------:R-:W-:Y:S02]  /*16da0*/  IMAD R3, R74, 0x2, R37 ;  /* 0x000000024a037824 */ /* 0x000fe400078e0225 */
[----:B------:R-:W-:Y:S01]  /*16db0*/  LEA.HI.X.SX32 R37, R37, R0, 0x1, P6 ;  /* 0x0000000025257211 */ /* 0x000fe200030f0eff */
[----:B------:R1:W-:Y:S04]  /*16dc0*/  @P5 STG.E.U16 desc[UR20][R22.64], R33 ;  /* 0x0000002116005986 */ /* 0x0003e8000c101514 */
[----:B------:R-:W1:Y:S01]  /*16dd0*/  LDS.128 R20, [R64+UR9] ;  /* 0x0000000940147984 */ /* 0x000e620008000c00 */
[----:B0-----:R-:W-:-:S03]  /*16de0*/  PRMT R38, R33, 0x7632, R38 ;  /* 0x0000763221267816 */ /* 0x001fc60000000026 */
[----:B------:R-:W0:Y:S01]  /*16df0*/  LDS.128 R64, [R64+UR9+0x800] ;  /* 0x0008000940407984 */ /* 0x000e220008000c00 */
[----:B---3--:R-:W-:Y:S01]  /*16e00*/  ISETP.LT.AND P4, PT, R44, UR4, !P0 ;  /* 0x000000042c007c0c */ /* 0x008fe2000c781270 */
[----:B------:R-:W2:Y:S02]  /*16e10*/  LDCU UR4, c[0x0][0x39c] ;  /* 0x00007380ff0477ac */ /* 0x000ea40008000800 */
[----:B------:R-:W3:Y:S10]  /*16e20*/  LDL.LU R44, [R1+0x4d0] ;  /* 0x0004d000012c7983 */ /* 0x000ef40000300800 */
[----:B------:R0:W-:Y:S01]  /*16e30*/  @P4 STG.E.U16 desc[UR20][R36.64], R38 ;  /* 0x0000002624004986 */ /* 0x0001e2000c101514 */
[----:B----4-:R-:W-:Y:S01]  /*16e40*/  ISETP.LT.AND P1, PT, R43, UR5, !P0 ;  /* 0x000000052b007c0c */ /* 0x010fe2000c721270 */
[----:B------:R-:W4:Y:S02]  /*16e50*/  LDCU UR5, c[0x0][0x39c] ;  /* 0x00007380ff0577ac */ /* 0x000f240008000800 */
[----:B------:R-:W3:Y:S01]  /*16e60*/  LDL.LU R43, [R1+0x4e0] ;  /* 0x0004e000012b7983 */ /* 0x000ee20000300800 */
[----:B-----5:R-:W-:Y:S01]  /*16e70*/  ISETP.LT.AND P3, PT, R42, UR6, !P0 ;  /* 0x000000062a007c0c */ /* 0x020fe2000c761270 */
[----:B------:R-:W3:Y:S02]  /*16e80*/  LDCU UR6, c[0x0][0x39c] ;  /* 0x00007380ff0677ac */ /* 0x000ee40008000800 */
[----:B------:R-:W5:Y:S01]  /*16e90*/  LDL.LU R42, [R1+0x3c4] ;  /* 0x0003c400012a7983 */ /* 0x000f620000300800 */
[----:B--2---:R-:W-:Y:S01]  /*16ea0*/  ISETP.LT.AND P4, PT, R41, UR4, !P0 ;  /* 0x0000000429007c0c */ /* 0x004fe2000c781270 */
[----:B------:R-:W2:Y:S02]  /*16eb0*/  LDCU UR4, c[0x0][0x39c] ;  /* 0x00007380ff0477ac */ /* 0x000ea40008000800 */
[----:B------:R-:W5:Y:S01]  /*16ec0*/  LDL.LU R41, [R1+0x4dc] ;  /* 0x0004dc0001297983 */ /* 0x000f620000300800 */
[----:B------:R-:W-:Y:S01]  /*16ed0*/  ISETP.LT.AND P5, PT, R39, UR7, !P0 ;  /* 0x0000000727007c0c */ /* 0x000fe2000c7a1270 */
[----:B------:R-:W-:Y:S01]  /*16ee0*/  IMAD R39, R74, 0x2, R3 ;  /* 0x000000024a277824 */ /* 0x000fe200078e0203 */
[----:B------:R-:W-:-:S04]  /*16ef0*/  LEA R32, P6, R3, R2, 0x1 ;  /* 0x0000000203207211 */ /* 0x000fc800078c08ff */
[----:B-1----:R-:W-:Y:S02]  /*16f00*/  LEA.HI.X.SX32 R33, R3, R0, 0x1, P6 ;  /* 0x0000000003217211 */ /* 0x002fe400030f0eff */
[C---:B0-----:R-:W-:Y:S01]  /*16f10*/  LEA R36, P6, R39.reuse, R2, 0x1 ;  /* 0x0000000227247211 */ /* 0x041fe200078c08ff */
[----:B------:R-:W-:Y:S01]  /*16f20*/  IMAD R3, R74, 0x2, R39 ;  /* 0x000000024a037824 */ /* 0x000fe200078e0227 */
[----:B------:R-:W-:Y:S02]  /*16f30*/  PRMT R40, R34, 0x7632, R40 ;  /* 0x0000763222287816 */ /* 0x000fe40000000028 */
[----:B------:R-:W-:Y:S01]  /*16f40*/  LEA.HI.X.SX32 R37, R39, R0, 0x1, P6 ;  /* 0x0000000027257211 */ /* 0x000fe200030f0eff */
[----:B------:R0:W-:Y:S01]  /*16f50*/  @P1 STG.E.U16 desc[UR20][R32.64], R34 ;  /* 0x0000002220001986 */ /* 0x0001e2000c101514 */
[----:B----4-:R-:W-:Y:S01]  /*16f60*/  ISETP.LT.AND P1, PT, R45, UR5, !P0 ;  /* 0x000000052d007c0c */ /* 0x010fe2000c721270 */
[----:B------:R-:W-:Y:S01]  /*16f70*/  IMAD R39, R74, 0x2, R3 ;  /* 0x000000024a277824 */ /* 0x000fe200078e0203 */
[----:B------:R-:W5:Y:S01]  /*16f80*/  LDCU UR5, c[0x0][0x39c] ;  /* 0x00007380ff0577ac */ /* 0x000f620008000800 */
[----:B------:R1:W-:Y:S04]  /*16f90*/  @P3 STG.E.U16 desc[UR20][R36.64], R40 ;  /* 0x0000002824003986 */ /* 0x0003e8000c101514 */
[----:B------:R-:W4:Y:S01]  /*16fa0*/  LDL.LU R45, [R1+0x4e4] ;  /* 0x0004e400012d7983 */ /* 0x000f220000300800 */
        /* <DEDUP_REMOVED lines=9> */
[C---:B------:R-:W-:Y:S01]  /*17040*/  IMAD R3, R74.reuse, 0x2, R3 ;  /* 0x000000024a037824 */ /* 0x040fe200078e0203 */
[----:B------:R-:W-:Y:S03]  /*17050*/  @P4 STG.E.U16 desc[UR20][R36.64], R34 ;  /* 0x0000002224004986 */ /* 0x000fe6000c101514 */
[----:B------:R-:W-:Y:S01]  /*17060*/  IMAD R35, R74, 0x2, R3 ;  /* 0x000000024a237824 */ /* 0x000fe200078e0203 */
[----:B------:R0:W-:Y:S01]  /*17070*/  @P1 STG.E.U16 desc[UR20][R32.64], R20 ;  /* 0x0000001420001986 */ /* 0x0001e2000c101514 */
[----:B------:R-:W-:Y:S02]  /*17080*/  PRMT R38, R20, 0x7632, R38 ;  /* 0x0000763214267816 */ /* 0x000fe40000000026 */
[----:B0-----:R-:W-:-:S04]  /*17090*/  LEA R32, P6, R3, R2, 0x1 ;  /* 0x0000000203207211 */ /* 0x001fc800078c08ff */
[----:B------:R-:W-:Y:S01]  /*170a0*/  LEA.HI.X.SX32 R33, R3, R0, 0x1, P6 ;  /* 0x0000000003217211 */ /* 0x000fe200030f0eff */
[----:B------:R-:W-:Y:S01]  /*170b0*/  IMAD R3, R74, 0x2, R35 ;  /* 0x000000024a037824 */ /* 0x000fe200078e0223 */
[----:B------:R-:W-:-:S04]  /*170c0*/  LEA R34, P6, R35, R2, 0x1 ;  /* 0x0000000223227211 */ /* 0x000fc800078c08ff */
[----:B------:R-:W-:Y:S02]  /*170d0*/  LEA.HI.X.SX32 R35, R35, R0, 0x1, P6 ;  /* 0x0000000023237211 */ /* 0x000fe400030f0eff */
[----:B------:R-:W-:Y:S02]  /*170e0*/  PRMT R36, R21, 0x7632, R36 ;  /* 0x0000763215247816 */ /* 0x000fe40000000024 */
[----:B---3--:R-:W-:Y:S01]  /*170f0*/  ISETP.LT.AND P3, PT, R44, UR6, !P0 ;  /* 0x000000062c007c0c */ /* 0x008fe2000c761270 */
[----:B------:R-:W0:Y:S01]  /*17100*/  LDCU UR6, c[0x0][0x39c] ;  /* 0x00007380ff0677ac */ /* 0x000e220008000800 */
[----:B------:R-:W3:Y:S11]  /*17110*/  LDL.LU R44, [R1+0x4ec] ;  /* 0x0004ec00012c7983 */ /* 0x000ef60000300800 */
[----:B------:R1:W-:Y:S01]  /*17120*/  @P3 STG.E.U16 desc[UR20][R32.64], R38 ;  /* 0x0000002620003986 */ /* 0x0003e2000c101514 */
[----:B--2---:R-:W-:Y:S01]  /*17130*/  ISETP.LT.AND P5, PT, R43, UR4, !P0 ;  /* 0x000000042b007c0c */ /* 0x004fe2000c7a1270 */
[----:B------:R-:W4:Y:S02]  /*17140*/  LDCU UR4, c[0x0][0x39c] ;  /* 0x00007380ff0477ac */ /* 0x000f240008000800 */
[----:B------:R-:W2:Y:S01]  /*17150*/  LDL.LU R43, [R1+0x3bc] ;  /* 0x0003bc00012b7983 */ /* 0x000ea20000300800 */
[----:B-----5:R-:W-:Y:S01]  /*17160*/  ISETP.LT.AND P4, PT, R42, UR5, !P0 ;  /* 0x000000052a007c0c */ /* 0x020fe2000c781270 */
[----:B------:R-:W3:Y:S02]  /*17170*/  LDCU UR5, c[0x0][0x39c] ;  /* 0x00007380ff0577ac */ /* 0x000ee40008000800 */
[----:B------:R-:W5:Y:S01]  /*17180*/  LDL.LU R42, [R1+0x4f8] ;  /* 0x0004f800012a7983 */ /* 0x000f620000300800 */
[----:B0-----:R-:W-:-:S02]  /*17190*/  ISETP.LT.AND P1, PT, R41, UR6, !P0 ;  /* 0x0000000629007c0c */ /* 0x001fc4000c721270 */
[C---:B-1----:R-:W-:Y:S01]  /*171a0*/  LEA R32, P6, R3.reuse, R2, 0x1 ;  /* 0x0000000203207211 */ /* 0x042fe200078c08ff */
[----:B------:R-:W5:Y:S01]  /*171b0*/  LDL.LU R41, [R1+0x4f4] ;  /* 0x0004f40001297983 */ /* 0x000f620000300800 */
[C---:B------:R-:W-:Y:S01]  /*171c0*/  IMAD R37, R74.reuse, 0x2, R3 ;  /* 0x000000024a257824 */ /* 0x040fe200078e0203 */
[----:B------:R-:W2:Y:S01]  /*171d0*/  LDCU UR6, c[0x0][0x39c] ;  /* 0x00007380ff0677ac */ /* 0x000ea20008000800 */
[----:B------:R-:W-:Y:S01]  /*171e0*/  LEA.HI.X.SX32 R33, R3, R0, 0x1, P6 ;  /* 0x0000000003217211 */ /* 0x000fe200030f0eff */
[----:B------:R-:W5:Y:S04]  /*171f0*/  LDL.LU R40, [R1+0x4f0] ;  /* 0x0004f00001287983 */ /* 0x000f680000300800 */
[----:B------:R-:W-:Y:S04]  /*17200*/  @P5 STG.E.U16 desc[UR20][R34.64], R21 ;  /* 0x0000001522005986 */ /* 0x000fe8000c101514 */
[----:B------:R-:W5:Y:S04]  /*17210*/  LDL.LU R39, [R1+0x3b8] ;  /* 0x0003b80001277983 */ /* 0x000f680000300800 */
[----:B------:R0:W-:Y:S04]  /*17220*/  @P4 STG.E.U16 desc[UR20][R32.64], R36 ;  /* 0x0000002420004986 */ /* 0x0001e8000c101514 */
[----:B0-----:R-:W5:Y:S01]  /*17230*/  LDL.LU R36, [R1+0x4e8] ;  /* 0x0004e80001247983 */ /* 0x001f620000300800 */
[----:B----4-:R-:W-:Y:S01]  /*17240*/  ISETP.LT.AND P3, PT, R45, UR4, !P0 ;  /* 0x000000042d007c0c */ /* 0x010fe2000c761270 */
[----:B------:R-:W5:Y:S01]  /*17250*/  LDCU UR4, c[0x0][0x39c] ;  /* 0x00007380ff0477ac */ /* 0x000f620008000800 */
[C---:B------:R-:W-:Y:S01]  /*17260*/  LEA R20, P6, R37.reuse, R2, 0x1 ;  /* 0x0000000225147211 */ /* 0x040fe200078c08ff */
[----:B------:R-:W-:Y:S01]  /*17270*/  IMAD R3, R74, 0x2, R37 ;  /* 0x000000024a037824 */ /* 0x000fe200078e0225 */
[----:B------:R-:W-:Y:S01]  /*17280*/  PRMT R35, R22, 0x7632, R35 ;  /* 0x0000763216237816 */ /* 0x000fe20000000023 */
[----:B------:R-:W4:Y:S01]  /*17290*/  LDL.LU R38, [R1+0x4d8] ;  /* 0x0004d80001267983 */ /* 0x000f220000300800 */
[----:B------:R-:W-:Y:S01]  /*172a0*/  LEA.HI.X.SX32 R21, R37, R0, 0x1, P6 ;  /* 0x0000000025157211 */ /* 0x000fe200030f0eff */
[----:B------:R-:W-:Y:S01]  /*172b0*/  IMAD R37, R74, 0x2, R3 ;  /* 0x000000024a257824 */ /* 0x000fe200078e0203 */
[----:B------:R-:W-:-:S03]  /*172c0*/  LEA R32, P6, R3, R2, 0x1 ;  /* 0x0000000203207211 */ /* 0x000fc600078c08ff */
[----:B------:R0:W-:Y:S01]  /*172d0*/  @P1 STG.E.U16 desc[UR20][R20.64], R22 ;  /* 0x0000001614001986 */ /* 0x0001e2000c101514 */
[----:B------:R-:W-:-:S05]  /*172e0*/  LEA.HI.X.SX32 R33, R3, R0, 0x1, P6 ;  /* 0x0000000003217211 */ /* 0x000fca00030f0eff */
[----:B------:R1:W-:Y:S01]  /*172f0*/  @P3 STG.E.U16 desc[UR20][R32.64], R35 ;  /* 0x0000002320003986 */ /* 0x0003e2000c101514 */
[----:B0-----:R-:W-:-:S04]  /*17300*/  LEA R20, P6, R37, R2, 0x1 ;  /* 0x0000000225147211 */ /* 0x001fc800078c08ff */
[----:B------:R-:W-:Y:S01]  /*17310*/  LEA.HI.X.SX32 R21, R37, R0, 0x1, P6 ;  /* 0x0000000025157211 */ /* 0x000fe200030f0eff */
[----:B------:R-:W-:-:S04]  /*17320*/  IMAD R37, R74, 0x2, R37 ;  /* 0x000000024a257824 */ /* 0x000fc800078e0225 */
[----:B------:R-:W-:Y:S01]  /*17330*/  IMAD R3, R74, 0x2, R37 ;  /* 0x000000024a037824 */ /* 0x000fe200078e0225 */
[----:B------:R-:W-:-:S04]  /*17340*/  LEA R34, P6, R37, R2, 0x1 ;  /* 0x0000000225227211 */ /* 0x000fc800078c08ff */
[----:B-1----:R-:W-:Y:S02]  /*17350*/  LEA.HI.X.SX32 R35, R37, R0, 0x1, P6 ;  /* 0x0000000025237211 */ /* 0x002fe400030f0eff */
[----:B------:R-:W-:-:S04]  /*17360*/  LEA R32, P6, R3, R2, 0x1 ;  /* 0x0000000203207211 */ /* 0x000fc800078c08ff */
[----:B------:R-:W-:Y:S02]  /*17370*/  LEA.HI.X.SX32 R33, R3, R0, 0x1, P6 ;  /* 0x0000000003217211 */ /* 0x000fe400030f0eff */
[----:B---3--:R-:W-:Y:S01]  /*17380*/  ISETP.LT.AND P5, PT, R44, UR5, !P0 ;  /* 0x000000052c007c0c */ /* 0x008fe2000c7a1270 */
[----:B------:R-:W0:-:S12]  /*17390*/  LDCU UR5, c[0x0][0x39c] ;  /* 0x00007380ff0577ac */ /* 0x000e180008000800 */
[----:B------:R1:W-:Y:S01]  /*173a0*/  @P5 STG.E.U16 desc[UR20][R20.64], R23 ;  /* 0x0000001714005986 */ /* 0x0003e2000c101514 */
[----:B--2---:R-:W-:Y:S01]  /*173b0*/  ISETP.LT.AND P4, PT, R43, UR6, !P0 ;  /* 0x000000062b007c0c */ /* 0x004fe2000c781270 */
[----:B------:R-:W2:Y:S01]  /*173c0*/  LDCU UR6, c[0x0][0x39c] ;  /* 0x00007380ff0677ac */ /* 0x000ea20008000800 */
[----:B-----5:R-:W-:Y:S01]  /*173d0*/  ISETP.LT.AND P1, PT, R42, UR4, !P0 ;  /* 0x000000042a007c0c */ /* 0x020fe2000c721270 */
[----:B------:R-:W3:Y:S01]  /*173e0*/  LDCU UR4, c[0x0][0x39c] ;  /* 0x00007380ff0477ac */ /* 0x000ee20008000800 */
[----:B0-----:R-:W-:Y:S01]  /*173f0*/  ISETP.LT.AND P3, PT, R41, UR5, !P0 ;  /* 0x0000000529007c0c */ /* 0x001fe2000c761270 */
[----:B------:R-:W0:Y:S01]  /*17400*/  LDCU UR5, c[0x0][0x39c] ;  /* 0x00007380ff0577ac */ /* 0x000e220008000800 */
[----:B------:R-:W5:Y:S01]  /*17410*/  LDL.LU R41, [R1+0x4d4] ;  /* 0x0004d40001297983 */ /* 0x000f620000300800 */
[----:B-1----:R-:W-:Y:S02]  /*17420*/  PRMT R21, R23, 0x7632, R21 ;  /* 0x0000763217157816 */ /* 0x002fe40000000015 */
[----:B--2---:R-:W-:Y:S01]  /*17430*/  ISETP.LT.AND P5, PT, R40, UR6, !P0 ;  /* 0x0000000628007c0c */ /* 0x004fe2000c7a1270 */
[----:B------:R-:W-:Y:S01]  /*17440*/  IMAD R37, R74, 0x2, R3 ;  /* 0x000000024a257824 */ /* 0x000fe200078e0203 */
[----:B------:R-:W2:Y:S01]  /*17450*/  LDL.LU R40, [R1+0x3b4] ;  /* 0x0003b40001287983 */ /* 0x000ea20000300800 */
[----:B------:R-:W4:Y:S03]  /*17460*/  LDCU UR6, c[0x0][0x39c] ;  /* 0x00007380ff0677ac */ /* 0x000f260008000800 */
[----:B------:R1:W-:Y:S01]  /*17470*/  @P4 STG.E.U16 desc[UR20][R34.64], R21 ;  /* 0x0000001522004986 */ /* 0x0003e2000c101514 */
[----:B---3--:R-:W-:Y:S01]  /*17480*/  ISETP.LT.AND P4, PT, R39, UR4, !P0 ;  /* 0x0000000427007c0c */ /* 0x008fe2000c781270 */
[----:B------:R-:W5:Y:S02]  /*17490*/  LDCU UR4, c[0x0][0x39c] ;  /* 0x00007380ff0477ac */ /* 0x000f640008000800 */
[----:B------:R-:W-:Y:S04]  /*174a0*/  @P1 STG.E.U16 desc[UR20][R32.64], R4 ;  /* 0x0000000420001986 */ /* 0x000fe8000c101514 */
[----:B------:R-:W3:Y:S01]  /*174b0*/  LDL.LU R39, [R1+0x4c8] ;  /* 0x0004c80001277983 */ /* 0x000ee20000300800 */
[----:B0-----:R-:W-:Y:S01]  /*174c0*/  ISETP.LT.AND P1, PT, R36, UR5, !P0 ;  /* 0x0000000524007c0c */ /* 0x001fe2000c721270 */
[----:B------:R-:W-:-:S02]  /*174d0*/  IMAD R3, R74, 0x2, R37 ;  /* 0x000000024a037824 */ /* 0x000fc400078e0225 */
[----:B------:R-:W2:Y:S01]  /*174e0*/  LDL.LU R36, [R1+0x4c4] ;  /* 0x0004c40001247983 */ /* 0x000ea20000300800 */
[C---:B------:R-:W-:Y:S01]  /*174f0*/  LEA R20, P6, R37.reuse, R2, 0x1 ;  /* 0x0000000225147211 */ /* 0x040fe200078c08ff */
[----:B------:R-:W2:Y:S01]  /*17500*/  LDCU UR5, c[0x0][0x39c] ;  /* 0x00007380ff0577ac */ /* 0x000ea20008000800 */
[----:B------:R-:W-:Y:S02]  /*17510*/  PRMT R23, R4, 0x7632, R23 ;  /* 0x0000763204177816 */ /* 0x000fe40000000017 */
[----:B-1----:R-:W-:Y:S01]  /*17520*/  LEA.HI.X.SX32 R21, R37, R0, 0x1, P6 ;  /* 0x0000000025157211 */ /* 0x002fe200030f0eff */
[----:B------:R-:W-:Y:S01]  /*17530*/  IMAD R35, R74, 0x2, R3 ;  /* 0x000000024a237824 */ /* 0x000fe200078e0203 */
[----:B------:R-:W-:-:S03]  /*17540*/  LEA R22, P6, R3, R2, 0x1 ;  /* 0x0000000203167211 */ /* 0x000fc600078c08ff */
[----:B------:R0:W-:Y:S01]  /*17550*/  @P3 STG.E.U16 desc[UR20][R20.64], R23 ;  /* 0x0000001714003986 */ /* 0x0001e2000c101514 */
[----:B----4-:R-:W-:Y:S01]  /*17560*/  ISETP.LT.AND P3, PT, R38, UR6, !P0 ;  /* 0x0000000626007c0c */ /* 0x010fe2000c761270 */
[----:B------:R-:W3:Y:S02]  /*17570*/  LDCU UR6, c[0x0][0x39c] ;  /* 0x00007380ff0677ac */ /* 0x000ee40008000800 */
[----:B------:R-:W4:Y:S04]  /*17580*/  LDL.LU R38, [R1+0x4c0] ;  /* 0x0004c00001267983 */ /* 0x000f280000300800 */
[----:B------:R-:W4:Y:S01]  /*17590*/  LDL.LU R37, [R1+0x3b0] ;  /* 0x0003b00001257983 */ /* 0x000f220000300800 */
[----:B0-----:R-:W-:Y:S01]  /*175a0*/  LEA.HI.X.SX32 R23, R3, R0, 0x1, P6 ;  /* 0x0000000003177211 */ /* 0x001fe200030f0eff */
[----:B------:R-:W-:Y:S01]  /*175b0*/  IMAD R3, R74, 0x2, R35 ;  /* 0x000000024a037824 */ /* 0x000fe200078e0223 */
[----:B------:R-:W-:-:S02]  /*175c0*/  LEA R34, P6, R35, R2, 0x1 ;  /* 0x0000000223227211 */ /* 0x000fc400078c08ff */
[----:B------:R-:W-:Y:S02]  /*175d0*/  PRMT R20, R5, 0x7632, R20 ;  /* 0x0000763205147816 */ /* 0x000fe40000000014 */
[----:B------:R-:W-:Y:S01]  /*175e0*/  LEA.HI.X.SX32 R35, R35, R0, 0x1, P6 ;  /* 0x0000000023237211 */ /* 0x000fe200030f0eff */
[----:B------:R-:W-:Y:S01]  /*175f0*/  @P5 STG.E.U16 desc[UR20][R22.64], R5 ;  /* 0x0000000516005986 */ /* 0x000fe2000c101514 */
[----:B------:R-:W-:-:S03]  /*17600*/  LEA R32, P6, R3, R2, 0x1 ;  /* 0x0000000203207211 */ /* 0x000fc600078c08ff */
[----:B------:R0:W-:Y:S01]  /*17610*/  @P4 STG.E.U16 desc[UR20][R34.64], R20 ;  /* 0x0000001422004986 */ /* 0x0001e2000c101514 */
[----:B------:R-:W-:Y:S01]  /*17620*/  LEA.HI.X.SX32 R33, R3, R0, 0x1, P6 ;  /* 0x0000000003217211 */ /* 0x000fe200030f0eff */
[----:B------:R-:W-:Y:S02]  /*17630*/  IMAD R3, R74, 0x2, R3 ;  /* 0x000000024a037824 */ /* 0x000fe400078e0203 */
[----:B0-----:R-:W4:Y:S03]  /*17640*/  LDL.LU R34, [R1+0x4bc] ;  /* 0x0004bc0001227983 */ /* 0x001f260000300800 */
[C---:B------:R-:W-:Y:S02]  /*17650*/  LEA R4, P6, R3.reuse, R2, 0x1 ;  /* 0x0000000203047211 */ /* 0x040fe400078c08ff */
[----:B------:R-:W-:Y:S02]  /*17660*/  PRMT R23, R6, 0x7632, R23 ;  /* 0x0000763206177816 */ /* 0x000fe40000000017 */
[----:B------:R-:W-:Y:S01]  /*17670*/  LEA.HI.X.SX32 R5, R3, R0, 0x1, P6 ;  /* 0x0000000003057211 */ /* 0x000fe200030f0eff */
[----:B------:R0:W-:Y:S04]  /*17680*/  @P1 STG.E.U16 desc[UR20][R32.64], R6 ;  /* 0x0000000620001986 */ /* 0x0001e8000c101514 */
[----:B------:R1:W-:Y:S01]  /*17690*/  @P3 STG.E.U16 desc[UR20][R4.64], R23 ;  /* 0x0000001704003986 */ /* 0x0003e2000c101514 */
[----:B-----5:R-:W-:Y:S01]  /*176a0*/  ISETP.LT.AND P5, PT, R41, UR4, !P0 ;  /* 0x0000000429007c0c */ /* 0x020fe2000c7a1270 */
[----:B------:R-:W5:Y:S01]  /*176b0*/  LDCU UR4, c[0x0][0x39c] ;  /* 0x00007380ff0477ac */ /* 0x000f620008000800 */
[----:B---3--:R-:W-:Y:S01]  /*176c0*/  ISETP.LT.AND P1, PT, R39, UR6, !P0 ;  /* 0x0000000627007c0c */ /* 0x008fe2000c721270 */
[----:B------:R-:W-:Y:S01]  /*176d0*/  IMAD R21, R74, 0x2, R3 ;  /* 0x000000024a157824 */ /* 0x000fe200078e0203 */
[----:B------:R-:W3:Y:S01]  /*176e0*/  LDL.LU R39, [R1+0x4b8] ;  /* 0x0004b80001277983 */ /* 0x000ee20000300800 */
[----:B--2---:R-:W-:Y:S01]  /*176f0*/  ISETP.LT.AND P4, PT, R40, UR5, !P0 ;  /* 0x0000000528007c0c */ /* 0x004fe2000c781270 */
[----:B------:R-:W4:Y:S01]  /*17700*/  LDCU UR5, c[0x0][0x39c] ;  /* 0x00007380ff0577ac */ /* 0x000f220008000800 */
[----:B-----5:R-:W-:Y:S01]  /*17710*/  ISETP.LT.AND P3, PT, R36, UR4, !P0 ;  /* 0x0000000424007c0c */ /* 0x020fe2000c761270 */
[----:B------:R-:W2:Y:S01]  /*17720*/  LDCU UR6, c[0x0][0x39c] ;  /* 0x00007380ff0677ac */ /* 0x000ea20008000800 */
[----:B------:R-:W5:Y:S01]  /*17730*/  LDL.LU R36, [R1+0x4b4] ;  /* 0x0004b40001247983 */ /* 0x000f620000300800 */
[C---:B------:R-:W-:Y:S01]  /*17740*/  IMAD R3, R74.reuse, 0x2, R21 ;  /* 0x000000024a037824 */ /* 0x040fe200078e0215 */
[C---:B------:R-:W-:Y:S01]  /*17750*/  LEA R20, P6, R21.reuse, R2, 0x1 ;  /* 0x0000000215147211 */ /* 0x040fe200078c08ff */
[----:B------:R-:W2:Y:S02]  /*17760*/  LDCU UR4, c[0x0][0x39c] ;  /* 0x00007380ff0477ac */ /* 0x000ea40008000800 */
[----:B0-----:R-:W-:Y:S01]  /*17770*/  IMAD R33, R74, 0x2, R3 ;  /* 0x000000024a217824 */ /* 0x001fe200078e0203 */
[----:B------:R-:W-:-:S02]  /*17780*/  LEA.HI.X.SX32 R21, R21, R0, 0x1, P6 ;  /* 0x0000000015157211 */ /* 0x000fc400030f0eff */
[----:B------:R-:W-:-:S04]  /*17790*/  LEA R22, P6, R3, R2, 0x1 ;  /* 0x0000000203167211 */ /* 0x000fc800078c08ff */
[----:B-1----:R-:W-:Y:S02]  /*177a0*/  LEA.HI.X.SX32 R23, R3, R0, 0x1, P6 ;  /* 0x0000000003177211 */ /* 0x002fe400030f0eff */
[----:B------:R-:W-:Y:S01]  /*177b0*/  LEA R32, P6, R33, R2, 0x1 ;  /* 0x0000000221207211 */ /* 0x000fe200078c08ff */
[----:B------:R-:W-:Y:S01]  /*177c0*/  IMAD R3, R74, 0x2, R33 ;  /* 0x000000024a037824 */ /* 0x000fe200078e0221 */
[----:B------:R-:W-:Y:S02]  /*177d0*/  PRMT R5, R7, 0x7632, R5 ;  /* 0x0000763207057816 */ /* 0x000fe40000000005 */
[----:B------:R-:W-:Y:S01]  /*177e0*/  LEA.HI.X.SX32 R33, R33, R0, 0x1, P6 ;  /* 0x0000000021217211 */ /* 0x000fe200030f0eff */
[----:B------:R-:W-:Y:S01]  /*177f0*/  @P5 STG.E.U16 desc[UR20][R20.64], R7 ;  /* 0x0000000714005986 */ /* 0x000fe2000c101514 */
[----:B----4-:R-:W-:Y:S01]  /*17800*/  ISETP.LT.AND P5, PT, R38, UR5, !P0 ;  /* 0x0000000526007c0c */ /* 0x010fe2000c7a1270 */
[----:B------:R-:W-:Y:S01]  /*17810*/  IMAD R35, R74, 0x2, R3 ;  /* 0x000000024a237824 */ /* 0x000fe200078e0203 */
[----:B------:R-:W-:Y:S01]  /*17820*/  LEA R4, P6, R3, R2, 0x1 ;  /* 0x0000000203047211 */ /* 0x000fe200078c08ff */
[----:B------:R0:W-:Y:S01]  /*17830*/  @P4 STG.E.U16 desc[UR20][R22.64], R5 ;  /* 0x0000000516004986 */ /* 0x0001e2000c101514 */
[----:B--2---:R-:W-:Y:S01]  /*17840*/  ISETP.LT.AND P4, PT, R37, UR6, !P0 ;  /* 0x0000000625007c0c */ /* 0x004fe2000c781270 */
[----:B------:R-:W5:Y:S02]  /*17850*/  LDCU UR6, c[0x0][0x39c] ;  /* 0x00007380ff0677ac */ /* 0x000f640008000800 */
[----:B------:R-:W2:Y:S01]  /*17860*/  LDL.LU R38, [R1+0x3ac] ;  /* 0x0003ac0001267983 */ /* 0x000ea20000300800 */
[----:B------:R-:W3:Y:S03]  /*17870*/  LDCU UR5, c[0x0][0x39c] ;  /* 0x00007380ff0577ac */ /* 0x000ee60008000800 */
[----:B------:R1:W-:Y:S04]  /*17880*/  @P1 STG.E.U16 desc[UR20][R32.64], R8 ;  /* 0x0000000820001986 */ /* 0x0003e8000c101514 */
[----:B------:R-:W4:Y:S01]  /*17890*/  LDL.LU R37, [R1+0x4b0] ;  /* 0x0004b00001257983 */ /* 0x000f220000300800 */
[----:B0-----:R-:W-:-:S02]  /*178a0*/  LEA.HI.X.SX32 R5, R3, R0, 0x1, P6 ;  /* 0x0000000003057211 */ /* 0x001fc400030f0eff */
[----:B------:R-:W-:Y:S01]  /*178b0*/  ISETP.LT.AND P1, PT, R34, UR4, !P0 ;  /* 0x0000000422007c0c */ /* 0x000fe2000c721270 */
[----:B------:R-:W2:Y:S01]  /*178c0*/  LDCU UR4, c[0x0][0x39c] ;  /* 0x00007380ff0477ac */ /* 0x000ea20008000800 */
[----:B------:R-:W2:Y:S01]  /*178d0*/  LDL.LU R34, [R1+0x4ac] ;  /* 0x0004ac0001227983 */ /* 0x000ea20000300800 */
[C---:B------:R-:W-:Y:S02]  /*178e0*/  LEA R6, P6, R35.reuse, R2, 0x1 ;  /* 0x0000000223067211 */ /* 0x040fe400078c08ff */
[----:B------:R-:W-:Y:S02]  /*178f0*/  PRMT R21, R8, 0x7632, R21 ;  /* 0x0000763208157816 */ /* 0x000fe40000000015 */
[----:B------:R-:W-:-:S03]  /*17900*/  LEA.HI.X.SX32 R7, R35, R0, 0x1, P6 ;  /* 0x0000000023077211 */ /* 0x000fc600030f0eff */
[----:B------:R0:W-:Y:S04]  /*17910*/  @P3 STG.E.U16 desc[UR20][R4.64], R21 ;  /* 0x0000001504003986 */ /* 0x0001e8000c101514 */
[----:B------:R0:W-:Y:S01]  /*17920*/  @P5 STG.E.U16 desc[UR20][R6.64], R9 ;  /* 0x0000000906005986 */ /* 0x0001e2000c101514 */
[----:B-----5:R-:W-:Y:S01]  /*17930*/  ISETP.LT.AND P5, PT, R36, UR6, !P0 ;  /* 0x0000000624007c0c */ /* 0x020fe2000c7a1270 */
[C---:B------:R-:W-:Y:S02]  /*17940*/  IMAD R35, R74.reuse, 0x2, R35 ;  /* 0x000000024a237824 */ /* 0x040fe400078e0223 */
[----:B------:R-:W5:Y:S01]  /*17950*/  LDL.LU R36, [R1+0x4a8] ;  /* 0x0004a80001247983 */ /* 0x000f620000300800 */
[----:B------:R-:W2:Y:S03]  /*17960*/  LDCU UR6, c[0x0][0x39c] ;  /* 0x00007380ff0677ac */ /* 0x000ea60008000800 */
[----:B-1----:R-:W5:Y:S04]  /*17970*/  LDL.LU R33, [R1+0x3a8] ;  /* 0x0003a80001217983 */ /* 0x002f680000300800 */
[----:B------:R-:W5:Y:S04]  /*17980*/  LDL.LU R22, [R1+0x4a4] ;  /* 0x0004a40001167983 */ /* 0x000f680000300800 */
[----:B------:R-:W5:Y:S01]  /*17990*/  LDL.LU R32, [R1+0x4a0] ;  /* 0x0004a00001207983 */ /* 0x000f620000300800 */
[----:B------:R-:W-:Y:S01]  /*179a0*/  LEA R20, P6, R35, R2, 0x1 ;  /* 0x0000000223147211 */ /* 0x000fe200078c08ff */
[----:B------:R-:W-:Y:S01]  /*179b0*/  IMAD R3, R74, 0x2, R35 ;  /* 0x000000024a037824 */ /* 0x000fe200078e0223 */
[----:B0-----:R-:W-:-:S02]  /*179c0*/  PRMT R5, R9, 0x7632, R5 ;  /* 0x0000763209057816 */ /* 0x001fc40000000005 */
[----:B------:R-:W-:Y:S01]  /*179d0*/  LEA.HI.X.SX32 R21, R35, R0, 0x1, P6 ;  /* 0x0000000023157211 */ /* 0x000fe200030f0eff */
[----:B------:R-:W-:Y:S01]  /*179e0*/  IMAD R23, R74, 0x2, R3 ;  /* 0x000000024a177824 */ /* 0x000fe200078e0203 */
[----:B------:R-:W-:Y:S02]  /*179f0*/  LEA R4, P6, R3, R2, 0x1 ;  /* 0x0000000203047211 */ /* 0x000fe400078c08ff */
[----:B---3--:R-:W-:Y:S01]  /*17a00*/  ISETP.LT.AND P3, PT, R39, UR5, !P0 ;  /* 0x0000000527007c0c */ /* 0x008fe2000c761270 */
[----:B------:R-:W4:Y:S01]  /*17a10*/  LDCU UR5, c[0x0][0x39c] ;  /* 0x00007380ff0577ac */ /* 0x000f220008000800 */
[----:B------:R0:W-:Y:S01]  /*17a20*/  @P4 STG.E.U16 desc[UR20][R20.64], R5 ;  /* 0x0000000514004986 */ /* 0x0001e2000c101514 */
[----:B------:R-:W-:Y:S02]  /*17a30*/  PRMT R9, R10, 0x7632, R9 ;  /* 0x000076320a097816 */ /* 0x000fe40000000009 */
[----:B0-----:R-:W-:Y:S02]  /*17a40*/  LEA.HI.X.SX32 R5, R3, R0, 0x1, P6 ;  /* 0x0000000003057211 */ /* 0x001fe400030f0eff */
[----:B------:R-:W-:Y:S01]  /*17a50*/  LEA R6, P6, R23, R2, 0x1 ;  /* 0x0000000217067211 */ /* 0x000fe200078c08ff */
[----:B------:R-:W-:-:S03]  /*17a60*/  IMAD R3, R74, 0x2, R23 ;  /* 0x000000024a037824 */ /* 0x000fc600078e0217 */
[----:B------:R-:W-:Y:S01]  /*17a70*/  LEA.HI.X.SX32 R7, R23, R0, 0x1, P6 ;  /* 0x0000000017077211 */ /* 0x000fe200030f0eff */
[----:B------:R0:W-:Y:S01]  /*17a80*/  @P1 STG.E.U16 desc[UR20][R4.64], R10 ;  /* 0x0000000a04001986 */ /* 0x0001e2000c101514 */
[----:B--2---:R-:W-:Y:S01]  /*17a90*/  ISETP.LT.AND P4, PT, R38, UR4, !P0 ;  /* 0x0000000426007c0c */ /* 0x004fe2000c781270 */
[----:B------:R-:W-:Y:S01]  /*17aa0*/  IMAD R21, R74, 0x2, R3 ;  /* 0x000000024a157824 */ /* 0x000fe200078e0203 */
[----:B------:R-:W-:Y:S01]  /*17ab0*/  LEA R8, P6, R3, R2, 0x1 ;  /* 0x0000000203087211 */ /* 0x000fe200078c08ff */
[----:B------:R1:W-:Y:S01]  /*17ac0*/  @P3 STG.E.U16 desc[UR20][R6.64], R9 ;  /* 0x0000000906003986 */ /* 0x0003e2000c101514 */
[----:B------:R-:W5:Y:S01]  /*17ad0*/  LDCU UR4, c[0x0][0x39c] ;  /* 0x00007380ff0477ac */ /* 0x000f620008000800 */
[----:B------:R-:W-:Y:S02]  /*17ae0*/  ISETP.LT.AND P3, PT, R34, UR6, !P0 ;  /* 0x0000000622007c0c */ /* 0x000fe4000c761270 */
[----:B----4-:R-:W-:Y:S01]  /*17af0*/  ISETP.LT.AND P1, PT, R37, UR5, !P0 ;  /* 0x0000000525007c0c */ /* 0x010fe2000c721270 */
[----:B------:R-:W2:Y:S01]  /*17b00*/  LDCU UR6, c[0x0][0x39c] ;  /* 0x00007380ff0677ac */ /* 0x000ea20008000800 */
[----:B------:R-:W3:Y:S01]  /*17b10*/  LDL.LU R34, [R1+0x49c] ;  /* 0x00049c0001227983 */ /* 0x000ee20000300800 */
[----:B0-----:R-:W-:Y:S01]  /*17b20*/  PRMT R10, R11, 0x7632, R10 ;  /* 0x000076320b0a7816 */ /* 0x001fe2000000000a */
[----:B------:R-:W0:Y:S02]  /*17b30*/  LDCU UR5, c[0x0][0x39c] ;  /* 0x00007380ff0577ac */ /* 0x000e240008000800 */
[----:B------:R-:W4:Y:S01]  /*17b40*/  LDL.LU R23, [R1+0x3a4] ;  /* 0x0003a40001177983 */ /* 0x000f220000300800 */
[----:B-1----:R-:W-:Y:S01]  /*17b50*/  LEA.HI.X.SX32 R9, R3, R0, 0x1, P6 ;  /* 0x0000000003097211 */ /* 0x002fe200030f0eff */
[----:B------:R-:W-:Y:S01]  /*17b60*/  IMAD R3, R74, 0x2, R21 ;  /* 0x000000024a037824 */ /* 0x000fe200078e0215 */
[----:B------:R-:W-:-:S04]  /*17b70*/  LEA R20, P6, R21, R2, 0x1 ;  /* 0x0000000215147211 */ /* 0x000fc800078c08ff */
[----:B------:R-:W-:Y:S02]  /*17b80*/  LEA.HI.X.SX32 R21, R21, R0, 0x1, P6 ;  /* 0x0000000015157211 */ /* 0x000fe400030f0eff */
[C---:B------:R-:W-:Y:S01]  /*17b90*/  LEA R4, P6, R3.reuse, R2, 0x1 ;  /* 0x0000000203047211 */ /* 0x040fe200078c08ff */
[----:B------:R-:W-:Y:S03]  /*17ba0*/  @P5 STG.E.U16 desc[UR20][R8.64], R11 ;  /* 0x0000000b08005986 */ /* 0x000fe6000c101514 */
[----:B------:R-:W-:Y:S01]  /*17bb0*/  LEA.HI.X.SX32 R5, R3, R0, 0x1, P6 ;  /* 0x0000000003057211 */ /* 0x000fe200030f0eff */
[----:B------:R-:W-:Y:S04]  /*17bc0*/  @P4 STG.E.U16 desc[UR20][R20.64], R10 ;  /* 0x0000000a14004986 */ /* 0x000fe8000c101514 */
[----:B------:R1:W-:Y:S01]  /*17bd0*/  @P1 STG.E.U16 desc[UR20][R4.64], R12 ;  /* 0x0000000c04001986 */ /* 0x0003e2000c101514 */
[----:B------:R-:W-:-:S05]  /*17be0*/  IMAD R3, R74, 0x2, R3 ;  /* 0x000000024a037824 */ /* 0x000fca00078e0203 */
[----:B------:R-:W-:-:S04]  /*17bf0*/  LEA R6, P6, R3, R2, 0x1 ;  /* 0x0000000203067211 */ /* 0x000fc800078c08ff */
[----:B------:R-:W-:Y:S02]  /*17c00*/  LEA.HI.X.SX32 R7, R3, R0, 0x1, P6 ;  /* 0x0000000003077211 */ /* 0x000fe400030f0eff */
[----:B-1----:R-:W-:-:S05]  /*17c10*/  PRMT R5, R12, 0x7632, R5 ;  /* 0x000076320c057816 */ /* 0x002fca0000000005 */
[----:B------:R1:W-:Y:S01]  /*17c20*/  @P3 STG.E.U16 desc[UR20][R6.64], R5 ;  /* 0x0000000506003986 */ /* 0x0003e2000c101514 */
[----:B-----5:R-:W-:Y:S01]  /*17c30*/  ISETP.LT.AND P5, PT, R36, UR4, !P0 ;  /* 0x0000000424007c0c */ /* 0x020fe2000c7a1270 */
[----:B------:R-:W5:Y:S01]  /*17c40*/  LDCU UR4, c[0x0][0x39c] ;  /* 0x00007380ff0477ac */ /* 0x000f620008000800 */
[----:B--2---:R-:W-:Y:S02]  /*17c50*/  ISETP.LT.AND P1, PT, R22, UR6, !P0 ;  /* 0x0000000616007c0c */ /* 0x004fe4000c721270 */
[----:B0-----:R-:W-:Y:S01]  /*17c60*/  ISETP.LT.AND P4, PT, R33, UR5, !P0 ;  /* 0x0000000521007c0c */ /* 0x001fe2000c781270 */
[----:B------:R-:W2:Y:S01]  /*17c70*/  LDL.LU R22, [R1+0x498] ;  /* 0x0004980001167983 */ /* 0x000ea20000300800 */
[----:B------:R-:W-:Y:S01]  /*17c80*/  IMAD R9, R74, 0x2, R3 ;  /* 0x000000024a097824 */ /* 0x000fe200078e0203 */
[----:B------:R-:W4:Y:S02]  /*17c90*/  LDCU UR6, c[0x0][0x39c] ;  /* 0x00007380ff0677ac */ /* 0x000f240008000800 */
[----:B------:R-:W2:Y:S01]  /*17ca0*/  LDL.LU R33, [R1+0x494] ;  /* 0x0004940001217983 */ /* 0x000ea20000300800 */
[----:B-----5:R-:W-:Y:S01]  /*17cb0*/  ISETP.LT.AND P3, PT, R32, UR4, !P0 ;  /* 0x0000000420007c0c */ /* 0x020fe2000c761270 */
[----:B------:R-:W-:-:S02]  /*17cc0*/  IMAD R3, R74, 0x2, R9 ;  /* 0x000000024a037824 */ /* 0x000fc400078e0209 */
[----:B------:R-:W5:Y:S01]  /*17cd0*/  LDL.LU R32, [R1+0x490] ;  /* 0x0004900001207983 */ /* 0x000f620000300800 */
[C---:B------:R-:W-:Y:S01]  /*17ce0*/  LEA R8, P6, R9.reuse, R2, 0x1 ;  /* 0x0000000209087211 */ /* 0x040fe200078c08ff */
[----:B------:R-:W2:Y:S02]  /*17cf0*/  LDCU UR4, c[0x0][0x39c] ;  /* 0x00007380ff0477ac */ /* 0x000ea40008000800 */
[----:B------:R-:W5:Y:S01]  /*17d00*/  LDL.LU R20, [R1+0x3a0] ;  /* 0x0003a00001147983 */ /* 0x000f620000300800 */
[----:B------:R-:W-:Y:S01]  /*17d10*/  LEA.HI.X.SX32 R9, R9, R0, 0x1, P6 ;  /* 0x0000000009097211 */ /* 0x000fe200030f0eff */
[C---:B------:R-:W-:Y:S01]  /*17d20*/  IMAD R11, R74.reuse, 0x2, R3 ;  /* 0x000000024a0b7824 */ /* 0x040fe200078e0203 */
[C---:B------:R-:W-:Y:S01]  /*17d30*/  LEA R4, P6, R3.reuse, R2, 0x1 ;  /* 0x0000000203047211 */ /* 0x040fe200078c08ff */
[----:B------:R-:W3:Y:S03]  /*17d40*/  LDCU UR5, c[0x0][0x39c] ;  /* 0x00007380ff0577ac */ /* 0x000ee60008000800 */
[----:B-1----:R-:W-:Y:S01]  /*17d50*/  LEA.HI.X.SX32 R5, R3, R0, 0x1, P6 ;  /* 0x0000000003057211 */ /* 0x002fe200030f0eff */
[----:B------:R-:W-:Y:S01]  /*17d60*/  IMAD R3, R74, 0x2, R11 ;  /* 0x000000024a037824 */ /* 0x000fe200078e020b */
[----:B------:R-:W-:-:S02]  /*17d70*/  LEA R10, P6, R11, R2, 0x1 ;  /* 0x000000020b0a7211 */ /* 0x000fc400078c08ff */
[----:B------:R-:W-:Y:S01]  /*17d80*/  PRMT R7, R13, 0x7632, R7 ;  /* 0x000076320d077816 */ /* 0x000fe20000000007 */
[----:B------:R-:W-:Y:S01]  /*17d90*/  IMAD R21, R74, 0x2, R3 ;  /* 0x000000024a157824 */ /* 0x000fe200078e0203 */
[----:B------:R-:W-:Y:S02]  /*17da0*/  LEA.HI.X.SX32 R11, R11, R0, 0x1, P6 ;  /* 0x000000000b0b7211 */ /* 0x000fe400030f0eff */
[C---:B------:R-:W-:Y:S01]  /*17db0*/  LEA R6, P6, R3.reuse, R2, 0x1 ;  /* 0x0000000203067211 */ /* 0x040fe200078c08ff */
[----:B------:R-:W-:Y:S04]  /*17dc0*/  @P5 STG.E.U16 desc[UR20][R8.64], R13 ;  /* 0x0000000d08005986 */ /* 0x000fe8000c101514 */
[----:B------:R0:W-:Y:S04]  /*17dd0*/  @P4 STG.E.U16 desc[UR20][R4.64], R7 ;  /* 0x0000000704004986 */ /* 0x0001e8000c101514 */
[----:B------:R-:W-:Y:S01]  /*17de0*/  @P1 STG.E.U16 desc[UR20][R10.64], R14 ;  /* 0x0000000e0a001986 */ /* 0x000fe2000c101514 */
[----:B0-----:R-:W-:-:S02]  /*17df0*/  LEA.HI.X.SX32 R7, R3, R0, 0x1, P6 ;  /* 0x0000000003077211 */ /* 0x001fc400030f0eff */
[----:B------:R-:W-:Y:S02]  /*17e00*/  LEA R8, P6, R21, R2, 0x1 ;  /* 0x0000000215087211 */ /* 0x000fe400078c08ff */
[----:B----4-:R-:W-:Y:S01]  /*17e10*/  ISETP.LT.AND P4, PT, R23, UR6, !P0 ;  /* 0x0000000617007c0c */ /* 0x010fe2000c781270 */
[----:B------:R-:W0:Y:S01]  /*17e20*/  LDCU UR6, c[0x0][0x39c] ;  /* 0x00007380ff0677ac */ /* 0x000e220008000800 */
[----:B------:R-:W4:Y:S01]  /*17e30*/  LDL.LU R23, [R1+0x48c] ;  /* 0x00048c0001177983 */ /* 0x000f220000300800 */
[----:B------:R-:W-:Y:S01]  /*17e40*/  LEA.HI.X.SX32 R9, R21, R0, 0x1, P6 ;  /* 0x0000000015097211 */ /* 0x000fe200030f0eff */
[----:B------:R-:W-:Y:S01]  /*17e50*/  IMAD R21, R74, 0x2, R21 ;  /* 0x000000024a157824 */ /* 0x000fe200078e0215 */
[----:B---3--:R-:W-:Y:S01]  /*17e60*/  ISETP.LT.AND P5, PT, R34, UR5, !P0 ;  /* 0x0000000522007c0c */ /* 0x008fe2000c7a1270 */
[----:B------:R-:W1:Y:S01]  /*17e70*/  LDCU UR5, c[0x0][0x39c] ;  /* 0x00007380ff0577ac */ /* 0x000e620008000800 */
[----:B------:R-:W-:Y:S02]  /*17e80*/  PRMT R5, R14, 0x7632, R5 ;  /* 0x000076320e057816 */ /* 0x000fe40000000005 */
[----:B------:R-:W-:-:S03]  /*17e90*/  LEA R4, P6, R21, R2, 0x1 ;  /* 0x0000000215047211 */ /* 0x000fc600078c08ff */
[----:B------:R3:W-:Y:S06]  /*17ea0*/  @P3 STG.E.U16 desc[UR20][R6.64], R5 ;  /* 0x0000000506003986 */ /* 0x0007ec000c101514 */
[----:B------:R-:W-:Y:S01]  /*17eb0*/  @P5 STG.E.U16 desc[UR20][R8.64], R15 ;  /* 0x0000000f08005986 */ /* 0x000fe2000c101514 */
[----:B---3--:R-:W-:Y:S02]  /*17ec0*/  LEA.HI.X.SX32 R5, R21, R0, 0x1, P6 ;  /* 0x0000000015057211 */ /* 0x008fe400030f0eff */
[----:B------:R-:W-:-:S05]  /*17ed0*/  PRMT R7, R15, 0x7632, R7 ;  /* 0x000076320f077816 */ /* 0x000fca0000000007 */
[----:B------:R3:W-:Y:S01]  /*17ee0*/  @P4 STG.E.U16 desc[UR20][R4.64], R7 ;  /* 0x0000000704004986 */ /* 0x0007e2000c101514 */
[----:B------:R-:W-:-:S05]  /*17ef0*/  IMAD R3, R74, 0x2, R21 ;  /* 0x000000024a037824 */ /* 0x000fca00078e0215 */
[----:B------:R-:W-:-:S04]  /*17f00*/  LEA R6, P6, R3, R2, 0x1 ;  /* 0x0000000203067211 */ /* 0x000fc800078c08ff */
[----:B---3--:R-:W-:Y:S02]  /*17f10*/  LEA.HI.X.SX32 R7, R3, R0, 0x1, P6 ;  /* 0x0000000003077211 */ /* 0x008fe400030f0eff */
[----:B------:R-:W-:Y:S02]  /*17f20*/  PRMT R12, R16, 0x7632, R12 ;  /* 0x00007632100c7816 */ /* 0x000fe4000000000c */
[----:B--2---:R-:W-:Y:S01]  /*17f30*/  ISETP.LT.AND P1, PT, R22, UR4, !P0 ;  /* 0x0000000416007c0c */ /* 0x004fe2000c721270 */
[----:B------:R-:W5:Y:S01]  /*17f40*/  LDCU UR4, c[0x0][0x39c] ;  /* 0x00007380ff0477ac */ /* 0x000f620008000800 */
[----:B------:R-:W2:Y:S04]  /*17f50*/  LDL.LU R22, [R1+0x488] ;  /* 0x0004880001167983 */ /* 0x000ea80000300800 */
[----:B------:R-:W3:Y:S01]  /*17f60*/  LDL.LU R13, [R1+0x484] ;  /* 0x00048400010d7983 */ /* 0x000ee20000300800 */
[----:B-----5:R-:W-:-:S06]  /*17f70*/  ISETP.LT.AND P4, PT, R20, UR4, !P0 ;  /* 0x0000000414007c0c */ /* 0x020fcc000c781270 */
[----:B------:R5:W-:Y:S01]  /*17f80*/  @P1 STG.E.U16 desc[UR20][R6.64], R16 ;  /* 0x0000001006001986 */ /* 0x000be2000c101514 */
[----:B0-----:R-:W-:Y:S01]  /*17f90*/  ISETP.LT.AND P5, PT, R32, UR6, !P0 ;  /* 0x0000000620007c0c */ /* 0x001fe2000c7a1270 */
[----:B------:R-:W2:Y:S02]  /*17fa0*/  LDCU UR6, c[0x0][0x39c] ;  /* 0x00007380ff0677ac */ /* 0x000ea40008000800 */
[----:B------:R-:W3:Y:S01]  /*17fb0*/  LDL.LU R20, [R1+0x39c] ;  /* 0x00039c0001147983 */ /* 0x000ee20000300800 */
[C---:B------:R-:W-:Y:S01]  /*17fc0*/  IMAD R11, R74.reuse, 0x2, R3 ;  /* 0x000000024a0b7824 */ /* 0x040fe200078e0203 */
[----:B-1----:R-:W-:Y:S01]  /*17fd0*/  ISETP.LT.AND P3, PT, R33, UR5, !P0 ;  /* 0x0000000521007c0c */ /* 0x002fe2000c761270 */
[----:B------:R-:W4:Y:S01]  /*17fe0*/  LDCU UR5, c[0x0][0x39c] ;  /* 0x00007380ff0577ac */ /* 0x000f220008000800 */
[----:B------:R-:W3:Y:S01]  /*17ff0*/  LDL.LU R14, [R1+0x480] ;  /* 0x00048000010e7983 */ /* 0x000ee20000300800 */
[----:B------:R-:W3:Y:S03]  /*18000*/  LDCU UR4, c[0x0][0x39c] ;  /* 0x00007380ff0477ac */ /* 0x000ee60008000800 */
[----:B-----5:R-:W5:Y:S01]  /*18010*/  LDL.LU R16, [R1+0x47c] ;  /* 0x00047c0001107983 */ /* 0x020f620000300800 */
[----:B------:R-:W-:Y:S01]  /*18020*/  LEA R8, P6, R11, R2, 0x1 ;  /* 0x000000020b087211 */ /* 0x000fe200078c08ff */
[----:B------:R-:W-:-:S02]  /*18030*/  IMAD R3, R74, 0x2, R11 ;  /* 0x000000024a037824 */ /* 0x000fc400078e020b */
[----:B------:R-:W5:Y:S01]  /*18040*/  LDL.LU R15, [R1+0x478] ;  /* 0x00047800010f7983 */ /* 0x000f620000300800 */
[----:B------:R-:W-:Y:S01]  /*18050*/  LEA.HI.X.SX32 R9, R11, R0, 0x1, P6 ;  /* 0x000000000b097211 */ /* 0x000fe200030f0eff */
[----:B------:R-:W-:Y:S01]  /*18060*/  IMAD R5, R74, 0x2, R3 ;  /* 0x000000024a057824 */ /* 0x000fe200078e0203 */
[----:B------:R-:W-:-:S03]  /*18070*/  LEA R10, P6, R3, R2, 0x1 ;  /* 0x00000002030a7211 */ /* 0x000fc600078c08ff */
[----:B------:R0:W-:Y:S01]  /*18080*/  @P3 STG.E.U16 desc[UR20][R8.64], R12 ;  /* 0x0000000c08003986 */ /* 0x0001e2000c101514 */
[----:B------:R-:W-:Y:S01]  /*18090*/  LEA.HI.X.SX32 R11, R3, R0, 0x1, P6 ;  /* 0x00000000030b7211 */ /* 0x000fe200030f0eff */
[----:B------:R-:W-:Y:S01]  /*180a0*/  IMAD R3, R74, 0x2, R5 ;  /* 0x000000024a037824 */ /* 0x000fe200078e0205 */
[----:B------:R-:W-:-:S04]  /*180b0*/  LEA R4, P6, R5, R2, 0x1 ;  /* 0x0000000205047211 */ /* 0x000fc800078c08ff */
[----:B------:R-:W-:Y:S02]  /*180c0*/  LEA.HI.X.SX32 R5, R5, R0, 0x1, P6 ;  /* 0x0000000005057211 */ /* 0x000fe400030f0eff */
[----:B----4-:R-:W-:Y:S02]  /*180d0*/  ISETP.LT.AND P1, PT, R23, UR5, !P0 ;  /* 0x0000000517007c0c */ /* 0x010fe4000c721270 */
[----:B0-----:R-:W-:Y:S01]  /*180e0*/  PRMT R9, R17, 0x7632, R9 ;  /* 0x0000763211097816 */ /* 0x001fe20000000009 */
[----:B------:R-:W-:Y:S01]  /*180f0*/  @P5 STG.E.U16 desc[UR20][R10.64], R17 ;  /* 0x000000110a005986 */ /* 0x000fe2000c101514 */
[C---:B------:R-:W-:Y:S01]  /*18100*/  LEA R6, P6, R3.reuse, R2, 0x1 ;  /* 0x0000000203067211 */ /* 0x040fe200078c08ff */
[----:B------:R-:W0:Y:S03]  /*18110*/  LDCU UR5, c[0x0][0x39c] ;  /* 0x00007380ff0577ac */ /* 0x000e260008000800 */
[----:B------:R-:W-:Y:S01]  /*18120*/  LEA.HI.X.SX32 R7, R3, R0, 0x1, P6 ;  /* 0x0000000003077211 */ /* 0x000fe200030f0eff */
[----:B------:R1:W-:Y:S04]  /*18130*/  @P4 STG.E.U16 desc[UR20][R4.64], R9 ;  /* 0x0000000904004986 */ /* 0x0003e8000c101514 */
[----:B------:R4:W-:Y:S01]  /*18140*/  @P1 STG.E.U16 desc[UR20][R6.64], R18 ;  /* 0x0000001206001986 */ /* 0x0009e2000c101514 */
[----:B------:R-:W-:-:S05]  /*18150*/  IMAD R3, R74, 0x2, R3 ;  /* 0x000000024a037824 */ /* 0x000fca00078e0203 */
[C---:B------:R-:W-:Y:S02]  /*18160*/  LEA R8, P6, R3.reuse, R2, 0x1 ;  /* 0x0000000203087211 */ /* 0x040fe400078c08ff */
[----:B-1----:R-:W-:Y:S02]  /*18170*/  PRMT R5, R18, 0x7632, R5 ;  /* 0x0000763212057816 */ /* 0x002fe40000000005 */
[----:B------:R-:W-:Y:S02]  /*18180*/  LEA.HI.X.SX32 R9, R3, R0, 0x1, P6 ;  /* 0x0000000003097211 */ /* 0x000fe400030f0eff */
[----:B--2---:R-:W-:Y:S01]  /*18190*/  ISETP.LT.AND P3, PT, R22, UR6, !P0 ;  /* 0x0000000616007c0c */ /* 0x004fe2000c761270 */
[----:B------:R-:W1:Y:S01]  /*181a0*/  LDCU UR6, c[0x0][0x39c] ;  /* 0x00007380ff0677ac */ /* 0x000e620008000800 */
[----:B---3--:R-:W-:Y:S01]  /*181b0*/  ISETP.LT.AND P5, PT, R13, UR4, !P0 ;  /* 0x000000040d007c0c */ /* 0x008fe2000c7a1270 */
[----:B------:R-:W5:Y:S01]  /*181c0*/  LDCU UR4, c[0x0][0x39c] ;  /* 0x00007380ff0477ac */ /* 0x000f620008000800 */
[----:B------:R-:W2:Y:S01]  /*181d0*/  LDL.LU R13, [R1+0x398] ;  /* 0x00039800010d7983 */ /* 0x000ea20000300800 */
[----:B-1----:R-:W-:-:S08]  /*181e0*/  ISETP.LT.AND P1, PT, R14, UR6, !P0 ;  /* 0x000000060e007c0c */ /* 0x002fd0000c721270 */
[----:B------:R1:W-:Y:S01]  /*181f0*/  @P3 STG.E.U16 desc[UR20][R8.64], R5 ;  /* 0x0000000508003986 */ /* 0x0003e2000c101514 */
[----:B0-----:R-:W-:Y:S01]  /*18200*/  ISETP.LT.AND P4, PT, R20, UR5, !P0 ;  /* 0x0000000514007c0c */ /* 0x001fe2000c781270 */
[----:B------:R-:W0:Y:S02]  /*18210*/  LDCU UR5, c[0x0][0x39c] ;  /* 0x00007380ff0577ac */ /* 0x000e240008000800 */
[----:B------:R-:W3:Y:S01]  /*18220*/  LDL.LU R14, [R1+0x430] ;  /* 0x00043000010e7983 */ /* 0x000ee20000300800 */
[----:B-----5:R-:W-:Y:S01]  /*18230*/  ISETP.LT.AND P3, PT, R16, UR4, !P0 ;  /* 0x0000000410007c0c */ /* 0x020fe2000c761270 */
[C---:B------:R-:W-:Y:S01]  /*18240*/  IMAD R11, R74.reuse, 0x2, R3 ;  /* 0x000000024a0b7824 */ /* 0x040fe200078e0203 */
[----:B------:R-:W3:Y:S01]  /*18250*/  LDCU UR4, c[0x0][0x39c] ;  /* 0x00007380ff0477ac */ /* 0x000ee20008000800 */
[----:B----4-:R-:W4:Y:S01]  /*18260*/  LDL.LU R18, [R1+0x42c] ;  /* 0x00042c0001127983 */ /* 0x010f220000300800 */
[----:B------:R-:W2:Y:S03]  /*18270*/  LDCU UR6, c[0x0][0x39c] ;  /* 0x00007380ff0677ac */ /* 0x000ea60008000800 */
[----:B------:R-:W5:Y:S04]  /*18280*/  LDL.LU R17, [R1+0x428] ;  /* 0x0004280001117983 */ /* 0x000f680000300800 */
[----:B------:R-:W4:Y:S01]  /*18290*/  LDL.LU R16, [R1+0x394] ;  /* 0x0003940001107983 */ /* 0x000f220000300800 */
[----:B------:R-:W-:Y:S01]  /*182a0*/  IMAD R3, R74, 0x2, R11 ;  /* 0x000000024a037824 */ /* 0x000fe200078e020b */
[----:B------:R-:W-:-:S04]  /*182b0*/  LEA R4, P6, R11, R2, 0x1 ;  /* 0x000000020b047211 */ /* 0x000fc800078c08ff */
[----:B-1----:R-:W-:Y:S01]  /*182c0*/  LEA.HI.X.SX32 R5, R11, R0, 0x1, P6 ;  /* 0x000000000b057211 */ /* 0x002fe200030f0eff */
[----:B------:R-:W-:Y:S01]  /*182d0*/  IMAD R11, R74, 0x2, R3 ;  /* 0x000000024a0b7824 */ /* 0x000fe200078e0203 */
[----:B------:R-:W-:-:S04]  /*182e0*/  LEA R6, P6, R3, R2, 0x1 ;  /* 0x0000000203067211 */ /* 0x000fc800078c08ff */
[----:B------:R-:W-:Y:S01]  /*182f0*/  LEA.HI.X.SX32 R7, R3, R0, 0x1, P6 ;  /* 0x0000000003077211 */ /* 0x000fe200030f0eff */
[----:B------:R-:W-:Y:S01]  /*18300*/  @P5 STG.E.U16 desc[UR20][R4.64], R19 ;  /* 0x0000001304005986 */ /* 0x000fe2000c101514 */
[----:B------:R-:W-:Y:S01]  /*18310*/  LEA R10, P6, R11, R2, 0x1 ;  /* 0x000000020b0a7211 */ /* 0x000fe200078c08ff */
[----:B------:R-:W-:Y:S01]  /*18320*/  IMAD R3, R74, 0x2, R11 ;  /* 0x000000024a037824 */ /* 0x000fe200078e020b */
[----:B0-----:R-:W-:Y:S01]  /*18330*/  ISETP.LT.AND P5, PT, R15, UR5, !P0 ;  /* 0x000000050f007c0c */ /* 0x001fe2000c7a1270 */
[----:B------:R-:W4:Y:S01]  /*18340*/  LDCU UR5, c[0x0][0x39c] ;  /* 0x00007380ff0577ac */ /* 0x000f220008000800 */
[----:B------:R-:W-:Y:S01]  /*18350*/  PRMT R9, R19, 0x7632, R9 ;  /* 0x0000763213097816 */ /* 0x000fe20000000009 */
[----:B------:R-:W5:Y:S01]  /*18360*/  LDL.LU R15, [R1+0x424] ;  /* 0x00042400010f7983 */ /* 0x000f620000300800 */
[----:B------:R-:W-:-:S03]  /*18370*/  LEA.HI.X.SX32 R11, R11, R0, 0x1, P6 ;  /* 0x000000000b0b7211 */ /* 0x000fc600030f0eff */
[----:B------:R0:W-:Y:S04]  /*18380*/  @P4 STG.E.U16 desc[UR20][R6.64], R9 ;  /* 0x0000000906004986 */ /* 0x0001e8000c101514 */
[----:B------:R-:W-:Y:S01]  /*18390*/  @P1 STG.E.U16 desc[UR20][R10.64], R24 ;  /* 0x000000180a001986 */ /* 0x000fe2000c101514 */
[----:B------:R-:W-:-:S04]  /*183a0*/  LEA R8, P6, R3, R2, 0x1 ;  /* 0x0000000203087211 */ /* 0x000fc800078c08ff */
[----:B0-----:R-:W-:Y:S02]  /*183b0*/  LEA.HI.X.SX32 R9, R3, R0, 0x1, P6 ;  /* 0x0000000003097211 */ /* 0x001fe400030f0eff */
[----:B------:R-:W-:-:S05]  /*183c0*/  PRMT R7, R24, 0x7632, R7 ;  /* 0x0000763218077816 */ /* 0x000fca0000000007 */
[----:B------:R0:W-:Y:S01]  /*183d0*/  @P3 STG.E.U16 desc[UR20][R8.64], R7 ;  /* 0x0000000708003986 */ /* 0x0001e2000c101514 */
[----:B--2---:R-:W-:Y:S01]  /*183e0*/  ISETP.LT.AND P4, PT, R13, UR6, !P0 ;  /* 0x000000060d007c0c */ /* 0x004fe2000c781270 */
[----:B------:R-:W-:Y:S01]  /*183f0*/  IMAD R13, R74, 0x2, R3 ;  /* 0x000000024a0d7824 */ /* 0x000fe200078e0203 */
[----:B------:R-:W5:Y:S04]  /*18400*/  LDCU UR6, c[0x0][0x39c] ;  /* 0x00007380ff0677ac */ /* 0x000f680008000800 */
[----:B------:R-:W-:-:S04]  /*18410*/  LEA R4, P6, R13, R2, 0x1 ;  /* 0x000000020d047211 */ /* 0x000fc800078c08ff */
[----:B------:R-:W-:Y:S02]  /*18420*/  LEA.HI.X.SX32 R5, R13, R0, 0x1, P6 ;  /* 0x000000000d057211 */ /* 0x000fe400030f0eff */
[----:B---3--:R-:W-:Y:S01]  /*18430*/  ISETP.LT.AND P1, PT, R14, UR4, !P0 ;  /* 0x000000040e007c0c */ /* 0x008fe2000c721270 */
[----:B------:R-:W1:Y:S01]  /*18440*/  LDCU UR4, c[0x0][0x39c] ;  /* 0x00007380ff0477ac */ /* 0x000e620008000800 */
[----:B------:R-:W2:Y:S01]  /*18450*/  LDL.LU R14, [R1+0x420] ;  /* 0x00042000010e7983 */ /* 0x000ea20000300800 */
[----:B------:R-:W-:-:S05]  /*18460*/  IMAD R13, R74, 0x2, R13 ;  /* 0x000000024a0d7824 */ /* 0x000fca00078e020d */
[C---:B------:R-:W-:Y:S01]  /*18470*/  LEA R6, P6, R13.reuse, R2, 0x1 ;  /* 0x000000020d067211 */ /* 0x040fe200078c08ff */
[----:B------:R3:W-:Y:S03]  /*18480*/  @P5 STG.E.U16 desc[UR20][R4.64], R25 ;  /* 0x0000001904005986 */ /* 0x0007e6000c101514 */
[----:B0-----:R-:W-:Y:S02]  /*18490*/  LEA.HI.X.SX32 R7, R13, R0, 0x1, P6 ;  /* 0x000000000d077211 */ /* 0x001fe400030f0eff */
[----:B----4-:R-:W-:Y:S01]  /*184a0*/  ISETP.LT.AND P3, PT, R18, UR5, !P0 ;  /* 0x0000000512007c0c */ /* 0x010fe2000c761270 */
[----:B------:R-:W0:Y:S01]  /*184b0*/  LDCU UR5, c[0x0][0x39c] ;  /* 0x00007380ff0577ac */ /* 0x000e220008000800 */
[----:B-----5:R-:W-:Y:S01]  /*184c0*/  ISETP.LT.AND P5, PT, R17, UR6, !P0 ;  /* 0x0000000611007c0c */ /* 0x020fe2000c7a1270 */
[----:B------:R-:W4:Y:S01]  /*184d0*/  LDL.LU R18, [R1+0x41c] ;  /* 0x00041c0001127983 */ /* 0x000f220000300800 */
[----:B------:R-:W-:Y:S01]  /*184e0*/  IMAD R3, R74, 0x2, R13 ;  /* 0x000000024a037824 */ /* 0x000fe200078e020d */
[----:B------:R-:W2:Y:S01]  /*184f0*/  LDCU UR6, c[0x0][0x39c] ;  /* 0x00007380ff0677ac */ /* 0x000ea20008000800 */
[----:B---3--:R-:W-:Y:S01]  /*18500*/  PRMT R5, R25, 0x7632, R5 ;  /* 0x0000763219057816 */ /* 0x008fe20000000005 */
[----:B------:R-:W3:Y:S04]  /*18510*/  LDL.LU R17, [R1+0x390] ;  /* 0x0003900001117983 */ /* 0x000ee80000300800 */
[----:B------:R5:W-:Y:S01]  /*18520*/  @P4 STG.E.U16 desc[UR20][R6.64], R5 ;  /* 0x0000000506004986 */ /* 0x000be2000c101514 */
[----:B-1----:R-:W-:-:S02]  /*18530*/  ISETP.LT.AND P4, PT, R16, UR4, !P0 ;  /* 0x0000000410007c0c */ /* 0x002fc4000c781270 */
[C---:B------:R-:W-:Y:S01]  /*18540*/  LEA R8, P6, R3.reuse, R2, 0x1 ;  /* 0x0000000203087211 */ /* 0x040fe200078c08ff */
[----:B------:R-:W3:Y:S01]  /*18550*/  LDL.LU R16, [R1+0x418] ;  /* 0x0004180001107983 */ /* 0x000ee20000300800 */
[----:B------:R-:W-:Y:S01]  /*18560*/  IMAD R11, R74, 0x2, R3 ;  /* 0x000000024a0b7824 */ /* 0x000fe200078e0203 */
[----:B------:R-:W-:Y:S01]  /*18570*/  PRMT R12, R26, 0x7632, R12 ;  /* 0x000076321a0c7816 */ /* 0x000fe2000000000c */
[----:B------:R-:W4:Y:S01]  /*18580*/  LDCU UR4, c[0x0][0x39c] ;  /* 0x00007380ff0477ac */ /* 0x000f220008000800 */
[----:B------:R-:W-:Y:S02]  /*18590*/  LEA.HI.X.SX32 R9, R3, R0, 0x1, P6 ;  /* 0x0000000003097211 */ /* 0x000fe400030f0eff */
[----:B------:R-:W-:-:S03]  /*185a0*/  LEA R4, P6, R11, R2, 0x1 ;  /* 0x000000020b047211 */ /* 0x000fc600078c08ff */
[----:B------:R1:W-:Y:S01]  /*185b0*/  @P1 STG.E.U16 desc[UR20][R8.64], R26 ;  /* 0x0000001a08001986 */ /* 0x0003e2000c101514 */
[----:B0-----:R-:W-:Y:S01]  /*185c0*/  ISETP.LT.AND P1, PT, R15, UR5, !P0 ;  /* 0x000000050f007c0c */ /* 0x001fe2000c721270 */
[C---:B------:R-:W-:Y:S01]  /*185d0*/  IMAD R3, R74.reuse, 0x2, R11 ;  /* 0x000000024a037824 */ /* 0x040fe200078e020b */
[----:B-----5:R-:W-:Y:S01]  /*185e0*/  LEA.HI.X.SX32 R5, R11, R0, 0x1, P6 ;  /* 0x000000000b057211 */ /* 0x020fe200030f0eff */
[----:B------:R-:W5:Y:S01]  /*185f0*/  LDL.LU R15, [R1+0x414] ;  /* 0x00041400010f7983 */ /* 0x000f620000300800 */
[----:B------:R-:W3:Y:S03]  /*18600*/  LDCU UR5, c[0x0][0x39c] ;  /* 0x00007380ff0577ac */ /* 0x000ee60008000800 */
[----:B------:R0:W-:Y:S01]  /*18610*/  @P3 STG.E.U16 desc[UR20][R4.64], R12 ;  /* 0x0000000c04003986 */ /* 0x0001e2000c101514 */
[----:B------:R-:W-:Y:S01]  /*18620*/  LEA R10, P6, R3, R2, 0x1 ;  /* 0x00000002030a7211 */ /* 0x000fe200078c08ff */
[----:B------:R-:W-:-:S03]  /*18630*/  IMAD R7, R74, 0x2, R3 ;  /* 0x000000024a077824 */ /* 0x000fc600078e0203 */
[----:B------:R-:W-:Y:S01]  /*18640*/  LEA.HI.X.SX32 R11, R3, R0, 0x1, P6 ;  /* 0x00000000030b7211 */ /* 0x000fe200030f0eff */
[----:B------:R-:W-:Y:S01]  /*18650*/  IMAD R3, R74, 0x2, R7 ;  /* 0x000000024a037824 */ /* 0x000fe200078e0207 */
[----:B------:R-:W-:-:S04]  /*18660*/  LEA R6, P6, R7, R2, 0x1 ;  /* 0x0000000207067211 */ /* 0x000fc800078c08ff */
[----:B------:R-:W-:Y:S02]  /*18670*/  LEA.HI.X.SX32 R7, R7, R0, 0x1, P6 ;  /* 0x0000000007077211 */ /* 0x000fe400030f0eff */
[----:B-1----:R-:W-:Y:S02]  /*18680*/  LEA R8, P6, R3, R2, 0x1 ;  /* 0x0000000203087211 */ /* 0x002fe400078c08ff */
[----:B0-----:R-:W-:Y:S02]  /*18690*/  PRMT R5, R27, 0x7632, R5 ;  /* 0x000076321b057816 */ /* 0x001fe40000000005 */
[----:B------:R-:W-:Y:S01]  /*186a0*/  LEA.HI.X.SX32 R9, R3, R0, 0x1, P6 ;  /* 0x0000000003097211 */ /* 0x000fe200030f0eff */
[----:B------:R0:W-:Y:S04]  /*186b0*/  @P5 STG.E.U16 desc[UR20][R10.64], R27 ;  /* 0x0000001b0a005986 */ /* 0x0001e8000c101514 */
[----:B------:R1:W-:Y:S04]  /*186c0*/  @P4 STG.E.U16 desc[UR20][R6.64], R5 ;  /* 0x0000000506004986 */ /* 0x0003e8000c101514 */
[----:B------:R-:W-:Y:S01]  /*186d0*/  @P1 STG.E.U16 desc[UR20][R8.64], R28 ;  /* 0x0000001c08001986 */ /* 0x000fe2000c101514 */
[----:B--2---:R-:W-:Y:S01]  /*186e0*/  ISETP.LT.AND P3, PT, R14, UR6, !P0 ;  /* 0x000000060e007c0c */ /* 0x004fe2000c761270 */
[----:B------:R-:W2:Y:S02]  /*186f0*/  LDCU UR6, c[0x0][0x39c] ;  /* 0x00007380ff0677ac */ /* 0x000ea40008000800 */
[----:B------:R-:W5:Y:S04]  /*18700*/  LDL.LU R14, [R1+0x410] ;  /* 0x00041000010e7983 */ /* 0x000f680000300800 */
[----:B------:R-:W5:Y:S01]  /*18710*/  LDL.LU R13, [R1+0x38c] ;  /* 0x00038c00010d7983 */ /* 0x000f620000300800 */
[----:B----4-:R-:W-:Y:S01]  /*18720*/  ISETP.LT.AND P5, PT, R18, UR4, !P0 ;  /* 0x0000000412007c0c */ /* 0x010fe2000c7a1270 */
[----:B------:R-:W5:Y:S02]  /*18730*/  LDCU UR4, c[0x0][0x39c] ;  /* 0x00007380ff0477ac */ /* 0x000f640008000800 */
[----:B------:R-:W4:Y:S01]  /*18740*/  LDL.LU R18, [R1+0x40c] ;  /* 0x00040c0001127983 */ /* 0x000f220000300800 */
[----:B---3--:R-:W-:Y:S01]  /*18750*/  ISETP.LT.AND P4, PT, R17, UR5, !P0 ;  /* 0x0000000511007c0c */ /* 0x008fe2000c781270 */
[----:B------:R-:W-:-:S02]  /*18760*/  IMAD R3, R74, 0x2, R3 ;  /* 0x000000024a037824 */ /* 0x000fc400078e0203 */
[----:B------:R-:W3:Y:S01]  /*18770*/  LDL.LU R17, [R1+0x408] ;  /* 0x0004080001117983 */ /* 0x000ee20000300800 */
[----:B------:R-:W5:Y:S01]  /*18780*/  LDCU UR5, c[0x0][0x39c] ;  /* 0x00007380ff0577ac */ /* 0x000f620008000800 */
[----:B--2---:R-:W-:Y:S01]  /*18790*/  ISETP.LT.AND P1, PT, R16, UR6, !P0 ;  /* 0x0000000610007c0c */ /* 0x004fe2000c721270 */
[----:B0-----:R-:W-:Y:S01]  /*187a0*/  IMAD R11, R74, 0x2, R3 ;  /* 0x000000024a0b7824 */ /* 0x001fe200078e0203 */
[----:B------:R-:W2:Y:S01]  /*187b0*/  LDL.LU R16, [R1+0x404] ;  /* 0x0004040001107983 */ /* 0x000ea20000300800 */
[C---:B------:R-:W-:Y:S01]  /*187c0*/  LEA R4, P6, R3.reuse, R2, 0x1 ;  /* 0x0000000203047211 */ /* 0x040fe200078c08ff */
[----:B------:R-:W0:Y:S01]  /*187d0*/  LDCU UR6, c[0x0][0x39c] ;  /* 0x00007380ff0677ac */ /* 0x000e220008000800 */
[----:B-1----:R-:W-:Y:S02]  /*187e0*/  PRMT R7, R28, 0x7632, R7 ;  /* 0x000076321c077816 */ /* 0x002fe40000000007 */
[----:B------:R-:W-:Y:S02]  /*187f0*/  LEA.HI.X.SX32 R5, R3, R0, 0x1, P6 ;  /* 0x0000000003057211 */ /* 0x000fe400030f0eff */
[----:B------:R-:W-:-:S03]  /*18800*/  LEA R6, P6, R11, R2, 0x1 ;  /* 0x000000020b067211 */ /* 0x000fc600078c08ff */
[----:B------:R1:W-:Y:S01]  /*18810*/  @P3 STG.E.U16 desc[UR20][R4.64], R7 ;  /* 0x0000000704003986 */ /* 0x0003e2000c101514 */
[----:B-----5:R-:W-:Y:S01]  /*18820*/  ISETP.LT.AND P3, PT, R15, UR4, !P0 ;  /* 0x000000040f007c0c */ /* 0x020fe2000c761270 */
[----:B------:R-:W-:Y:S01]  /*18830*/  IMAD R3, R74, 0x2, R11 ;  /* 0x000000024a037824 */ /* 0x000fe200078e020b */
[----:B------:R-:W4:Y:S01]  /*18840*/  LDCU UR4, c[0x0][0x39c] ;  /* 0x00007380ff0477ac */ /* 0x000f220008000800 */
[----:B------:R-:W5:Y:S01]  /*18850*/  LDL.LU R15, [R1+0x388] ;  /* 0x00038800010f7983 */ /* 0x000f620000300800 */
[----:B-1----:R-:W-:Y:S02]  /*18860*/  LEA.HI.X.SX32 R7, R11, R0, 0x1, P6 ;  /* 0x000000000b077211 */ /* 0x002fe400030f0eff */
[----:B------:R-:W-:-:S03]  /*18870*/  LEA R8, P6, R3, R2, 0x1 ;  /* 0x0000000203087211 */ /* 0x000fc600078c08ff */
[----:B------:R-:W-:Y:S01]  /*18880*/  @P5 STG.E.U16 desc[UR20][R6.64], R29 ;  /* 0x0000001d06005986 */ /* 0x000fe2000c101514 */
[----:B------:R-:W-:Y:S01]  /*18890*/  PRMT R5, R29, 0x7632, R5 ;  /* 0x000076321d057816 */ /* 0x000fe20000000005 */
[----:B------:R-:W-:Y:S01]  /*188a0*/  IMAD R11, R74, 0x2, R3 ;  /* 0x000000024a0b7824 */ /* 0x000fe200078e0203 */
[----:B------:R-:W-:-:S03]  /*188b0*/  LEA.HI.X.SX32 R9, R3, R0, 0x1, P6 ;  /* 0x0000000003097211 */ /* 0x000fc600030f0eff */
[----:B------:R-:W-:Y:S01]  /*188c0*/  IMAD R3, R74, 0x2, R11 ;  /* 0x000000024a037824 */ /* 0x000fe200078e020b */
[C---:B------:R-:W-:Y:S01]  /*188d0*/  LEA R10, P6, R11.reuse, R2, 0x1 ;  /* 0x000000020b0a7211 */ /* 0x040fe200078c08ff */
[----:B------:R1:W-:Y:S03]  /*188e0*/  @P4 STG.E.U16 desc[UR20][R8.64], R5 ;  /* 0x0000000508004986 */ /* 0x0003e6000c101514 */
[----:B------:R-:W-:Y:S02]  /*188f0*/  LEA.HI.X.SX32 R11, R11, R0, 0x1, P6 ;  /* 0x000000000b0b7211 */ /* 0x000fe400030f0eff */
[----:B------:R-:W-:-:S04]  /*18900*/  LEA R4, P6, R3, R2, 0x1 ;  /* 0x0000000203047211 */ /* 0x000fc800078c08ff */
[----:B-1----:R-:W-:Y:S02]  /*18910*/  LEA.HI.X.SX32 R5, R3, R0, 0x1, P6 ;  /* 0x0000000003057211 */ /* 0x002fe400030f0eff */
[----:B------:R-:W-:Y:S01]  /*18920*/  PRMT R9, R30, 0x7632, R9 ;  /* 0x000076321e097816 */ /* 0x000fe20000000009 */
[----:B------:R-:W-:Y:S04]  /*18930*/  @P1 STG.E.U16 desc[UR20][R10.64], R30 ;  /* 0x0000001e0a001986 */ /* 0x000fe8000c101514 */
[----:B------:R1:W-:Y:S01]  /*18940*/  @P3 STG.E.U16 desc[UR20][R4.64], R9 ;  /* 0x0000000904003986 */ /* 0x0003e2000c101514 */
[----:B------:R-:W-:Y:S01]  /*18950*/  ISETP.LT.AND P5, PT, R14, UR5, !P0 ;  /* 0x000000050e007c0c */ /* 0x000fe2000c7a1270 */
[----:B------:R-:W3:Y:S02]  /*18960*/  LDCU UR5, c[0x0][0x39c] ;  /* 0x00007380ff0577ac */ /* 0x000ee40008000800 */
[----:B------:R-:W5:Y:S01]  /*18970*/  LDL.LU R14, [R1+0x400] ;  /* 0x00040000010e7983 */ /* 0x000f620000300800 */
[----:B0-----:R-:W-:Y:S01]  /*18980*/  ISETP.LT.AND P4, PT, R13, UR6, !P0 ;  /* 0x000000060d007c0c */ /* 0x001fe2000c781270 */
[----:B------:R-:W2:Y:S01]  /*18990*/  LDCU UR6, c[0x0][0x39c] ;  /* 0x00007380ff0677ac */ /* 0x000ea20008000800 */
[----:B------:R-:W-:-:S05]  /*189a0*/  IMAD R13, R74, 0x2, R3 ;  /* 0x000000024a0d7824 */ /* 0x000fca00078e0203 */
[----:B------:R-:W-:-:S04]  /*189b0*/  LEA R6, P6, R13, R2, 0x1 ;  /* 0x000000020d067211 */ /* 0x000fc800078c08ff */
[----:B------:R-:W-:Y:S02]  /*189c0*/  LEA.HI.X.SX32 R7, R13, R0, 0x1, P6 ;  /* 0x000000000d077211 */ /* 0x000fe400030f0eff */
[----:B----4-:R-:W-:Y:S01]  /*189d0*/  ISETP.LT.AND P1, PT, R18, UR4, !P0 ;  /* 0x0000000412007c0c */ /* 0x010fe2000c721270 */
[----:B------:R-:W5:Y:S01]  /*189e0*/  LDCU UR4, c[0x0][0x39c] ;  /* 0x00007380ff0477ac */ /* 0x000f620008000800 */
[----:B------:R-:W4:Y:S01]  /*189f0*/  LDL.LU R18, [R1+0x3fc] ;  /* 0x0003fc0001127983 */ /* 0x000f220000300800 */
[----:B---3--:R-:W-:Y:S01]  /*18a00*/  ISETP.LT.AND P3, PT, R17, UR5, !P0 ;  /* 0x0000000511007c0c */ /* 0x008fe2000c761270 */
[----:B------:R-:W-:Y:S01]  /*18a10*/  IMAD R13, R74, 0x2, R13 ;  /* 0x000000024a0d7824 */ /* 0x000fe200078e020d */
[----:B------:R-:W0:Y:S01]  /*18a20*/  LDCU UR5, c[0x0][0x39c] ;  /* 0x00007380ff0577ac */ /* 0x000e220008000800 */
[----:B------:R-:W-:Y:S04]  /*18a30*/  @P5 STG.E.U16 desc[UR20][R6.64], R31 ;  /* 0x0000001f06005986 */ /* 0x000fe8000c101514 */
[----:B------:R-:W3:Y:S01]  /*18a40*/  LDL.LU R17, [R1+0x3f8] ;  /* 0x0003f80001117983 */ /* 0x000ee20000300800 */
[----:B--2---:R-:W-:Y:S01]  /*18a50*/  ISETP.LT.AND P5, PT, R16, UR6, !P0 ;  /* 0x0000000610007c0c */ /* 0x004fe2000c7a1270 */
[----:B------:R-:W-:Y:S01]  /*18a60*/  IMAD R3, R74, 0x2, R13 ;  /* 0x000000024a037824 */ /* 0x000fe200078e020d */
[----:B------:R-:W-:Y:S01]  /*18a70*/  LEA R8, P6, R13, R2, 0x1 ;  /* 0x000000020d087211 */ /* 0x000fe200078c08ff */
[----:B------:R-:W2:Y:S01]  /*18a80*/  LDL.LU R16, [R1+0x384] ;  /* 0x0003840001107983 */ /* 0x000ea20000300800 */
[----:B-1----:R-:W-:Y:S01]  /*18a90*/  PRMT R5, R31, 0x7632, R5 ;  /* 0x000076321f057816 */ /* 0x002fe20000000005 */
[----:B------:R-:W4:Y:S01]  /*18aa0*/  LDCU UR6, c[0x0][0x39c] ;  /* 0x00007380ff0677ac */ /* 0x000f220008000800 */
[----:B------:R-:W-:-:S02]  /*18ab0*/  LEA.HI.X.SX32 R9, R13, R0, 0x1, P6 ;  /* 0x000000000d097211 */ /* 0x000fc400030f0eff */
[----:B------:R-:W-:-:S03]  /*18ac0*/  LEA R4, P6, R3, R2, 0x1 ;  /* 0x0000000203047211 */ /* 0x000fc600078c08ff */
[----:B------:R1:W-:Y:S01]  /*18ad0*/  @P4 STG.E.U16 desc[UR20][R8.64], R5 ;  /* 0x0000000508004986 */ /* 0x0003e2000c101514 */
[----:B-----5:R-:W-:Y:S01]  /*18ae0*/  ISETP.LT.AND P4, PT, R15, UR4, !P0 ;  /* 0x000000040f007c0c */ /* 0x020fe2000c781270 */
[----:B------:R-:W-:Y:S02]  /*18af0*/  IMAD R11, R74, 0x2, R3 ;  /* 0x000000024a0b7824 */ /* 0x000fe400078e0203 */
[----:B------:R-:W5:Y:S01]  /*18b00*/  LDL.LU R15, [R1+0x3f4] ;  /* 0x0003f400010f7983 */ /* 0x000f620000300800 */
[----:B------:R-:W-:Y:S01]  /*18b10*/  PRMT R12, R60, 0x7632, R12 ;  /* 0x000076323c0c7816 */ /* 0x000fe2000000000c */
[----:B------:R-:W3:Y:S01]  /*18b20*/  LDCU UR4, c[0x0][0x39c] ;  /* 0x00007380ff0477ac */ /* 0x000ee20008000800 */
[----:B-1----:R-:W-:Y:S02]  /*18b30*/  LEA.HI.X.SX32 R5, R3, R0, 0x1, P6 ;  /* 0x0000000003057211 */ /* 0x002fe400030f0eff */
[----:B------:R-:W-:-:S03]  /*18b40*/  LEA R6, P6, R11, R2, 0x1 ;  /* 0x000000020b067211 */ /* 0x000fc600078c08ff */
[----:B------:R-:W-:Y:S01]  /*18b50*/  @P1 STG.E.U16 desc[UR20][R4.64], R60 ;  /* 0x0000003c04001986 */ /* 0x000fe2000c101514 */
[----:B------:R-:W-:Y:S01]  /*18b60*/  LEA.HI.X.SX32 R7, R11, R0, 0x1, P6 ;  /* 0x000000000b077211 */ /* 0x000fe200030f0eff */
[----:B------:R-:W-:-:S04]  /*18b70*/  IMAD R3, R74, 0x2, R11 ;  /* 0x000000024a037824 */ /* 0x000fc800078e020b */
[----:B------:R1:W-:Y:S01]  /*18b80*/  @P3 STG.E.U16 desc[UR20][R6.64], R12 ;  /* 0x0000000c06003986 */ /* 0x0003e2000c101514 */
[----:B------:R-:W-:Y:S01]  /*18b90*/  LEA R10, P6, R3, R2, 0x1 ;  /* 0x00000002030a7211 */ /* 0x000fe200078c08ff */
[----:B------:R-:W-:-:S03]  /*18ba0*/  IMAD R9, R74, 0x2, R3 ;  /* 0x000000024a097824 */ /* 0x000fc600078e0203 */
[----:B------:R-:W-:Y:S02]  /*18bb0*/  LEA.HI.X.SX32 R11, R3, R0, 0x1, P6 ;  /* 0x00000000030b7211 */ /* 0x000fe400030f0eff */
[----:B------:R-:W-:Y:S01]  /*18bc0*/  LEA R8, P6, R9, R2, 0x1 ;  /* 0x0000000209087211 */ /* 0x000fe200078c08ff */
[----:B------:R-:W-:-:S03]  /*18bd0*/  IMAD R3, R74, 0x2, R9 ;  /* 0x000000024a037824 */ /* 0x000fc600078e0209 */
[----:B------:R-:W-:Y:S02]  /*18be0*/  LEA.HI.X.SX32 R9, R9, R0, 0x1, P6 ;  /* 0x0000000009097211 */ /* 0x000fe400030f0eff */
[----:B-1----:R-:W-:Y:S01]  /*18bf0*/  PRMT R7, R61, 0x7632, R7 ;  /* 0x000076323d077816 */ /* 0x002fe20000000007 */
[----:B------:R1:W-:Y:S04]  /*18c00*/  @P5 STG.E.U16 desc[UR20][R10.64], R61 ;  /* 0x0000003d0a005986 */ /* 0x0003e8000c101514 */
[----:B------:R0:W-:Y:S02]  /*18c10*/  @P4 STG.E.U16 desc[UR20][R8.64], R7 ;  /* 0x0000000708004986 */ /* 0x0001e4000c101514 */
[----:B0-----:R-:W-:Y:S01]  /*18c20*/  ISETP.LT.AND P1, PT, R14, UR5, !P0 ;  /* 0x000000050e007c0c */ /* 0x001fe2000c721270 */
[----:B------:R-:W2:Y:S01]  /*18c30*/  LDCU UR5, c[0x0][0x39c] ;  /* 0x00007380ff0577ac */ /* 0x000ea20008000800 */
[----:B------:R-:W5:Y:S04]  /*18c40*/  LDL.LU R14, [R1+0x3f0] ;  /* 0x0003f000010e7983 */ /* 0x000f680000300800 */
[----:B------:R-:W5:Y:S04]  /*18c50*/  LDL.LU R13, [R1+0x3ec] ;  /* 0x0003ec00010d7983 */ /* 0x000f680000300800 */
[----:B------:R-:W5:Y:S04]  /*18c60*/  LDL.LU R12, [R1+0x380] ;  /* 0x00038000010c7983 */ /* 0x000f680000300800 */
[----:B------:R-:W5:Y:S01]  /*18c70*/  LDL.LU R20, [R1+0x3e8] ;  /* 0x0003e80001147983 */ /* 0x000f620000300800 */
[----:B----4-:R-:W-:Y:S01]  /*18c80*/  ISETP.LT.AND P3, PT, R18, UR6, !P0 ;  /* 0x0000000612007c0c */ /* 0x010fe2000c761270 */
[----:B------:R-:W5:Y:S02]  /*18c90*/  LDCU UR6, c[0x0][0x39c] ;  /* 0x00007380ff0677ac */ /* 0x000f640008000800 */
[----:B------:R-:W4:Y:S01]  /*18ca0*/  LDL.LU R18, [R1+0x3e4] ;  /* 0x0003e40001127983 */ /* 0x000f220000300800 */
[----:B--2---:R-:W-:Y:S01]  /*18cb0*/  ISETP.LT.AND P4, PT, R16, UR5, !P0 ;  /* 0x0000000510007c0c */ /* 0x004fe2000c781270 */
[----:B------:R-:W0:Y:S02]  /*18cc0*/  LDCU UR5, c[0x0][0x39c] ;  /* 0x00007380ff0577ac */ /* 0x000e240008000800 */
[----:B------:R-:W2:Y:S01]  /*18cd0*/  LDL.LU R16, [R1+0x3e0] ;  /* 0x0003e00001107983 */ /* 0x000ea20000300800 */
[----:B------:R-:W-:-:S04]  /*18ce0*/  LEA R4, P6, R3, R2, 0x1 ;  /* 0x0000000203047211 */ /* 0x000fc800078c08ff */
[----:B------:R-:W-:Y:S01]  /*18cf0*/  LEA.HI.X.SX32 R5, R3, R0, 0x1, P6 ;  /* 0x0000000003057211 */ /* 0x000fe200030f0eff */
[----:B------:R-:W-:-:S04]  /*18d00*/  IMAD R3, R74, 0x2, R3 ;  /* 0x000000024a037824 */ /* 0x000fc800078e0203 */
[C---:B-1----:R-:W-:Y:S01]  /*18d10*/  IMAD R11, R74.reuse, 0x2, R3 ;  /* 0x000000024a0b7824 */ /* 0x042fe200078e0203 */
[----:B------:R-:W-:Y:S02]  /*18d20*/  LEA R6, P6, R3, R2, 0x1 ;  /* 0x0000000203067211 */ /* 0x000fe400078c08ff */
[----:B---3--:R-:W-:Y:S01]  /*18d30*/  ISETP.LT.AND P5, PT, R17, UR4, !P0 ;  /* 0x0000000411007c0c */ /* 0x008fe2000c7a1270 */
[----:B------:R1:W-:Y:S01]  /*18d40*/  @P1 STG.E.U16 desc[UR20][R4.64], R62 ;  /* 0x0000003e04001986 */ /* 0x0003e2000c101514 */
[----:B------:R-:W-:Y:S01]  /*18d50*/  LEA.HI.X.SX32 R7, R3, R0, 0x1, P6 ;  /* 0x0000000003077211 */ /* 0x000fe200030f0eff */
[C---:B------:R-:W-:Y:S01]  /*18d60*/  IMAD R3, R74.reuse, 0x2, R11 ;  /* 0x000000024a037824 */ /* 0x040fe200078e020b */
[----:B------:R-:W-:Y:S01]  /*18d70*/  LEA R8, P6, R11, R2, 0x1 ;  /* 0x000000020b087211 */ /* 0x000fe200078c08ff */
[----:B------:R-:W3:Y:S01]  /*18d80*/  LDCU UR4, c[0x0][0x39c] ;  /* 0x00007380ff0477ac */ /* 0x000ee20008000800 */
[----:B-----5:R-:W-:Y:S02]  /*18d90*/  ISETP.LT.AND P1, PT, R15, UR6, !P0 ;  /* 0x000000060f007c0c */ /* 0x020fe4000c721270 */
[----:B------:R-:W-:Y:S01]  /*18da0*/  LEA.HI.X.SX32 R9, R11, R0, 0x1, P6 ;  /* 0x000000000b097211 */ /* 0x000fe200030f0eff */
[----:B------:R-:W5:Y:S01]  /*18db0*/  LDCU UR6, c[0x0][0x39c] ;  /* 0x00007380ff0677ac */ /* 0x000f620008000800 */
[----:B------:R-:W-:Y:S01]  /*18dc0*/  IMAD R11, R74, 0x2, R3 ;  /* 0x000000024a0b7824 */ /* 0x000fe200078e0203 */
[----:B-1----:R-:W-:-:S02]  /*18dd0*/  PRMT R5, R62, 0x7632, R5 ;  /* 0x000076323e057816 */ /* 0x002fc40000000005 */
[----:B------:R-:W-:-:S03]  /*18de0*/  LEA R4, P6, R3, R2, 0x1 ;  /* 0x0000000203047211 */ /* 0x000fc600078c08ff */
[----:B------:R1:W-:Y:S04]  /*18df0*/  @P3 STG.E.U16 desc[UR20][R6.64], R5 ;  /* 0x0000000506003986 */ /* 0x0003e8000c101514 */
[----:B------:R-:W-:Y:S01]  /*18e00*/  @P5 STG.E.U16 desc[UR20][R8.64], R63 ;  /* 0x0000003f08005986 */ /* 0x000fe2000c101514 */
[----:B-1----:R-:W-:Y:S01]  /*18e10*/  LEA.HI.X.SX32 R5, R3, R0, 0x1, P6 ;  /* 0x0000000003057211 */ /* 0x002fe200030f0eff */
[----:B------:R-:W-:Y:S01]  /*18e20*/  IMAD R3, R74, 0x2, R11 ;  /* 0x000000024a037824 */ /* 0x000fe200078e020b */
[----:B------:R-:W-:Y:S02]  /*18e30*/  LEA R10, P6, R11, R2, 0x1 ;  /* 0x000000020b0a7211 */ /* 0x000fe400078c08ff */
[----:B------:R-:W-:Y:S02]  /*18e40*/  PRMT R7, R63, 0x7632, R7 ;  /* 0x000076323f077816 */ /* 0x000fe40000000007 */
[----:B------:R-:W-:-:S02]  /*18e50*/  LEA.HI.X.SX32 R11, R11, R0, 0x1, P6 ;  /* 0x000000000b0b7211 */ /* 0x000fc400030f0eff */
[C---:B------:R-:W-:Y:S01]  /*18e60*/  LEA R6, P6, R3.reuse, R2, 0x1 ;  /* 0x0000000203067211 */ /* 0x040fe200078c08ff */
[----:B------:R1:W-:Y:S04]  /*18e70*/  @P4 STG.E.U16 desc[UR20][R4.64], R7 ;  /* 0x0000000704004986 */ /* 0x0003e8000c101514 */
[----:B------:R0:W-:Y:S01]  /*18e80*/  @P1 STG.E.U16 desc[UR20][R10.64], R64 ;  /* 0x000000400a001986 */ /* 0x0001e2000c101514 */
[----:B-1----:R-:W-:Y:S02]  /*18e90*/  LEA.HI.X.SX32 R7, R3, R0, 0x1, P6 ;  /* 0x0000000003077211 */ /* 0x002fe400030f0eff */
[----:B------:R-:W-:Y:S02]  /*18ea0*/  PRMT R5, R64, 0x7632, R5 ;  /* 0x0000763240057816 */ /* 0x000fe40000000005 */
[----:B0-----:R-:W-:Y:S01]  /*18eb0*/  ISETP.LT.AND P5, PT, R13, UR5, !P0 ;  /* 0x000000050d007c0c */ /* 0x001fe2000c7a1270 */
[----:B------:R-:W-:Y:S01]  /*18ec0*/  IMAD R13, R74, 0x2, R3 ;  /* 0x000000024a0d7824 */ /* 0x000fe200078e0203 */
[----:B---3--:R-:W-:Y:S01]  /*18ed0*/  ISETP.LT.AND P3, PT, R14, UR4, !P0 ;  /* 0x000000040e007c0c */ /* 0x008fe2000c761270 */
[----:B------:R-:W0:Y:S02]  /*18ee0*/  LDCU UR4, c[0x0][0x39c] ;  /* 0x00007380ff0477ac */ /* 0x000e240008000800 */
[----:B------:R-:W-:Y:S01]  /*18ef0*/  IMAD R15, R74, 0x2, R13 ;  /* 0x000000024a0f7824 */ /* 0x000fe200078e020d */
[----:B-----5:R-:W-:Y:S01]  /*18f00*/  ISETP.LT.AND P4, PT, R12, UR6, !P0 ;  /* 0x000000060c007c0c */ /* 0x020fe2000c781270 */
[----:B------:R-:W4:Y:S02]  /*18f10*/  LDCU UR5, c[0x0][0x39c] ;  /* 0x00007380ff0577ac */ /* 0x000f240008000800 */
[C---:B------:R-:W-:Y:S01]  /*18f20*/  IMAD R17, R74.reuse, 0x2, R15 ;  /* 0x000000024a117824 */ /* 0x040fe200078e020f */
[----:B------:R-:W2:Y:S03]  /*18f30*/  LDCU UR6, c[0x0][0x39c] ;  /* 0x00007380ff0677ac */ /* 0x000ea60008000800 */
[----:B------:R-:W-:Y:S01]  /*18f40*/  IMAD R3, R74, 0x2, R17 ;  /* 0x000000024a037824 */ /* 0x000fe200078e0211 */
[----:B------:R-:W-:-:S03]  /*18f50*/  LEA R4, P1, R13, R2, 0x1 ;  /* 0x000000020d047211 */ /* 0x000fc600078208ff */
[C---:B------:R-:W-:Y:S01]  /*18f60*/  IMAD R19, R74.reuse, 0x2, R3 ;  /* 0x000000024a137824 */ /* 0x040fe200078e0203 */
[----:B------:R1:W-:Y:S01]  /*18f70*/  @P3 STG.E.U16 desc[UR20][R6.64], R5 ;  /* 0x0000000506003986 */ /* 0x0003e2000c101514 */
[-C--:B------:R-:W-:Y:S02]  /*18f80*/  LEA R10, P6, R17, R2.reuse, 0x1 ;  /* 0x00000002110a7211 */ /* 0x080fe400078c08ff */
[----:B------:R-:W-:Y:S01]  /*18f90*/  IMAD R21, R74, 0x2, R19 ;  /* 0x000000024a157824 */ /* 0x000fe200078e0213 */
[----:B------:R-:W-:Y:S02]  /*18fa0*/  LEA R8, P3, R15, R2, 0x1 ;  /* 0x000000020f087211 */ /* 0x000fe400078608ff */
[-C--:B------:R-:W-:Y:S02]  /*18fb0*/  LEA.HI.X.SX32 R11, R17, R0.reuse, 0x1, P6 ;  /* 0x00000000110b7211 */ /* 0x080fe400030f0eff */
[-C--:B------:R-:W-:Y:S02]  /*18fc0*/  LEA.HI.X.SX32 R9, R15, R0.reuse, 0x1, P3 ;  /* 0x000000000f097211 */ /* 0x080fe400018f0eff */
[----:B-1----:R-:W-:-:S02]  /*18fd0*/  LEA.HI.X.SX32 R5, R13, R0, 0x1, P1 ;  /* 0x000000000d057211 */ /* 0x002fc400008f0eff */
[-C--:B------:R-:W-:Y:S02]  /*18fe0*/  LEA R12, P1, R3, R2.reuse, 0x1 ;  /* 0x00000002030c7211 */ /* 0x080fe400078208ff */
[----:B------:R-:W-:Y:S02]  /*18ff0*/  LEA R14, P6, R21, R2, 0x1 ;  /* 0x00000002150e7211 */ /* 0x000fe400078c08ff */
[----:B0-----:R-:W-:Y:S02]  /*19000*/  ISETP.LT.AND P3, PT, R20, UR4, !P0 ;  /* 0x0000000414007c0c */ /* 0x001fe4000c761270 */
[----:B------:R-:W-:Y:S02]  /*19010*/  LEA.HI.X.SX32 R13, R3, R0, 0x1, P1 ;  /* 0x00000000030d7211 */ /* 0x000fe400008f0eff */
[----:B----4-:R-:W-:Y:S02]  /*19020*/  ISETP.LT.AND P1, PT, R18, UR5, !P0 ;  /* 0x0000000512007c0c */ /* 0x010fe4000c721270 */
[----:B--2---:R-:W-:-:S02]  /*19030*/  ISETP.LT.AND P0, PT, R16, UR6, !P0 ;  /* 0x0000000610007c0c */ /* 0x004fc4000c701270 */
[----:B------:R-:W-:Y:S02]  /*19040*/  LEA.HI.X.SX32 R15, R21, R0, 0x1, P6 ;  /* 0x00000000150f7211 */ /* 0x000fe400030f0eff */
[----:B------:R-:W-:Y:S02]  /*19050*/  LEA R2, P6, R19, R2, 0x1 ;  /* 0x0000000213027211 */ /* 0x000fe400078c08ff */
[----:B------:R-:W-:Y:S02]  /*19060*/  PRMT R6, R65, 0x7632, R6 ;  /* 0x0000763241067816 */ /* 0x000fe40000000006 */
[----:B------:R-:W-:Y:S02]  /*19070*/  LEA.HI.X.SX32 R3, R19, R0, 0x1, P6 ;  /* 0x0000000013037211 */ /* 0x000fe400030f0eff */
[----:B------:R-:W-:Y:S01]  /*19080*/  PRMT R0, R66, 0x7632, R0 ;  /* 0x0000763242007816 */ /* 0x000fe20000000000 */
[----:B------:R0:W-:Y:S01]  /*19090*/  @P5 STG.E.U16 desc[UR20][R4.64], R65 ;  /* 0x0000004104005986 */ /* 0x0001e2000c101514 */
[----:B------:R-:W-:-:S03]  /*190a0*/  PRMT R7, R67, 0x7632, R7 ;  /* 0x0000763243077816 */ /* 0x000fc60000000007 */
[----:B------:R0:W-:Y:S04]  /*190b0*/  @P4 STG.E.U16 desc[UR20][R8.64], R6 ;  /* 0x0000000608004986 */ /* 0x0001e8000c101514 */
[----:B------:R0:W-:Y:S04]  /*190c0*/  @P3 STG.E.U16 desc[UR20][R10.64], R66 ;  /* 0x000000420a003986 */ /* 0x0001e8000c101514 */
[----:B------:R0:W-:Y:S04]  /*190d0*/  @P1 STG.E.U16 desc[UR20][R12.64], R0 ;  /* 0x000000000c001986 */ /* 0x0001e8000c101514 */
[----:B------:R0:W-:Y:S04]  /*190e0*/  @P0 STG.E.U16 desc[UR20][R2.64], R67 ;  /* 0x0000004302000986 */ /* 0x0001e8000c101514 */
[----:B------:R0:W-:Y:S01]  /*190f0*/  @P2 STG.E.U16 desc[UR20][R14.64], R7 ;  /* 0x000000070e002986 */ /* 0x0001e2000c101514 */
[----:B------:R-:W-:Y:S06]  /*19100*/  BAR.SYNC.DEFER_BLOCKING 0x0 ;  /* 0x0000000000007b1d */ /* 0x000fec0000010000 */
[----:B------:R-:W-:Y:S05]  /*19110*/  BRA.U UP0, `(.L_x_13) ;  /* 0x0000000100a07547 */ /* 0x000fea000b800000 */
[----:B------:R-:W1:Y:S01]  /*19120*/  S2UR UR5, SR_CgaCtaId ;  /* 0x00000000000579c3 */ /* 0x000e620000008800 */
[----:B------:R-:W-:Y:S01]  /*19130*/  NOP ;  /* 0x0000000000007918 */ /* 0x000fe20000000000 */
[----:B------:R-:W-:Y:S01]  /*19140*/  UMOV UR4, 0x50 ;  /* 0x0000005000047882 */ /* 0x000fe20000000000 */
[----:B0-----:R-:W-:Y:S02]  /*19150*/  IMAD.U32 R0, RZ, RZ, UR8 ;  /* 0x00000008ff007e24 */ /* 0x001fe4000f8e00ff */
[----:B------:R-:W-:Y:S02]  /*19160*/  IMAD.MOV.U32 R3, RZ, RZ, 0xff ;  /* 0x000000ffff037424 */ /* 0x000fe400078e00ff */
[----:B------:R-:W-:Y:S01]  /*19170*/  IMAD.MOV.U32 R7, RZ, RZ, 0x1 ;  /* 0x00000001ff077424 */ /* 0x000fe200078e00ff */
[----:B------:R-:W-:-:S04]  /*19180*/  LOP3.LUT R0, R0, 0xffff, RZ, 0xc0, !PT ;  /* 0x0000ffff00007812 */ /* 0x000fc800078ec0ff */
[----:B------:R-:W-:-:S05]  /*19190*/  SHF.R.U32.HI R0, RZ, 0x5, R0 ;  /* 0x00000005ff007819 */ /* 0x000fca0000011600 */
[----:B------:R-:W-:Y:S01]  /*191a0*/  VIADD R2, R0, 0x10 ;  /* 0x0000001000027836 */ /* 0x000fe20000000000 */
[----:B------:R-:W-:Y:S01]  /*191b0*/  SHF.L.U32 R0, R3, R0, RZ ;  /* 0x0000000003007219 */ /* 0x000fe200000006ff */
[----:B-1----:R-:W-:-:S03]  /*191c0*/  ULEA UR6, UR5, UR4, 0x18 ;  /* 0x0000000405067291 */ /* 0x002fc6000f8ec0ff */
[----:B------:R-:W-:-:S04]  /*191d0*/  SHF.L.U32 R3, R7, R2, RZ ;  /* 0x0000000207037219 */ /* 0x000fc800000006ff */
[----:B------:R-:W-:Y:S02]  /*191e0*/  LOP3.LUT R0, R3, R0, RZ, 0xfc, !PT ;  /* 0x0000000003007212 */ /* 0x000fe400078efcff */
[----:B------:R-:W0:Y:S02]  /*191f0*/  LDS R5, [UR6] ;  /* 0x00000006ff057984 */ /* 0x000e240008000800 */
[C---:B------:R-:W-:Y:S02]  /*19200*/  LOP3.LUT R2, R0.reuse, 0xffff, RZ, 0xc0, !PT ;  /* 0x0000ffff00027812 */ /* 0x040fe400078ec0ff */
[----:B0-----:R-:W-:-:S04]  /*19210*/  LOP3.LUT R3, R0, 0xffff, R5, 0x80, !PT ;  /* 0x0000ffff00037812 */ /* 0x001fc800078e8005 */
[----:B------:R-:W-:-:S13]  /*19220*/  ISETP.NE.AND P0, PT, R3, R2, PT ;  /* 0x000000020300720c */ /* 0x000fda0003f05270 */
[----:B------:R-:W-:Y:S05]  /*19230*/  @P0 BRA `(.L_x_14) ;  /* 0x0000000000500947 */ /* 0x000fea0003800000 */
[----:B------:R-:W-:Y:S02]  /*19240*/  SHF.R.U32.HI R5, RZ, 0x10, R5 ;  /* 0x00000010ff057819 */ /* 0x000fe40000011605 */
[----:B------:R-:W-:-:S04]  /*19250*/  SHF.R.U32.HI R2, RZ, 0x10, R0 ;  /* 0x00000010ff027819 */ /* 0x000fc80000011600 */
[----:B------:R-:W-:-:S04]  /*19260*/  LOP3.LUT R5, R5, R2, RZ, 0xc0, !PT ;  /* 0x0000000205057212 */ /* 0x000fc800078ec0ff */
[----:B------:R-:W-:-:S13]  /*19270*/  ISETP.NE.AND P0, PT, R5, R2, PT ;  /* 0x000000020500720c */ /* 0x000fda0003f05270 */
[----:B------:R-:W-:Y:S05]  /*19280*/  @P0 BRA `(.L_x_15) ;  /* 0x0000000000300947 */ /* 0x000fea0003800000 */
[----:B------:R-:W-:Y:S01]  /*19290*/  R2UR UR4, R0 ;  /* 0x00000000000472ca */ /* 0x000fe200000e0000 */
[----:B------:R-:W-:Y:S01]  /*192a0*/  VOTEU.ANY UR5, UPT, PT ;  /* 0x0000000000057886 */ /* 0x000fe200038e0100 */
[----:B------:R-:W0:Y:S01]  /*192b0*/  S2R R0, SR_LANEID ;  /* 0x0000000000007919 */ /* 0x000e220000000000 */
[----:B------:R-:W-:-:S10]  /*192c0*/  UFLO.U32 UR5, UR5 ;  /* 0x00000005000572bd */ /* 0x000fd400080e0000 */
[----:B------:R-:W-:-:S06]  /*192d0*/  ULOP3.LUT UR4, URZ, UR4, URZ, 0x33, !UPT ;  /* 0x00000004ff047292 */ /* 0x000fcc000f8e33ff */
[----:B------:R-:W-:-:S04]  /*192e0*/  IMAD.U32 R2, RZ, RZ, UR4 ;  /* 0x00000004ff027e24 */ /* 0x000fc8000f8e00ff */
[----:B------:R-:W1:Y:S02]  /*192f0*/  REDUX UR7, R2 ;  /* 0x00000000020773c4 */ /* 0x000e640000000000 */
[----:B------:R2:W-:Y:S01]  /*19300*/  UTCATOMSWS.AND URZ, UR4 ;  /* 0x0000000400ff79e3 */ /* 0x0005e20008000000 */
[----:B0-----:R-:W-:Y:S01]  /*19310*/  ISETP.EQ.U32.AND P0, PT, R0, UR5, PT ;  /* 0x0000000500007c0c */ /* 0x001fe2000bf02070 */
[----:B-1----:R-:W-:-:S12]  /*19320*/  IMAD.U32 R0, RZ, RZ, UR7 ;  /* 0x00000007ff007e24 */ /* 0x002fd8000f8e00ff */
[----:B------:R2:W-:Y:S01]  /*19330*/  @P0 ATOMS.AND RZ, [UR6], R0 ;  /* 0x00000000ffff098c */ /* 0x0005e2000a800006 */
[----:B------:R-:W-:Y:S05]  /*19340*/  BRA `(.L_x_13) ;  /* 0x0000000000147947 */ /* 0x000fea0003800000 */
.L_x_15:
[----:B------:R-:W-:-:S07]  /*19350*/  MOV R2, 0x19370 ;  /* 0x0001937000027802 */ /* 0x000fce0000000f00 */
[----:B------:R-:W-:Y:S05]  /*19360*/  CALL.REL.NOINC `($__internal_0_$__cuda_sm10x_tcgen05_guardrail_trap_col_being_dealloced_not_returned_by_alloc) ;  /* 0x0000000000387944 */ /* 0x000fea0003c00000 */
[----:B------:R-:W-:Y:S05]  /*19370*/  BRA `(.L_x_13) ;  /* 0x0000000000087947 */ /* 0x000fea0003800000 */
.L_x_14:
[----:B------:R-:W-:-:S07]  /*19380*/  MOV R2, 0x193a0 ;  /* 0x000193a000027802 */ /* 0x000fce0000000f00 */
[----:B------:R-:W-:Y:S05]  /*19390*/  CALL.REL.NOINC `($__internal_2_$__cuda_sm10x_tcgen05_guardrail_trap_unallocated_columns_being_dealloced) ;  /* 0x0000000000447944 */ /* 0x000fea0003c00000 */
.L_x_13:
[----:B------:R-:W-:Y:S01]  /*193a0*/  NOP ;  /* 0x0000000000007918 */ /* 0x000fe20000000000 */
[----:B--2---:R-:W-:Y:S05]  /*193b0*/  EXIT ;  /* 0x000000000000794d */ /* 0x004fea0003800000 */
.L_x_8:
[----:B-----5:R0:W-:Y:S04]  /*193c0*/  STL [R1+0x4fc], R0 ;  /* 0x0004fc0001007387 */ /* 0x0201e80000100800 */
[----:B0-----:R-:W2:Y:S02]  /*193d0*/  LDL R0, [R1+0x28c] ;  /* 0x00028c0001007983 */ /* 0x001ea40000100800 */
[----:B--2---:R0:W2:Y:S02]  /*193e0*/  SYNCS.PHASECHK.TRANS64.TRYWAIT P6, [UR11], R0 ;  /* 0x00000000ff0075a7 */ /* 0x0040a400080c110b */
[----:B0-----:R0:W5:Y:S02]  /*193f0*/  LDL.LU R0, [R1+0x4fc] ;  /* 0x0004fc0001007983 */ /* 0x0011640000300800 */
[----:B0-2---:R-:W-:Y:S05]  /*19400*/  @!P6 BRA `(.L_x_8) ;  /* 0xfffffffc00ece947 */ /* 0x005fea000383ffff */
[----:B------:R-:W-:Y:S05]  /*19410*/  BRA `(.L_x_16) ;  /* 0xffffff6800987947 */ /* 0x000fea000383ffff */
.L_x_12:
[----:B------:R-:W0:Y:S02]  /*19420*/  SYNCS.PHASECHK.TRANS64.TRYWAIT P6, [UR11], R4 ;  /* 0x00000004ff0075a7 */ /* 0x000e2400080c110b */
[----:B0-----:R-:W-:Y:S05]  /*19430*/  @!P6 BRA `(.L_x_12) ;  /* 0xfffffffc00f8e947 */ /* 0x001fea000383ffff */
[----:B------:R-:W-:Y:S05]  /*19440*/  BRA `(.L_x_11) ;  /* 0xffffffb800b07947 */ /* 0x000fea000383ffff */
        .weak           $__internal_0_$__cuda_sm10x_tcgen05_guardrail_trap_col_being_dealloced_not_returned_by_alloc
        .type           $__internal_0_$__cuda_sm10x_tcgen05_guardrail_trap_col_being_dealloced_not_returned_by_alloc,@function
        .size           $__internal_0_$__cuda_sm10x_tcgen05_guardrail_trap_col_being_dealloced_not_returned_by_alloc,($__internal_1_$__cuda_sm10x_tcgen05_guardrail_trap_phase_invalid_during_alloc - $__internal_0_$__cuda_sm10x_tcgen05_guardrail_trap_col_being_dealloced_not_returned_by_alloc)
$__internal_0_$__cuda_sm10x_tcgen05_guardrail_trap_col_being_dealloced_not_returned_by_alloc:
[----:B------:R-:W-:Y:S05]  /*19450*/  BPT.TRAP 0x1 ;  /* 0x000000040000795c */ /* 0x000fea0000300000 */
[----:B------:R-:W-:-:S04]  /*19460*/  IMAD.MOV.U32 R3, RZ, RZ, 0x0 ;  /* 0x00000000ff037424 */ /* 0x000fc800078e00ff */
[----:B------:R-:W-:Y:S05]  /*19470*/  RET.REL.NODEC R2 `(matmul_kernel) ;  /* 0xfffffe6802e07950 */ /* 0x000fea0003c3ffff */
        .weak           $__internal_1_$__cuda_sm10x_tcgen05_guardrail_trap_phase_invalid_during_alloc
        .type           $__internal_1_$__cuda_sm10x_tcgen05_guardrail_trap_phase_invalid_during_alloc,@function
        .size           $__internal_1_$__cuda_sm10x_tcgen05_guardrail_trap_phase_invalid_during_alloc,($__internal_2_$__cuda_sm10x_tcgen05_guardrail_trap_unallocated_columns_being_dealloced - $__internal_1_$__cuda_sm10x_tcgen05_guardrail_trap_phase_invalid_during_alloc)
$__internal_1_$__cuda_sm10x_tcgen05_guardrail_trap_phase_invalid_during_alloc:
[----:B------:R-:W-:Y:S05]  /*19480*/  BPT.TRAP 0x1 ;  /* 0x000000040000795c */ /* 0x000fea0000300000 */
[----:B------:R-:W-:-:S04]  /*19490*/  IMAD.MOV.U32 R3, RZ, RZ, 0x0 ;  /* 0x00000000ff037424 */ /* 0x000fc800078e00ff */
[----:B------:R-:W-:Y:S05]  /*194a0*/  RET.REL.NODEC R2 `(matmul_kernel) ;  /* 0xfffffe6802d47950 */ /* 0x000fea0003c3ffff */
        .weak           $__internal_2_$__cuda_sm10x_tcgen05_guardrail_trap_unallocated_columns_being_dealloced
        .type           $__internal_2_$__cuda_sm10x_tcgen05_guardrail_trap_unallocated_columns_being_dealloced,@function
        .size           $__internal_2_$__cuda_sm10x_tcgen05_guardrail_trap_unallocated_columns_being_dealloced,(.L_x_20 - $__internal_2_$__cuda_sm10x_tcgen05_guardrail_trap_unallocated_columns_being_dealloced)
$__internal_2_$__cuda_sm10x_tcgen05_guardrail_trap_unallocated_columns_being_dealloced:
[----:B------:R-:W-:Y:S05]  /*194b0*/  BPT.TRAP 0x1 ;  /* 0x000000040000795c */ /* 0x000fea0000300000 */
[----:B------:R-:W-:-:S04]  /*194c0*/  IMAD.MOV.U32 R3, RZ, RZ, 0x0 ;  /* 0x00000000ff037424 */ /* 0x000fc800078e00ff */
[----:B------:R-:W-:Y:S05]  /*194d0*/  RET.REL.NODEC R2 `(matmul_kernel) ;  /* 0xfffffe6802c87950 */ /* 0x000fea0003c3ffff */
.L_x_17:
[----:B------:R-:W-:-:S00]  /*194e0*/  BRA `(.L_x_17) ;  /* 0xfffffffc00fc7947 */ /* 0x000fc0000383ffff */
[----:B------:R-:W-:-:S00]  /*194f0*/  NOP ;  /* 0x0000000000007918 */ /* 0x000fc00000000000 */
        /* <DEDUP_REMOVED lines=8> */
.L_x_20:


//--------------------- .nv.shared.matmul_kernel  --------------------------
	.section	.nv.shared.matmul_kernel,"aw",@nobits
	.sectionflags	@""
	.align	16
	.zero		1024


//--------------------- .nv.shared.reserved.0     --------------------------
	.section	.nv.shared.reserved.0,"aw",@nobits
	.align	8
	.weak		__nv_reservedSMEM_offset_0_alias
	.size		__nv_reservedSMEM_offset_0_alias, 0, 64
	.other		__nv_reservedSMEM_offset_0_alias,@"STO_CUDA_RESERVED_SHARED STV_DEFAULT"
__nv_reservedSMEM_offset_0_alias:
	.zero		0
.nv.shared.reserved.0:
	.zero		64
	.weak		__nv_reservedSMEM_allocation_phase
	.type		__nv_reservedSMEM_allocation_phase,@object
	.size		__nv_reservedSMEM_allocation_phase,(.L_0 - __nv_reservedSMEM_allocation_phase)
__nv_reservedSMEM_allocation_phase:
	.zero		1
.L_0:
	.zero		7
	.weak		__nv_reservedSMEM_devtool_atexit_pc
	.type		__nv_reservedSMEM_devtool_atexit_pc,@object
	.size		__nv_reservedSMEM_devtool_atexit_pc,(__nv_reservedSMEM_allocation_mask - __nv_reservedSMEM_devtool_atexit_pc)
__nv_reservedSMEM_devtool_atexit_pc:
	.zero		8
	.weak		__nv_reservedSMEM_allocation_mask
	.type		__nv_reservedSMEM_allocation_mask,@object
	.size		__nv_reservedSMEM_allocation_mask,(.L_2 - __nv_reservedSMEM_allocation_mask)
__nv_reservedSMEM_allocation_mask:
	.zero		4
.L_2:


//--------------------- .nv.constant0.matmul_kernel --------------------------
	.section	.nv.constant0.matmul_kernel,"a",@progbits
	.sectionflags	@""
	.align	4
.nv.constant0.matmul_kernel:
	.zero		976


//--------------------- SYMBOLS --------------------------

	.type		.nv.reservedSmem.offset0,@object
	.size		.nv.reservedSmem.offset0,0x4
	.type		.nv.reservedSmem.cap,@object
	.size		.nv.reservedSmem.cap,0x4
